def matmul_kernel(
    a_ptr,
    b_ptr,
    c_ptr,
    M,
    N,
    K,
    stride_am,
    stride_ak,
    stride_bk,
    stride_bn,
    stride_cm,
    stride_cn,
    BLOCK_M: tl.constexpr,
    BLOCK_N: tl.constexpr,
    BLOCK_K: tl.constexpr,
    GROUP_M: tl.constexpr,
):
    pid = tl.program_id(axis=0)
    num_pid_m = tl.cdiv(M, BLOCK_M)
    num_pid_n = tl.cdiv(N, BLOCK_N)
    num_pid_in_group = GROUP_M * num_pid_n
    group_id = pid // num_pid_in_group
    first_pid_m = group_id * GROUP_M
    group_size_m = min(num_pid_m - first_pid_m, GROUP_M)
    pid_m = first_pid_m + ((pid % num_pid_in_group) % group_size_m)
    pid_n = (pid % num_pid_in_group) // group_size_m

    offs_am = (pid_m * BLOCK_M + tl.arange(0, BLOCK_M)) % M
    offs_bn = (pid_n * BLOCK_N + tl.arange(0, BLOCK_N)) % N
    offs_k = tl.arange(0, BLOCK_K)
    a_ptrs = a_ptr + offs_am[:, None] * stride_am + offs_k[None, :] * stride_ak
    b_ptrs = b_ptr + offs_k[:, None] * stride_bk + offs_bn[None, :] * stride_bn

    acc = tl.zeros((BLOCK_M, BLOCK_N), dtype=tl.float32)
    for kk in range(0, tl.cdiv(K, BLOCK_K)):
        a = tl.load(a_ptrs, mask=offs_k[None, :] < K - kk * BLOCK_K, other=0.0)
        b = tl.load(b_ptrs, mask=offs_k[:, None] < K - kk * BLOCK_K, other=0.0)
        acc = tl.dot(a, b, acc)
        a_ptrs += BLOCK_K * stride_ak
        b_ptrs += BLOCK_K * stride_bk

    c = acc.to(c_ptr.dtype.element_ty)
    offs_cm = pid_m * BLOCK_M + tl.arange(0, BLOCK_M)
    offs_cn = pid_n * BLOCK_N + tl.arange(0, BLOCK_N)
    c_ptrs = c_ptr + offs_cm[:, None] * stride_cm + offs_cn[None, :] * stride_cn
    mask = (offs_cm[:, None] < M) & (offs_cn[None, :] < N)
    tl.store(c_ptrs, c, mask=mask)

# config = {"BLOCK_K": 64, "BLOCK_M": 512, "BLOCK_N": 128, "GROUP_M": 8, "arch": "sm_100", "dtype": "fp32", "num_ctas": 1, "num_stages": 3, "num_warps": 1}
# arch = sm_100


// ===== COMPILED SASS (sm_100a) =====

	.target	sm_100a

	.elftype	@"ET_EXEC"


//--------------------- .note.nv.tkinfo           --------------------------
	.section	.note.nv.tkinfo,"",@"SHT_NOTE"
	.sectionflags	@"SHF_NOTE_NV_TKINFO"
	.tkinfo
        /*0018*/ 	.word	0x00000081
        /*0030*/ 	.string	""
        /*0030*/ 	.string	"ptxas-blackwell"
        /*0030*/ 	.string	"Cuda compilation tools, release 12.9, V12.9.86"
        /*0030*/ 	.string	"Build cuda_12.9.r12.9/compiler.36037853_0"
        /*0030*/ 	.string	"-v  -suppress-debug-info  -lineinfo  -arch sm_100a "



//--------------------- .note.nv.cuver            --------------------------
	.section	.note.nv.cuver,"",@"SHT_NOTE"
	.sectionflags	@"SHF_NOTE_NV_CUVER"
        /*0018*/ 	.short	0x0001
        /*001a*/ 	.short	0x0064
        /*001c*/ 	.short	0x0001
        /*001e*/ 	.short	0x0000
        /*0020*/ 	.short	0x0001
        /*0022*/ 	.short	0x0000


//--------------------- .nv.info                  --------------------------
	.section	.nv.info,"",@"SHT_CUDA_INFO"
	.align	4


	//----- nvinfo : EIATTR_REGCOUNT
	.align		4
        /*0000*/ 	.byte	0x04, 0x2f
        /*0002*/ 	.short	(.L_1 - .L_0)
	.align		4
.L_0:
        /*0004*/ 	.word	index@(matmul_kernel)
        /*0008*/ 	.word	0x000000ff


	//----- nvinfo : EIATTR_FRAME_SIZE
	.align		4
.L_1:
        /*000c*/ 	.byte	0x04, 0x11
        /*000e*/ 	.short	(.L_3 - .L_2)
	.align		4
.L_2:
        /*0010*/ 	.word	index@(matmul_kernel)
        /*0014*/ 	.word	0x00006c48


	//----- nvinfo : EIATTR_MIN_STACK_SIZE
	.align		4
.L_3:
        /*0018*/ 	.byte	0x04, 0x12
        /*001a*/ 	.short	(.L_5 - .L_4)
	.align		4
.L_4:
        /*001c*/ 	.word	index@(matmul_kernel)
        /*0020*/ 	.word	0x00006c48
.L_5:


//--------------------- .nv.info.matmul_kernel    --------------------------
	.section	.nv.info.matmul_kernel,"",@"SHT_CUDA_INFO"
	.sectionflags	@""
	.align	4


	//----- nvinfo : EIATTR_CUDA_API_VERSION
	.align		4
        /*0000*/ 	.byte	0x04, 0x37
        /*0002*/ 	.short	(.L_7 - .L_6)
.L_6:
        /*0004*/ 	.word	0x00000081


	//----- nvinfo : EIATTR_KPARAM_INFO
	.align		4
.L_7:
        /*0008*/ 	.byte	0x04, 0x17
        /*000a*/ 	.short	(.L_9 - .L_8)
.L_8:
        /*000c*/ 	.word	0x00000000
        /*0010*/ 	.short	0x000d
        /*0012*/ 	.short	0x0048
        /*0014*/ 	.byte	0x00, 0xf4, 0x21, 0x00


	//----- nvinfo : EIATTR_KPARAM_INFO
	.align		4
.L_9:
        /*0018*/ 	.byte	0x04, 0x17
        /*001a*/ 	.short	(.L_11 - .L_10)
.L_10:
        /*001c*/ 	.word	0x00000000
        /*0020*/ 	.short	0x000c
        /*0022*/ 	.short	0x0040
        /*0024*/ 	.byte	0x00, 0xf4, 0x21, 0x00


	//----- nvinfo : EIATTR_KPARAM_INFO
	.align		4
.L_11:
        /*0028*/ 	.byte	0x04, 0x17
        /*002a*/ 	.short	(.L_13 - .L_12)
.L_12:
        /*002c*/ 	.word	0x00000000
        /*0030*/ 	.short	0x000b
        /*0032*/ 	.short	0x0038
        /*0034*/ 	.byte	0x00, 0xf0, 0x11, 0x00


	//----- nvinfo : EIATTR_KPARAM_INFO
	.align		4
.L_13:
        /*0038*/ 	.byte	0x04, 0x17
        /*003a*/ 	.short	(.L_15 - .L_14)
.L_14:
        /*003c*/ 	.word	0x00000000
        /*0040*/ 	.short	0x000a
        /*0042*/ 	.short	0x0034
        /*0044*/ 	.byte	0x00, 0xf0, 0x11, 0x00


	//----- nvinfo : EIATTR_KPARAM_INFO
	.align		4
.L_15:
        /*0048*/ 	.byte	0x04, 0x17
        /*004a*/ 	.short	(.L_17 - .L_16)
.L_16:
        /*004c*/ 	.word	0x00000000
        /*0050*/ 	.short	0x0009
        /*0052*/ 	.short	0x0030
        /*0054*/ 	.byte	0x00, 0xf0, 0x11, 0x00


	//----- nvinfo : EIATTR_KPARAM_INFO
	.align		4
.L_17:
        /*0058*/ 	.byte	0x04, 0x17
        /*005a*/ 	.short	(.L_19 - .L_18)
.L_18:
        /*005c*/ 	.word	0x00000000
        /*0060*/ 	.short	0x0008
        /*0062*/ 	.short	0x002c
        /*0064*/ 	.byte	0x00, 0xf0, 0x11, 0x00


	//----- nvinfo : EIATTR_KPARAM_INFO
	.align		4
.L_19:
        /*0068*/ 	.byte	0x04, 0x17
        /*006a*/ 	.short	(.L_21 - .L_20)
.L_20:
        /*006c*/ 	.word	0x00000000
        /*0070*/ 	.short	0x0007
        /*0072*/ 	.short	0x0028
        /*0074*/ 	.byte	0x00, 0xf0, 0x11, 0x00


	//----- nvinfo : EIATTR_KPARAM_INFO
	.align		4
.L_21:
        /*0078*/ 	.byte	0x04, 0x17
        /*007a*/ 	.short	(.L_23 - .L_22)
.L_22:
        /*007c*/ 	.word	0x00000000
        /*0080*/ 	.short	0x0006
        /*0082*/ 	.short	0x0024
        /*0084*/ 	.byte	0x00, 0xf0, 0x11, 0x00


	//----- nvinfo : EIATTR_KPARAM_INFO
	.align		4
.L_23:
        /*0088*/ 	.byte	0x04, 0x17
        /*008a*/ 	.short	(.L_25 - .L_24)
.L_24:
        /*008c*/ 	.word	0x00000000
        /*0090*/ 	.short	0x0005
        /*0092*/ 	.short	0x0020
        /*0094*/ 	.byte	0x00, 0xf0, 0x11, 0x00


	//----- nvinfo : EIATTR_KPARAM_INFO
	.align		4
.L_25:
        /*0098*/ 	.byte	0x04, 0x17
        /*009a*/ 	.short	(.L_27 - .L_26)
.L_26:
        /*009c*/ 	.word	0x00000000
        /*00a0*/ 	.short	0x0004
        /*00a2*/ 	.short	0x001c
        /*00a4*/ 	.byte	0x00, 0xf0, 0x11, 0x00


	//----- nvinfo : EIATTR_KPARAM_INFO
	.align		4
.L_27:
        /*00a8*/ 	.byte	0x04, 0x17
        /*00aa*/ 	.short	(.L_29 - .L_28)
.L_28:
        /*00ac*/ 	.word	0x00000000
        /*00b0*/ 	.short	0x0003
        /*00b2*/ 	.short	0x0018
        /*00b4*/ 	.byte	0x00, 0xf0, 0x11, 0x00


	//----- nvinfo : EIATTR_KPARAM_INFO
	.align		4
.L_29:
        /*00b8*/ 	.byte	0x04, 0x17
        /*00ba*/ 	.short	(.L_31 - .L_30)
.L_30:
        /*00bc*/ 	.word	0x00000000
        /*00c0*/ 	.short	0x0002
        /*00c2*/ 	.short	0x0010
        /*00c4*/ 	.byte	0x00, 0xf4, 0x21, 0x00


	//----- nvinfo : EIATTR_KPARAM_INFO
	.align		4
.L_31:
        /*00c8*/ 	.byte	0x04, 0x17
        /*00ca*/ 	.short	(.L_33 - .L_32)
.L_32:
        /*00cc*/ 	.word	0x00000000
        /*00d0*/ 	.short	0x0001
        /*00d2*/ 	.short	0x0008
        /*00d4*/ 	.byte	0x00, 0xf4, 0x21, 0x00


	//----- nvinfo : EIATTR_KPARAM_INFO
	.align		4
.L_33:
        /*00d8*/ 	.byte	0x04, 0x17
        /*00da*/ 	.short	(.L_35 - .L_34)
.L_34:
        /*00dc*/ 	.word	0x00000000
        /*00e0*/ 	.short	0x0000
        /*00e2*/ 	.short	0x0000
        /*00e4*/ 	.byte	0x00, 0xf4, 0x21, 0x00


	//----- nvinfo : EIATTR_SPARSE_MMA_MASK
	.align		4
.L_35:
        /*00e8*/ 	.byte	0x03, 0x50
        /*00ea*/ 	.short	0x0000


	//----- nvinfo : EIATTR_MAXREG_COUNT
	.align		4
        /*00ec*/ 	.byte	0x03, 0x1b
        /*00ee*/ 	.short	0x00ff


	//----- nvinfo : EIATTR_NUM_BARRIERS
	.align		4
        /*00f0*/ 	.byte	0x02, 0x4c
        /*00f2*/ 	.byte	0x01
	.zero		1


	//----- nvinfo : EIATTR_ANNOTATIONS
	.align		4
        /*00f4*/ 	.byte	0x04, 0x55
        /*00f6*/ 	.short	(.L_37 - .L_36)


	//   ....[0]....
.L_36:
        /*00f8*/ 	.word	0x00000001
        /*00fc*/ 	.byte	0xc0, 0x0b, 0x00, 0x00, 0x01, 0x00, 0x00, 0x00, 0x20, 0x0c, 0x00, 0x00, 0x01, 0x00, 0x00, 0x00
        /* <DEDUP_REMOVED lines=271> */
        /*11fc*/ 	.byte	0x00, 0xe6, 0x00, 0x00


	//----- nvinfo : EIATTR_COOP_GROUP_MASK_REGIDS
	.align		4
.L_37:
        /*1200*/ 	.byte	0x04, 0x29
        /*1202*/ 	.short	(.L_39 - .L_38)


	//   ....[0]....
.L_38:
        /*1204*/ 	.word	0xffffffff


	//   ....[1]....
        /*1208*/ 	.word	0xffffffff


	//   ....[2]....
        /*120c*/ 	.word	0xffffffff


	//   ....[3]....
        /*1210*/ 	.word	0xffffffff


	//   ....[4]....
        /*1214*/ 	.word	0xffffffff


	//   ....[5]....
        /*1218*/ 	.word	0xffffffff


	//   ....[6]....
        /*121c*/ 	.word	0xffffffff


	//   ....[7]....
        /*1220*/ 	.word	0xffffffff


	//   ....[8]....
        /*1224*/ 	.word	0xffffffff


	//   ....[9]....
        /*1228*/ 	.word	0xffffffff


	//   ....[10]....
        /*122c*/ 	.word	0xffffffff


	//   ....[11]....
        /*1230*/ 	.word	0xffffffff


	//   ....[12]....
        /*1234*/ 	.word	0xffffffff


	//   ....[13]....
        /*1238*/ 	.word	0xffffffff


	//   ....[14]....
        /*123c*/ 	.word	0xffffffff


	//   ....[15]....
        /*1240*/ 	.word	0xffffffff


	//   ....[16]....
        /*1244*/ 	.word	0xffffffff


	//   ....[17]....
        /*1248*/ 	.word	0xffffffff


	//   ....[18]....
        /*124c*/ 	.word	0xffffffff


	//   ....[19]....
        /*1250*/ 	.word	0xffffffff


	//   ....[20]....
        /*1254*/ 	.word	0xffffffff


	//   ....[21]....
        /*1258*/ 	.word	0xffffffff


	//   ....[22]....
        /*125c*/ 	.word	0xffffffff


	//   ....[23]....
        /*1260*/ 	.word	0xffffffff


	//   ....[24]....
        /*1264*/ 	.word	0xffffffff


	//   ....[25]....
        /*1268*/ 	.word	0xffffffff


	//   ....[26]....
        /*126c*/ 	.word	0xffffffff


	//   ....[27]....
        /*1270*/ 	.word	0xffffffff


	//   ....[28]....
        /*1274*/ 	.word	0xffffffff


	//   ....[29]....
        /*1278*/ 	.word	0xffffffff


	//   ....[30]....
        /*127c*/ 	.word	0xffffffff


	//   ....[31]....
        /*1280*/ 	.word	0xffffffff


	//   ....[32]....
        /*1284*/ 	.word	0xffffffff


	//   ....[33]....
        /*1288*/ 	.word	0xffffffff


	//   ....[34]....
        /*128c*/ 	.word	0xffffffff


	//   ....[35]....
        /*1290*/ 	.word	0xffffffff


	//   ....[36]....
        /*1294*/ 	.word	0xffffffff


	//   ....[37]....
        /*1298*/ 	.word	0xffffffff


	//   ....[38]....
        /*129c*/ 	.word	0xffffffff


	//   ....[39]....
        /*12a0*/ 	.word	0xffffffff


	//   ....[40]....
        /*12a4*/ 	.word	0xffffffff


	//   ....[41]....
        /*12a8*/ 	.word	0xffffffff


	//   ....[42]....
        /*12ac*/ 	.word	0xffffffff


	//   ....[43]....
        /*12b0*/ 	.word	0xffffffff


	//   ....[44]....
        /*12b4*/ 	.word	0xffffffff


	//   ....[45]....
        /*12b8*/ 	.word	0xffffffff


	//   ....[46]....
        /*12bc*/ 	.word	0xffffffff


	//   ....[47]....
        /*12c0*/ 	.word	0xffffffff


	//   ....[48]....
        /*12c4*/ 	.word	0xffffffff


	//   ....[49]....
        /*12c8*/ 	.word	0xffffffff


	//   ....[50]....
        /*12cc*/ 	.word	0xffffffff


	//   ....[51]....
        /*12d0*/ 	.word	0xffffffff


	//   ....[52]....
        /*12d4*/ 	.word	0xffffffff


	//   ....[53]....
        /*12d8*/ 	.word	0xffffffff


	//   ....[54]....
        /*12dc*/ 	.word	0xffffffff


	//   ....[55]....
        /*12e0*/ 	.word	0xffffffff


	//   ....[56]....
        /*12e4*/ 	.word	0xffffffff


	//   ....[57]....
        /*12e8*/ 	.word	0xffffffff


	//   ....[58]....
        /*12ec*/ 	.word	0xffffffff


	//   ....[59]....
        /*12f0*/ 	.word	0xffffffff


	//   ....[60]....
        /*12f4*/ 	.word	0xffffffff


	//   ....[61]....
        /*12f8*/ 	.word	0xffffffff


	//   ....[62]....
        /*12fc*/ 	.word	0xffffffff


	//   ....[63]....
        /*1300*/ 	.word	0xffffffff


	//   ....[64]....
        /*1304*/ 	.word	0xffffffff


	//   ....[65]....
        /*1308*/ 	.word	0xffffffff


	//   ....[66]....
        /*130c*/ 	.word	0xffffffff


	//   ....[67]....
        /*1310*/ 	.word	0xffffffff


	//   ....[68]....
        /*1314*/ 	.word	0xffffffff


	//   ....[69]....
        /*1318*/ 	.word	0xffffffff


	//   ....[70]....
        /*131c*/ 	.word	0xffffffff


	//   ....[71]....
        /*1320*/ 	.word	0xffffffff


	//   ....[72]....
        /*1324*/ 	.word	0xffffffff


	//   ....[73]....
        /*1328*/ 	.word	0xffffffff


	//   ....[74]....
        /*132c*/ 	.word	0xffffffff


	//   ....[75]....
        /*1330*/ 	.word	0xffffffff


	//   ....[76]....
        /*1334*/ 	.word	0xffffffff


	//   ....[77]....
        /*1338*/ 	.word	0xffffffff


	//   ....[78]....
        /*133c*/ 	.word	0xffffffff


	//   ....[79]....
        /*1340*/ 	.word	0xffffffff


	//   ....[80]....
        /*1344*/ 	.word	0xffffffff


	//   ....[81]....
        /*1348*/ 	.word	0xffffffff


	//   ....[82]....
        /*134c*/ 	.word	0xffffffff


	//   ....[83]....
        /*1350*/ 	.word	0xffffffff


	//   ....[84]....
        /*1354*/ 	.word	0xffffffff


	//   ....[85]....
        /*1358*/ 	.word	0xffffffff


	//   ....[86]....
        /*135c*/ 	.word	0xffffffff


	//   ....[87]....
        /*1360*/ 	.word	0xffffffff


	//   ....[88]....
        /*1364*/ 	.word	0xffffffff


	//   ....[89]....
        /*1368*/ 	.word	0xffffffff


	//   ....[90]....
        /*136c*/ 	.word	0xffffffff


	//   ....[91]....
        /*1370*/ 	.word	0xffffffff


	//   ....[92]....
        /*1374*/ 	.word	0xffffffff


	//   ....[93]....
        /*1378*/ 	.word	0xffffffff


	//   ....[94]....
        /*137c*/ 	.word	0xffffffff


	//   ....[95]....
        /*1380*/ 	.word	0xffffffff


	//   ....[96]....
        /*1384*/ 	.word	0xffffffff


	//   ....[97]....
        /*1388*/ 	.word	0xffffffff


	//   ....[98]....
        /*138c*/ 	.word	0xffffffff


	//   ....[99]....
        /*1390*/ 	.word	0xffffffff


	//   ....[100]....
        /*1394*/ 	.word	0xffffffff


	//   ....[101]....
        /*1398*/ 	.word	0xffffffff


	//   ....[102]....
        /*139c*/ 	.word	0xffffffff


	//   ....[103]....
        /*13a0*/ 	.word	0xffffffff


	//   ....[104]....
        /*13a4*/ 	.word	0xffffffff


	//   ....[105]....
        /*13a8*/ 	.word	0xffffffff


	//   ....[106]....
        /*13ac*/ 	.word	0xffffffff


	//   ....[107]....
        /*13b0*/ 	.word	0xffffffff


	//   ....[108]....
        /*13b4*/ 	.word	0xffffffff


	//   ....[109]....
        /*13b8*/ 	.word	0xffffffff


	//   ....[110]....
        /*13bc*/ 	.word	0xffffffff


	//   ....[111]....
        /*13c0*/ 	.word	0xffffffff


	//   ....[112]....
        /*13c4*/ 	.word	0xffffffff


	//   ....[113]....
        /*13c8*/ 	.word	0xffffffff


	//   ....[114]....
        /*13cc*/ 	.word	0xffffffff


	//   ....[115]....
        /*13d0*/ 	.word	0xffffffff


	//   ....[116]....
        /*13d4*/ 	.word	0xffffffff


	//   ....[117]....
        /*13d8*/ 	.word	0xffffffff


	//   ....[118]....
        /*13dc*/ 	.word	0xffffffff


	//   ....[119]....
        /*13e0*/ 	.word	0xffffffff


	//   ....[120]....
        /*13e4*/ 	.word	0xffffffff


	//   ....[121]....
        /*13e8*/ 	.word	0xffffffff


	//   ....[122]....
        /*13ec*/ 	.word	0xffffffff


	//   ....[123]....
        /*13f0*/ 	.word	0xffffffff


	//   ....[124]....
        /*13f4*/ 	.word	0xffffffff


	//   ....[125]....
        /*13f8*/ 	.word	0xffffffff


	//   ....[126]....
        /*13fc*/ 	.word	0xffffffff


	//   ....[127]....
        /*1400*/ 	.word	0xffffffff


	//   ....[128]....
        /*1404*/ 	.word	0xffffffff


	//   ....[129]....
        /*1408*/ 	.word	0xffffffff


	//   ....[130]....
        /*140c*/ 	.word	0xffffffff


	//   ....[131]....
        /*1410*/ 	.word	0xffffffff


	//   ....[132]....
        /*1414*/ 	.word	0xffffffff


	//   ....[133]....
        /*1418*/ 	.word	0xffffffff


	//   ....[134]....
        /*141c*/ 	.word	0xffffffff


	//   ....[135]....
        /*1420*/ 	.word	0xffffffff


	//   ....[136]....
        /*1424*/ 	.word	0xffffffff


	//   ....[137]....
        /*1428*/ 	.word	0xffffffff


	//   ....[138]....
        /*142c*/ 	.word	0xffffffff


	//   ....[139]....
        /*1430*/ 	.word	0xffffffff


	//   ....[140]....
        /*1434*/ 	.word	0xffffffff


	//   ....[141]....
        /*1438*/ 	.word	0xffffffff


	//   ....[142]....
        /*143c*/ 	.word	0xffffffff


	//   ....[143]....
        /*1440*/ 	.word	0xffffffff


	//   ....[144]....
        /*1444*/ 	.word	0xffffffff


	//   ....[145]....
        /*1448*/ 	.word	0xffffffff


	//   ....[146]....
        /*144c*/ 	.word	0xffffffff


	//   ....[147]....
        /*1450*/ 	.word	0xffffffff


	//   ....[148]....
        /*1454*/ 	.word	0xffffffff


	//   ....[149]....
        /*1458*/ 	.word	0xffffffff


	//   ....[150]....
        /*145c*/ 	.word	0xffffffff


	//   ....[151]....
        /*1460*/ 	.word	0xffffffff


	//   ....[152]....
        /*1464*/ 	.word	0xffffffff


	//   ....[153]....
        /*1468*/ 	.word	0xffffffff


	//   ....[154]....
        /*146c*/ 	.word	0xffffffff


	//   ....[155]....
        /*1470*/ 	.word	0xffffffff


	//   ....[156]....
        /*1474*/ 	.word	0xffffffff


	//   ....[157]....
        /*1478*/ 	.word	0xffffffff


	//   ....[158]....
        /*147c*/ 	.word	0xffffffff


	//   ....[159]....
        /*1480*/ 	.word	0xffffffff


	//   ....[160]....
        /*1484*/ 	.word	0xffffffff


	//   ....[161]....
        /*1488*/ 	.word	0xffffffff


	//   ....[162]....
        /*148c*/ 	.word	0xffffffff


	//   ....[163]....
        /*1490*/ 	.word	0xffffffff


	//   ....[164]....
        /*1494*/ 	.word	0xffffffff


	//   ....[165]....
        /*1498*/ 	.word	0xffffffff


	//   ....[166]....
        /*149c*/ 	.word	0xffffffff


	//   ....[167]....
        /*14a0*/ 	.word	0xffffffff


	//   ....[168]....
        /*14a4*/ 	.word	0xffffffff


	//   ....[169]....
        /*14a8*/ 	.word	0xffffffff


	//   ....[170]....
        /*14ac*/ 	.word	0xffffffff


	//   ....[171]....
        /*14b0*/ 	.word	0xffffffff


	//   ....[172]....
        /*14b4*/ 	.word	0xffffffff


	//   ....[173]....
        /*14b8*/ 	.word	0xffffffff


	//   ....[174]....
        /*14bc*/ 	.word	0xffffffff


	//   ....[175]....
        /*14c0*/ 	.word	0xffffffff


	//   ....[176]....
        /*14c4*/ 	.word	0xffffffff


	//   ....[177]....
        /*14c8*/ 	.word	0xffffffff


	//   ....[178]....
        /*14cc*/ 	.word	0xffffffff


	//   ....[179]....
        /*14d0*/ 	.word	0xffffffff


	//   ....[180]....
        /*14d4*/ 	.word	0xffffffff


	//   ....[181]....
        /*14d8*/ 	.word	0xffffffff


	//   ....[182]....
        /*14dc*/ 	.word	0xffffffff


	//   ....[183]....
        /*14e0*/ 	.word	0xffffffff


	//   ....[184]....
        /*14e4*/ 	.word	0xffffffff


	//   ....[185]....
        /*14e8*/ 	.word	0xffffffff


	//   ....[186]....
        /*14ec*/ 	.word	0xffffffff


	//   ....[187]....
        /*14f0*/ 	.word	0xffffffff


	//   ....[188]....
        /*14f4*/ 	.word	0xffffffff


	//   ....[189]....
        /*14f8*/ 	.word	0xffffffff


	//   ....[190]....
        /*14fc*/ 	.word	0xffffffff


	//   ....[191]....
        /*1500*/ 	.word	0xffffffff


	//   ....[192]....
        /*1504*/ 	.word	0xffffffff


	//   ....[193]....
        /*1508*/ 	.word	0xffffffff


	//   ....[194]....
        /*150c*/ 	.word	0xffffffff


	//   ....[195]....
        /*1510*/ 	.word	0xffffffff


	//   ....[196]....
        /*1514*/ 	.word	0xffffffff


	//   ....[197]....
        /*1518*/ 	.word	0xffffffff


	//   ....[198]....
        /*151c*/ 	.word	0xffffffff


	//   ....[199]....
        /*1520*/ 	.word	0xffffffff


	//   ....[200]....
        /*1524*/ 	.word	0xffffffff


	//   ....[201]....
        /*1528*/ 	.word	0xffffffff


	//   ....[202]....
        /*152c*/ 	.word	0xffffffff


	//   ....[203]....
        /*1530*/ 	.word	0xffffffff


	//   ....[204]....
        /*1534*/ 	.word	0xffffffff


	//   ....[205]....
        /*1538*/ 	.word	0xffffffff


	//   ....[206]....
        /*153c*/ 	.word	0xffffffff


	//   ....[207]....
        /*1540*/ 	.word	0xffffffff


	//   ....[208]....
        /*1544*/ 	.word	0xffffffff


	//   ....[209]....
        /*1548*/ 	.word	0xffffffff


	//   ....[210]....
        /*154c*/ 	.word	0xffffffff


	//   ....[211]....
        /*1550*/ 	.word	0xffffffff


	//   ....[212]....
        /*1554*/ 	.word	0xffffffff


	//   ....[213]....
        /*1558*/ 	.word	0xffffffff


	//   ....[214]....
        /*155c*/ 	.word	0xffffffff


	//   ....[215]....
        /*1560*/ 	.word	0xffffffff


	//   ....[216]....
        /*1564*/ 	.word	0xffffffff


	//   ....[217]....
        /*1568*/ 	.word	0xffffffff


	//   ....[218]....
        /*156c*/ 	.word	0xffffffff


	//   ....[219]....
        /*1570*/ 	.word	0xffffffff


	//   ....[220]....
        /*1574*/ 	.word	0xffffffff


	//   ....[221]....
        /*1578*/ 	.word	0xffffffff


	//   ....[222]....
        /*157c*/ 	.word	0xffffffff


	//   ....[223]....
        /*1580*/ 	.word	0xffffffff


	//   ....[224]....
        /*1584*/ 	.word	0xffffffff


	//   ....[225]....
        /*1588*/ 	.word	0xffffffff


	//   ....[226]....
        /*158c*/ 	.word	0xffffffff


	//   ....[227]....
        /*1590*/ 	.word	0xffffffff


	//   ....[228]....
        /*1594*/ 	.word	0xffffffff


	//   ....[229]....
        /*1598*/ 	.word	0xffffffff


	//   ....[230]....
        /*159c*/ 	.word	0xffffffff


	//   ....[231]....
        /*15a0*/ 	.word	0xffffffff


	//   ....[232]....
        /*15a4*/ 	.word	0xffffffff


	//   ....[233]....
        /*15a8*/ 	.word	0xffffffff


	//   ....[234]....
        /*15ac*/ 	.word	0xffffffff


	//   ....[235]....
        /*15b0*/ 	.word	0xffffffff


	//   ....[236]....
        /*15b4*/ 	.word	0xffffffff


	//   ....[237]....
        /*15b8*/ 	.word	0xffffffff


	//   ....[238]....
        /*15bc*/ 	.word	0xffffffff


	//   ....[239]....
        /*15c0*/ 	.word	0xffffffff


	//   ....[240]....
        /*15c4*/ 	.word	0xffffffff


	//   ....[241]....
        /*15c8*/ 	.word	0xffffffff


	//   ....[242]....
        /*15cc*/ 	.word	0xffffffff


	//   ....[243]....
        /*15d0*/ 	.word	0xffffffff


	//   ....[244]....
        /*15d4*/ 	.word	0xffffffff


	//   ....[245]....
        /*15d8*/ 	.word	0xffffffff


	//   ....[246]....
        /*15dc*/ 	.word	0xffffffff


	//   ....[247]....
        /*15e0*/ 	.word	0xffffffff


	//   ....[248]....
        /*15e4*/ 	.word	0xffffffff


	//   ....[249]....
        /*15e8*/ 	.word	0xffffffff


	//   ....[250]....
        /*15ec*/ 	.word	0xffffffff


	//   ....[251]....
        /*15f0*/ 	.word	0xffffffff


	//   ....[252]....
        /*15f4*/ 	.word	0xffffffff


	//   ....[253]....
        /*15f8*/ 	.word	0xffffffff


	//   ....[254]....
        /*15fc*/ 	.word	0xffffffff


	//   ....[255]....
        /*1600*/ 	.word	0xffffffff


	//   ....[0]....
        /*1604*/ 	.word	0xffffffff


	//   ....[1]....
        /*1608*/ 	.word	0xffffffff


	//   ....[2]....
        /*160c*/ 	.word	0xffffffff


	//   ....[3]....
        /*1610*/ 	.word	0xffffffff


	//   ....[4]....
        /*1614*/ 	.word	0xffffffff


	//   ....[5]....
        /*1618*/ 	.word	0xffffffff


	//   ....[6]....
        /*161c*/ 	.word	0xffffffff


	//   ....[7]....
        /*1620*/ 	.word	0xffffffff


	//   ....[8]....
        /*1624*/ 	.word	0xffffffff


	//   ....[9]....
        /*1628*/ 	.word	0xffffffff


	//   ....[10]....
        /*162c*/ 	.word	0xffffffff


	//   ....[11]....
        /*1630*/ 	.word	0xffffffff


	//   ....[12]....
        /*1634*/ 	.word	0xffffffff


	//   ....[13]....
        /*1638*/ 	.word	0xffffffff


	//   ....[14]....
        /*163c*/ 	.word	0xffffffff


	//   ....[15]....
        /*1640*/ 	.word	0xffffffff


	//   ....[16]....
        /*1644*/ 	.word	0xffffffff


	//   ....[17]....
        /*1648*/ 	.word	0xffffffff


	//   ....[18]....
        /*164c*/ 	.word	0xffffffff


	//   ....[19]....
        /*1650*/ 	.word	0xffffffff


	//   ....[20]....
        /*1654*/ 	.word	0xffffffff


	//   ....[21]....
        /*1658*/ 	.word	0xffffffff


	//   ....[22]....
        /*165c*/ 	.word	0xffffffff


	//   ....[23]....
        /*1660*/ 	.word	0xffffffff


	//   ....[24]....
        /*1664*/ 	.word	0xffffffff


	//   ....[25]....
        /*1668*/ 	.word	0xffffffff


	//   ....[26]....
        /*166c*/ 	.word	0xffffffff


	//   ....[27]....
        /*1670*/ 	.word	0xffffffff


	//   ....[28]....
        /*1674*/ 	.word	0xffffffff


	//   ....[29]....
        /*1678*/ 	.word	0xffffffff


	//   ....[30]....
        /*167c*/ 	.word	0xffffffff


	//   ....[31]....
        /*1680*/ 	.word	0xffffffff


	//   ....[32]....
        /*1684*/ 	.word	0xffffffff


	//   ....[33]....
        /*1688*/ 	.word	0xffffffff


	//   ....[34]....
        /*168c*/ 	.word	0xffffffff


	//   ....[35]....
        /*1690*/ 	.word	0xffffffff


	//   ....[36]....
        /*1694*/ 	.word	0xffffffff


	//   ....[37]....
        /*1698*/ 	.word	0xffffffff


	//   ....[38]....
        /*169c*/ 	.word	0xffffffff


	//   ....[39]....
        /*16a0*/ 	.word	0xffffffff


	//   ....[40]....
        /*16a4*/ 	.word	0xffffffff


	//   ....[41]....
        /*16a8*/ 	.word	0xffffffff


	//   ....[42]....
        /*16ac*/ 	.word	0xffffffff


	//   ....[43]....
        /*16b0*/ 	.word	0xffffffff


	//   ....[44]....
        /*16b4*/ 	.word	0xffffffff


	//   ....[45]....
        /*16b8*/ 	.word	0xffffffff


	//   ....[46]....
        /*16bc*/ 	.word	0xffffffff


	//   ....[47]....
        /*16c0*/ 	.word	0xffffffff


	//   ....[48]....
        /*16c4*/ 	.word	0xffffffff


	//   ....[49]....
        /*16c8*/ 	.word	0xffffffff


	//   ....[50]....
        /*16cc*/ 	.word	0xffffffff


	//   ....[51]....
        /*16d0*/ 	.word	0xffffffff


	//   ....[52]....
        /*16d4*/ 	.word	0xffffffff


	//   ....[53]....
        /*16d8*/ 	.word	0xffffffff


	//   ....[54]....
        /*16dc*/ 	.word	0xffffffff


	//   ....[55]....
        /*16e0*/ 	.word	0xffffffff


	//   ....[56]....
        /*16e4*/ 	.word	0xffffffff


	//   ....[57]....
        /*16e8*/ 	.word	0xffffffff


	//   ....[58]....
        /*16ec*/ 	.word	0xffffffff


	//   ....[59]....
        /*16f0*/ 	.word	0xffffffff


	//   ....[60]....
        /*16f4*/ 	.word	0xffffffff


	//   ....[61]....
        /*16f8*/ 	.word	0xffffffff


	//   ....[62]....
        /*16fc*/ 	.word	0xffffffff


	//   ....[63]....
        /*1700*/ 	.word	0xffffffff


	//   ....[64]....
        /*1704*/ 	.word	0xffffffff


	//   ....[65]....
        /*1708*/ 	.word	0xffffffff


	//   ....[66]....
        /*170c*/ 	.word	0xffffffff


	//   ....[67]....
        /*1710*/ 	.word	0xffffffff


	//   ....[68]....
        /*1714*/ 	.word	0xffffffff


	//   ....[69]....
        /*1718*/ 	.word	0xffffffff


	//   ....[70]....
        /*171c*/ 	.word	0xffffffff


	//   ....[71]....
        /*1720*/ 	.word	0xffffffff


	//   ....[72]....
        /*1724*/ 	.word	0xffffffff


	//   ....[73]....
        /*1728*/ 	.word	0xffffffff


	//   ....[74]....
        /*172c*/ 	.word	0xffffffff


	//   ....[75]....
        /*1730*/ 	.word	0xffffffff


	//   ....[76]....
        /*1734*/ 	.word	0xffffffff


	//   ....[77]....
        /*1738*/ 	.word	0xffffffff


	//   ....[78]....
        /*173c*/ 	.word	0xffffffff


	//   ....[79]....
        /*1740*/ 	.word	0xffffffff


	//   ....[80]....
        /*1744*/ 	.word	0xffffffff


	//   ....[81]....
        /*1748*/ 	.word	0xffffffff


	//   ....[82]....
        /*174c*/ 	.word	0xffffffff


	//   ....[83]....
        /*1750*/ 	.word	0xffffffff


	//   ....[84]....
        /*1754*/ 	.word	0xffffffff


	//   ....[85]....
        /*1758*/ 	.word	0xffffffff


	//   ....[86]....
        /*175c*/ 	.word	0xffffffff


	//   ....[87]....
        /*1760*/ 	.word	0xffffffff


	//   ....[88]....
        /*1764*/ 	.word	0xffffffff


	//   ....[89]....
        /*1768*/ 	.word	0xffffffff


	//   ....[90]....
        /*176c*/ 	.word	0xffffffff


	//   ....[91]....
        /*1770*/ 	.word	0xffffffff


	//   ....[92]....
        /*1774*/ 	.word	0xffffffff


	//   ....[93]....
        /*1778*/ 	.word	0xffffffff


	//   ....[94]....
        /*177c*/ 	.word	0xffffffff


	//   ....[95]....
        /*1780*/ 	.word	0xffffffff


	//   ....[96]....
        /*1784*/ 	.word	0xffffffff


	//   ....[97]....
        /*1788*/ 	.word	0xffffffff


	//   ....[98]....
        /*178c*/ 	.word	0xffffffff


	//   ....[99]....
        /*1790*/ 	.word	0xffffffff


	//   ....[100]....
        /*1794*/ 	.word	0xffffffff


	//   ....[101]....
        /*1798*/ 	.word	0xffffffff


	//   ....[102]....
        /*179c*/ 	.word	0xffffffff


	//   ....[103]....
        /*17a0*/ 	.word	0xffffffff


	//   ....[104]....
        /*17a4*/ 	.word	0xffffffff


	//   ....[105]....
        /*17a8*/ 	.word	0xffffffff


	//   ....[106]....
        /*17ac*/ 	.word	0xffffffff


	//   ....[107]....
        /*17b0*/ 	.word	0xffffffff


	//   ....[108]....
        /*17b4*/ 	.word	0xffffffff


	//   ....[109]....
        /*17b8*/ 	.word	0xffffffff


	//   ....[110]....
        /*17bc*/ 	.word	0xffffffff


	//   ....[111]....
        /*17c0*/ 	.word	0xffffffff


	//   ....[112]....
        /*17c4*/ 	.word	0xffffffff


	//   ....[113]....
        /*17c8*/ 	.word	0xffffffff


	//   ....[114]....
        /*17cc*/ 	.word	0xffffffff


	//   ....[115]....
        /*17d0*/ 	.word	0xffffffff


	//   ....[116]....
        /*17d4*/ 	.word	0xffffffff


	//   ....[117]....
        /*17d8*/ 	.word	0xffffffff


	//   ....[118]....
        /*17dc*/ 	.word	0xffffffff


	//   ....[119]....
        /*17e0*/ 	.word	0xffffffff


	//   ....[120]....
        /*17e4*/ 	.word	0xffffffff


	//   ....[121]....
        /*17e8*/ 	.word	0xffffffff


	//   ....[122]....
        /*17ec*/ 	.word	0xffffffff


	//   ....[123]....
        /*17f0*/ 	.word	0xffffffff


	//   ....[124]....
        /*17f4*/ 	.word	0xffffffff


	//   ....[125]....
        /*17f8*/ 	.word	0xffffffff


	//   ....[126]....
        /*17fc*/ 	.word	0xffffffff


	//   ....[127]....
        /*1800*/ 	.word	0xffffffff


	//   ....[128]....
        /*1804*/ 	.word	0xffffffff


	//   ....[129]....
        /*1808*/ 	.word	0xffffffff


	//   ....[130]....
        /*180c*/ 	.word	0xffffffff


	//   ....[131]....
        /*1810*/ 	.word	0xffffffff


	//   ....[132]....
        /*1814*/ 	.word	0xffffffff


	//   ....[133]....
        /*1818*/ 	.word	0xffffffff


	//   ....[134]....
        /*181c*/ 	.word	0xffffffff


	//   ....[135]....
        /*1820*/ 	.word	0xffffffff


	//   ....[136]....
        /*1824*/ 	.word	0xffffffff


	//   ....[137]....
        /*1828*/ 	.word	0xffffffff


	//   ....[138]....
        /*182c*/ 	.word	0xffffffff


	//   ....[139]....
        /*1830*/ 	.word	0xffffffff


	//   ....[140]....
        /*1834*/ 	.word	0xffffffff


	//   ....[141]....
        /*1838*/ 	.word	0xffffffff


	//   ....[142]....
        /*183c*/ 	.word	0xffffffff


	//   ....[143]....
        /*1840*/ 	.word	0xffffffff


	//   ....[144]....
        /*1844*/ 	.word	0xffffffff


	//   ....[145]....
        /*1848*/ 	.word	0xffffffff


	//   ....[146]....
        /*184c*/ 	.word	0xffffffff


	//   ....[147]....
        /*1850*/ 	.word	0xffffffff


	//   ....[148]....
        /*1854*/ 	.word	0xffffffff


	//   ....[149]....
        /*1858*/ 	.word	0xffffffff


	//   ....[150]....
        /*185c*/ 	.word	0xffffffff


	//   ....[151]....
        /*1860*/ 	.word	0xffffffff


	//   ....[152]....
        /*1864*/ 	.word	0xffffffff


	//   ....[153]....
        /*1868*/ 	.word	0xffffffff


	//   ....[154]....
        /*186c*/ 	.word	0xffffffff


	//   ....[155]....
        /*1870*/ 	.word	0xffffffff


	//   ....[156]....
        /*1874*/ 	.word	0xffffffff


	//   ....[157]....
        /*1878*/ 	.word	0xffffffff


	//   ....[158]....
        /*187c*/ 	.word	0xffffffff


	//   ....[159]....
        /*1880*/ 	.word	0xffffffff


	//   ....[160]....
        /*1884*/ 	.word	0xffffffff


	//   ....[161]....
        /*1888*/ 	.word	0xffffffff


	//   ....[162]....
        /*188c*/ 	.word	0xffffffff


	//   ....[163]....
        /*1890*/ 	.word	0xffffffff


	//   ....[164]....
        /*1894*/ 	.word	0xffffffff


	//   ....[165]....
        /*1898*/ 	.word	0xffffffff


	//   ....[166]....
        /*189c*/ 	.word	0xffffffff


	//   ....[167]....
        /*18a0*/ 	.word	0xffffffff


	//   ....[168]....
        /*18a4*/ 	.word	0xffffffff


	//   ....[169]....
        /*18a8*/ 	.word	0xffffffff


	//   ....[170]....
        /*18ac*/ 	.word	0xffffffff


	//   ....[171]....
        /*18b0*/ 	.word	0xffffffff


	//   ....[172]....
        /*18b4*/ 	.word	0xffffffff


	//   ....[173]....
        /*18b8*/ 	.word	0xffffffff


	//   ....[174]....
        /*18bc*/ 	.word	0xffffffff


	//   ....[175]....
        /*18c0*/ 	.word	0xffffffff


	//   ....[176]....
        /*18c4*/ 	.word	0xffffffff


	//   ....[177]....
        /*18c8*/ 	.word	0xffffffff


	//   ....[178]....
        /*18cc*/ 	.word	0xffffffff


	//   ....[179]....
        /*18d0*/ 	.word	0xffffffff


	//   ....[180]....
        /*18d4*/ 	.word	0xffffffff


	//   ....[181]....
        /*18d8*/ 	.word	0xffffffff


	//   ....[182]....
        /*18dc*/ 	.word	0xffffffff


	//   ....[183]....
        /*18e0*/ 	.word	0xffffffff


	//   ....[184]....
        /*18e4*/ 	.word	0xffffffff


	//   ....[185]....
        /*18e8*/ 	.word	0xffffffff


	//   ....[186]....
        /*18ec*/ 	.word	0xffffffff


	//   ....[187]....
        /*18f0*/ 	.word	0xffffffff


	//   ....[188]....
        /*18f4*/ 	.word	0xffffffff


	//   ....[189]....
        /*18f8*/ 	.word	0xffffffff


	//   ....[190]....
        /*18fc*/ 	.word	0xffffffff


	//   ....[191]....
        /*1900*/ 	.word	0xffffffff


	//   ....[192]....
        /*1904*/ 	.word	0xffffffff


	//   ....[193]....
        /*1908*/ 	.word	0xffffffff


	//   ....[194]....
        /*190c*/ 	.word	0xffffffff


	//   ....[195]....
        /*1910*/ 	.word	0xffffffff


	//   ....[196]....
        /*1914*/ 	.word	0xffffffff


	//   ....[197]....
        /*1918*/ 	.word	0xffffffff


	//   ....[198]....
        /*191c*/ 	.word	0xffffffff


	//   ....[199]....
        /*1920*/ 	.word	0xffffffff


	//   ....[200]....
        /*1924*/ 	.word	0xffffffff


	//   ....[201]....
        /*1928*/ 	.word	0xffffffff


	//   ....[202]....
        /*192c*/ 	.word	0xffffffff


	//   ....[203]....
        /*1930*/ 	.word	0xffffffff


	//   ....[204]....
        /*1934*/ 	.word	0xffffffff


	//   ....[205]....
        /*1938*/ 	.word	0xffffffff


	//   ....[206]....
        /*193c*/ 	.word	0xffffffff


	//   ....[207]....
        /*1940*/ 	.word	0xffffffff


	//   ....[208]....
        /*1944*/ 	.word	0xffffffff


	//   ....[209]....
        /*1948*/ 	.word	0xffffffff


	//   ....[210]....
        /*194c*/ 	.word	0xffffffff


	//   ....[211]....
        /*1950*/ 	.word	0xffffffff


	//   ....[212]....
        /*1954*/ 	.word	0xffffffff


	//   ....[213]....
        /*1958*/ 	.word	0xffffffff


	//   ....[214]....
        /*195c*/ 	.word	0xffffffff


	//   ....[215]....
        /*1960*/ 	.word	0xffffffff


	//   ....[216]....
        /*1964*/ 	.word	0xffffffff


	//   ....[217]....
        /*1968*/ 	.word	0xffffffff


	//   ....[218]....
        /*196c*/ 	.word	0xffffffff


	//   ....[219]....
        /*1970*/ 	.word	0xffffffff


	//   ....[220]....
        /*1974*/ 	.word	0xffffffff


	//   ....[221]....
        /*1978*/ 	.word	0xffffffff


	//   ....[222]....
        /*197c*/ 	.word	0xffffffff


	//   ....[223]....
        /*1980*/ 	.word	0xffffffff


	//   ....[224]....
        /*1984*/ 	.word	0xffffffff


	//   ....[225]....
        /*1988*/ 	.word	0xffffffff


	//   ....[226]....
        /*198c*/ 	.word	0xffffffff


	//   ....[227]....
        /*1990*/ 	.word	0xffffffff


	//   ....[228]....
        /*1994*/ 	.word	0xffffffff


	//   ....[229]....
        /*1998*/ 	.word	0xffffffff


	//   ....[230]....
        /*199c*/ 	.word	0xffffffff


	//   ....[231]....
        /*19a0*/ 	.word	0xffffffff


	//   ....[232]....
        /*19a4*/ 	.word	0xffffffff


	//   ....[233]....
        /*19a8*/ 	.word	0xffffffff


	//   ....[234]....
        /*19ac*/ 	.word	0xffffffff


	//   ....[235]....
        /*19b0*/ 	.word	0xffffffff


	//   ....[236]....
        /*19b4*/ 	.word	0xffffffff


	//   ....[237]....
        /*19b8*/ 	.word	0xffffffff


	//   ....[238]....
        /*19bc*/ 	.word	0xffffffff


	//   ....[239]....
        /*19c0*/ 	.word	0xffffffff


	//   ....[240]....
        /*19c4*/ 	.word	0xffffffff


	//   ....[241]....
        /*19c8*/ 	.word	0xffffffff


	//   ....[242]....
        /*19cc*/ 	.word	0xffffffff


	//   ....[243]....
        /*19d0*/ 	.word	0xffffffff


	//   ....[244]....
        /*19d4*/ 	.word	0xffffffff


	//   ....[245]....
        /*19d8*/ 	.word	0xffffffff


	//   ....[246]....
        /*19dc*/ 	.word	0xffffffff


	//   ....[247]....
        /*19e0*/ 	.word	0xffffffff


	//   ....[248]....
        /*19e4*/ 	.word	0xffffffff


	//   ....[249]....
        /*19e8*/ 	.word	0xffffffff


	//   ....[250]....
        /*19ec*/ 	.word	0xffffffff


	//   ....[251]....
        /*19f0*/ 	.word	0xffffffff


	//   ....[252]....
        /*19f4*/ 	.word	0xffffffff


	//   ....[253]....
        /*19f8*/ 	.word	0xffffffff


	//   ....[254]....
        /*19fc*/ 	.word	0xffffffff


	//   ....[255]....
        /*1a00*/ 	.word	0xffffffff


	//   ....[0]....
        /*1a04*/ 	.word	0xffffffff


	//   ....[1]....
        /*1a08*/ 	.word	0xffffffff


	//   ....[2]....
        /*1a0c*/ 	.word	0xffffffff


	//   ....[3]....
        /*1a10*/ 	.word	0xffffffff


	//   ....[4]....
        /*1a14*/ 	.word	0xffffffff


	//   ....[5]....
        /*1a18*/ 	.word	0xffffffff


	//   ....[6]....
        /*1a1c*/ 	.word	0xffffffff


	//   ....[7]....
        /*1a20*/ 	.word	0xffffffff


	//   ....[8]....
        /*1a24*/ 	.word	0xffffffff


	//   ....[9]....
        /*1a28*/ 	.word	0xffffffff


	//   ....[10]....
        /*1a2c*/ 	.word	0xffffffff


	//   ....[11]....
        /*1a30*/ 	.word	0xffffffff


	//   ....[12]....
        /*1a34*/ 	.word	0xffffffff


	//   ....[13]....
        /*1a38*/ 	.word	0xffffffff


	//   ....[14]....
        /*1a3c*/ 	.word	0xffffffff


	//   ....[15]....
        /*1a40*/ 	.word	0xffffffff


	//   ....[16]....
        /*1a44*/ 	.word	0xffffffff


	//   ....[17]....
        /*1a48*/ 	.word	0xffffffff


	//   ....[18]....
        /*1a4c*/ 	.word	0xffffffff


	//   ....[19]....
        /*1a50*/ 	.word	0xffffffff


	//   ....[20]....
        /*1a54*/ 	.word	0xffffffff


	//   ....[21]....
        /*1a58*/ 	.word	0xffffffff


	//   ....[22]....
        /*1a5c*/ 	.word	0xffffffff


	//   ....[23]....
        /*1a60*/ 	.word	0xffffffff


	//   ....[24]....
        /*1a64*/ 	.word	0xffffffff


	//   ....[25]....
        /*1a68*/ 	.word	0xffffffff


	//   ....[26]....
        /*1a6c*/ 	.word	0xffffffff


	//   ....[27]....
        /*1a70*/ 	.word	0xffffffff


	//   ....[28]....
        /*1a74*/ 	.word	0xffffffff


	//   ....[29]....
        /*1a78*/ 	.word	0xffffffff


	//   ....[30]....
        /*1a7c*/ 	.word	0xffffffff


	//   ....[31]....
        /*1a80*/ 	.word	0xffffffff


	//   ....[32]....
        /*1a84*/ 	.word	0xffffffff


	//   ....[33]....
        /*1a88*/ 	.word	0xffffffff


	//   ....[34]....
        /*1a8c*/ 	.word	0xffffffff


	//   ....[35]....
        /*1a90*/ 	.word	0xffffffff


	//   ....[36]....
        /*1a94*/ 	.word	0xffffffff


	//   ....[37]....
        /*1a98*/ 	.word	0xffffffff


	//   ....[38]....
        /*1a9c*/ 	.word	0xffffffff


	//   ....[39]....
        /*1aa0*/ 	.word	0xffffffff


	//   ....[40]....
        /*1aa4*/ 	.word	0xffffffff


	//   ....[41]....
        /*1aa8*/ 	.word	0xffffffff


	//   ....[42]....
        /*1aac*/ 	.word	0xffffffff


	//   ....[43]....
        /*1ab0*/ 	.word	0xffffffff


	//   ....[44]....
        /*1ab4*/ 	.word	0xffffffff


	//   ....[45]....
        /*1ab8*/ 	.word	0xffffffff


	//   ....[46]....
        /*1abc*/ 	.word	0xffffffff


	//   ....[47]....
        /*1ac0*/ 	.word	0xffffffff


	//   ....[48]....
        /*1ac4*/ 	.word	0xffffffff


	//   ....[49]....
        /*1ac8*/ 	.word	0xffffffff


	//   ....[50]....
        /*1acc*/ 	.word	0xffffffff


	//   ....[51]....
        /*1ad0*/ 	.word	0xffffffff


	//   ....[52]....
        /*1ad4*/ 	.word	0xffffffff


	//   ....[53]....
        /*1ad8*/ 	.word	0xffffffff


	//   ....[54]....
        /*1adc*/ 	.word	0xffffffff


	//   ....[55]....
        /*1ae0*/ 	.word	0xffffffff


	//   ....[56]....
        /*1ae4*/ 	.word	0xffffffff


	//   ....[57]....
        /*1ae8*/ 	.word	0xffffffff


	//   ....[58]....
        /*1aec*/ 	.word	0xffffffff


	//   ....[59]....
        /*1af0*/ 	.word	0xffffffff


	//   ....[60]....
        /*1af4*/ 	.word	0xffffffff


	//   ....[61]....
        /*1af8*/ 	.word	0xffffffff


	//   ....[62]....
        /*1afc*/ 	.word	0xffffffff


	//   ....[63]....
        /*1b00*/ 	.word	0xffffffff


	//   ....[64]....
        /*1b04*/ 	.word	0xffffffff


	//   ....[65]....
        /*1b08*/ 	.word	0xffffffff


	//   ....[66]....
        /*1b0c*/ 	.word	0xffffffff


	//   ....[67]....
        /*1b10*/ 	.word	0xffffffff


	//   ....[68]....
        /*1b14*/ 	.word	0xffffffff


	//   ....[69]....
        /*1b18*/ 	.word	0xffffffff


	//   ....[70]....
        /*1b1c*/ 	.word	0xffffffff


	//   ....[71]....
        /*1b20*/ 	.word	0xffffffff


	//   ....[72]....
        /*1b24*/ 	.word	0xffffffff


	//   ....[73]....
        /*1b28*/ 	.word	0xffffffff


	//   ....[74]....
        /*1b2c*/ 	.word	0xffffffff


	//   ....[75]....
        /*1b30*/ 	.word	0xffffffff


	//   ....[76]....
        /*1b34*/ 	.word	0xffffffff


	//   ....[77]....
        /*1b38*/ 	.word	0xffffffff


	//   ....[78]....
        /*1b3c*/ 	.word	0xffffffff


	//   ....[79]....
        /*1b40*/ 	.word	0xffffffff


	//   ....[80]....
        /*1b44*/ 	.word	0xffffffff


	//   ....[81]....
        /*1b48*/ 	.word	0xffffffff


	//   ....[82]....
        /*1b4c*/ 	.word	0xffffffff


	//   ....[83]....
        /*1b50*/ 	.word	0xffffffff


	//   ....[84]....
        /*1b54*/ 	.word	0xffffffff


	//   ....[85]....
        /*1b58*/ 	.word	0xffffffff


	//   ....[86]....
        /*1b5c*/ 	.word	0xffffffff


	//   ....[87]....
        /*1b60*/ 	.word	0xffffffff


	//   ....[88]....
        /*1b64*/ 	.word	0xffffffff


	//   ....[89]....
        /*1b68*/ 	.word	0xffffffff


	//   ....[90]....
        /*1b6c*/ 	.word	0xffffffff


	//   ....[91]....
        /*1b70*/ 	.word	0xffffffff


	//   ....[92]....
        /*1b74*/ 	.word	0xffffffff


	//   ....[93]....
        /*1b78*/ 	.word	0xffffffff


	//   ....[94]....
        /*1b7c*/ 	.word	0xffffffff


	//   ....[95]....
        /*1b80*/ 	.word	0xffffffff


	//   ....[96]....
        /*1b84*/ 	.word	0xffffffff


	//   ....[97]....
        /*1b88*/ 	.word	0xffffffff


	//   ....[98]....
        /*1b8c*/ 	.word	0xffffffff


	//   ....[99]....
        /*1b90*/ 	.word	0xffffffff


	//   ....[100]....
        /*1b94*/ 	.word	0xffffffff


	//   ....[101]....
        /*1b98*/ 	.word	0xffffffff


	//   ....[102]....
        /*1b9c*/ 	.word	0xffffffff


	//   ....[103]....
        /*1ba0*/ 	.word	0xffffffff


	//   ....[104]....
        /*1ba4*/ 	.word	0xffffffff


	//   ....[105]....
        /*1ba8*/ 	.word	0xffffffff


	//   ....[106]....
        /*1bac*/ 	.word	0xffffffff


	//   ....[107]....
        /*1bb0*/ 	.word	0xffffffff


	//   ....[108]....
        /*1bb4*/ 	.word	0xffffffff


	//   ....[109]....
        /*1bb8*/ 	.word	0xffffffff


	//   ....[110]....
        /*1bbc*/ 	.word	0xffffffff


	//   ....[111]....
        /*1bc0*/ 	.word	0xffffffff


	//   ....[112]....
        /*1bc4*/ 	.word	0xffffffff


	//   ....[113]....
        /*1bc8*/ 	.word	0xffffffff


	//   ....[114]....
        /*1bcc*/ 	.word	0xffffffff


	//   ....[115]....
        /*1bd0*/ 	.word	0xffffffff


	//   ....[116]....
        /*1bd4*/ 	.word	0xffffffff


	//   ....[117]....
        /*1bd8*/ 	.word	0xffffffff


	//   ....[118]....
        /*1bdc*/ 	.word	0xffffffff


	//   ....[119]....
        /*1be0*/ 	.word	0xffffffff


	//   ....[120]....
        /*1be4*/ 	.word	0xffffffff


	//   ....[121]....
        /*1be8*/ 	.word	0xffffffff


	//   ....[122]....
        /*1bec*/ 	.word	0xffffffff


	//   ....[123]....
        /*1bf0*/ 	.word	0xffffffff


	//   ....[124]....
        /*1bf4*/ 	.word	0xffffffff


	//   ....[125]....
        /*1bf8*/ 	.word	0xffffffff


	//   ....[126]....
        /*1bfc*/ 	.word	0xffffffff


	//   ....[127]....
        /*1c00*/ 	.word	0xffffffff


	//   ....[128]....
        /*1c04*/ 	.word	0xffffffff


	//   ....[129]....
        /*1c08*/ 	.word	0xffffffff


	//   ....[130]....
        /*1c0c*/ 	.word	0xffffffff


	//   ....[131]....
        /*1c10*/ 	.word	0xffffffff


	//   ....[132]....
        /*1c14*/ 	.word	0xffffffff


	//   ....[133]....
        /*1c18*/ 	.word	0xffffffff


	//   ....[134]....
        /*1c1c*/ 	.word	0xffffffff


	//   ....[135]....
        /*1c20*/ 	.word	0xffffffff


	//   ....[136]....
        /*1c24*/ 	.word	0xffffffff


	//   ....[137]....
        /*1c28*/ 	.word	0xffffffff


	//   ....[138]....
        /*1c2c*/ 	.word	0xffffffff


	//   ....[139]....
        /*1c30*/ 	.word	0xffffffff


	//   ....[140]....
        /*1c34*/ 	.word	0xffffffff


	//   ....[141]....
        /*1c38*/ 	.word	0xffffffff


	//   ....[142]....
        /*1c3c*/ 	.word	0xffffffff


	//   ....[143]....
        /*1c40*/ 	.word	0xffffffff


	//   ....[144]....
        /*1c44*/ 	.word	0xffffffff


	//   ....[145]....
        /*1c48*/ 	.word	0xffffffff


	//   ....[146]....
        /*1c4c*/ 	.word	0xffffffff


	//   ....[147]....
        /*1c50*/ 	.word	0xffffffff


	//   ....[148]....
        /*1c54*/ 	.word	0xffffffff


	//   ....[149]....
        /*1c58*/ 	.word	0xffffffff


	//   ....[150]....
        /*1c5c*/ 	.word	0xffffffff


	//   ....[151]....
        /*1c60*/ 	.word	0xffffffff


	//   ....[152]....
        /*1c64*/ 	.word	0xffffffff


	//   ....[153]....
        /*1c68*/ 	.word	0xffffffff


	//   ....[154]....
        /*1c6c*/ 	.word	0xffffffff


	//   ....[155]....
        /*1c70*/ 	.word	0xffffffff


	//   ....[156]....
        /*1c74*/ 	.word	0xffffffff


	//   ....[157]....
        /*1c78*/ 	.word	0xffffffff


	//   ....[158]....
        /*1c7c*/ 	.word	0xffffffff


	//   ....[159]....
        /*1c80*/ 	.word	0xffffffff


	//   ....[160]....
        /*1c84*/ 	.word	0xffffffff


	//   ....[161]....
        /*1c88*/ 	.word	0xffffffff


	//   ....[162]....
        /*1c8c*/ 	.word	0xffffffff


	//   ....[163]....
        /*1c90*/ 	.word	0xffffffff


	//   ....[164]....
        /*1c94*/ 	.word	0xffffffff


	//   ....[165]....
        /*1c98*/ 	.word	0xffffffff


	//   ....[166]....
        /*1c9c*/ 	.word	0xffffffff


	//   ....[167]....
        /*1ca0*/ 	.word	0xffffffff


	//   ....[168]....
        /*1ca4*/ 	.word	0xffffffff


	//   ....[169]....
        /*1ca8*/ 	.word	0xffffffff


	//   ....[170]....
        /*1cac*/ 	.word	0xffffffff


	//   ....[171]....
        /*1cb0*/ 	.word	0xffffffff


	//   ....[172]....
        /*1cb4*/ 	.word	0xffffffff


	//   ....[173]....
        /*1cb8*/ 	.word	0xffffffff


	//   ....[174]....
        /*1cbc*/ 	.word	0xffffffff


	//   ....[175]....
        /*1cc0*/ 	.word	0xffffffff


	//   ....[176]....
        /*1cc4*/ 	.word	0xffffffff


	//   ....[177]....
        /*1cc8*/ 	.word	0xffffffff


	//   ....[178]....
        /*1ccc*/ 	.word	0xffffffff


	//   ....[179]....
        /*1cd0*/ 	.word	0xffffffff


	//   ....[180]....
        /*1cd4*/ 	.word	0xffffffff


	//   ....[181]....
        /*1cd8*/ 	.word	0xffffffff


	//   ....[182]....
        /*1cdc*/ 	.word	0xffffffff


	//   ....[183]....
        /*1ce0*/ 	.word	0xffffffff


	//   ....[184]....
        /*1ce4*/ 	.word	0xffffffff


	//   ....[185]....
        /*1ce8*/ 	.word	0xffffffff


	//   ....[186]....
        /*1cec*/ 	.word	0xffffffff


	//   ....[187]....
        /*1cf0*/ 	.word	0xffffffff


	//   ....[188]....
        /*1cf4*/ 	.word	0xffffffff


	//   ....[189]....
        /*1cf8*/ 	.word	0xffffffff


	//   ....[190]....
        /*1cfc*/ 	.word	0xffffffff


	//   ....[191]....
        /*1d00*/ 	.word	0xffffffff


	//   ....[192]....
        /*1d04*/ 	.word	0xffffffff


	//   ....[193]....
        /*1d08*/ 	.word	0xffffffff


	//   ....[194]....
        /*1d0c*/ 	.word	0xffffffff


	//   ....[195]....
        /*1d10*/ 	.word	0xffffffff


	//   ....[196]....
        /*1d14*/ 	.word	0xffffffff


	//   ....[197]....
        /*1d18*/ 	.word	0xffffffff


	//   ....[198]....
        /*1d1c*/ 	.word	0xffffffff


	//   ....[199]....
        /*1d20*/ 	.word	0xffffffff


	//   ....[200]....
        /*1d24*/ 	.word	0xffffffff


	//   ....[201]....
        /*1d28*/ 	.word	0xffffffff


	//   ....[202]....
        /*1d2c*/ 	.word	0xffffffff


	//   ....[203]....
        /*1d30*/ 	.word	0xffffffff


	//   ....[204]....
        /*1d34*/ 	.word	0xffffffff


	//   ....[205]....
        /*1d38*/ 	.word	0xffffffff


	//   ....[206]....
        /*1d3c*/ 	.word	0xffffffff


	//   ....[207]....
        /*1d40*/ 	.word	0xffffffff


	//   ....[208]....
        /*1d44*/ 	.word	0xffffffff


	//   ....[209]....
        /*1d48*/ 	.word	0xffffffff


	//   ....[210]....
        /*1d4c*/ 	.word	0xffffffff


	//   ....[211]....
        /*1d50*/ 	.word	0xffffffff


	//   ....[212]....
        /*1d54*/ 	.word	0xffffffff


	//   ....[213]....
        /*1d58*/ 	.word	0xffffffff


	//   ....[214]....
        /*1d5c*/ 	.word	0xffffffff


	//   ....[215]....
        /*1d60*/ 	.word	0xffffffff


	//   ....[216]....
        /*1d64*/ 	.word	0xffffffff


	//   ....[217]....
        /*1d68*/ 	.word	0xffffffff


	//   ....[218]....
        /*1d6c*/ 	.word	0xffffffff


	//   ....[219]....
        /*1d70*/ 	.word	0xffffffff


	//   ....[220]....
        /*1d74*/ 	.word	0xffffffff


	//   ....[221]....
        /*1d78*/ 	.word	0xffffffff


	//   ....[222]....
        /*1d7c*/ 	.word	0xffffffff


	//   ....[223]....
        /*1d80*/ 	.word	0xffffffff


	//   ....[224]....
        /*1d84*/ 	.word	0xffffffff


	//   ....[225]....
        /*1d88*/ 	.word	0xffffffff


	//   ....[226]....
        /*1d8c*/ 	.word	0xffffffff


	//   ....[227]....
        /*1d90*/ 	.word	0xffffffff


	//   ....[228]....
        /*1d94*/ 	.word	0xffffffff


	//   ....[229]....
        /*1d98*/ 	.word	0xffffffff


	//   ....[230]....
        /*1d9c*/ 	.word	0xffffffff


	//   ....[231]....
        /*1da0*/ 	.word	0xffffffff


	//   ....[232]....
        /*1da4*/ 	.word	0xffffffff


	//   ....[233]....
        /*1da8*/ 	.word	0xffffffff


	//   ....[234]....
        /*1dac*/ 	.word	0xffffffff


	//   ....[235]....
        /*1db0*/ 	.word	0xffffffff


	//   ....[236]....
        /*1db4*/ 	.word	0xffffffff


	//   ....[237]....
        /*1db8*/ 	.word	0xffffffff


	//   ....[238]....
        /*1dbc*/ 	.word	0xffffffff


	//   ....[239]....
        /*1dc0*/ 	.word	0xffffffff


	//   ....[240]....
        /*1dc4*/ 	.word	0xffffffff


	//   ....[241]....
        /*1dc8*/ 	.word	0xffffffff


	//   ....[242]....
        /*1dcc*/ 	.word	0xffffffff


	//   ....[243]....
        /*1dd0*/ 	.word	0xffffffff


	//   ....[244]....
        /*1dd4*/ 	.word	0xffffffff


	//   ....[245]....
        /*1dd8*/ 	.word	0xffffffff


	//   ....[246]....
        /*1ddc*/ 	.word	0xffffffff


	//   ....[247]....
        /*1de0*/ 	.word	0xffffffff


	//   ....[248]....
        /*1de4*/ 	.word	0xffffffff


	//   ....[249]....
        /*1de8*/ 	.word	0xffffffff


	//   ....[250]....
        /*1dec*/ 	.word	0xffffffff


	//   ....[251]....
        /*1df0*/ 	.word	0xffffffff


	//   ....[252]....
        /*1df4*/ 	.word	0xffffffff


	//   ....[253]....
        /*1df8*/ 	.word	0xffffffff


	//   ....[254]....
        /*1dfc*/ 	.word	0xffffffff


	//   ....[255]....
        /*1e00*/ 	.word	0xffffffff


	//   ....[0]....
        /*1e04*/ 	.word	0xffffffff


	//   ....[1]....
        /*1e08*/ 	.word	0xffffffff


	//   ....[2]....
        /*1e0c*/ 	.word	0xffffffff


	//   ....[3]....
        /*1e10*/ 	.word	0xffffffff


	//   ....[4]....
        /*1e14*/ 	.word	0xffffffff


	//   ....[5]....
        /*1e18*/ 	.word	0xffffffff


	//   ....[6]....
        /*1e1c*/ 	.word	0xffffffff


	//   ....[7]....
        /*1e20*/ 	.word	0xffffffff


	//   ....[8]....
        /*1e24*/ 	.word	0xffffffff


	//   ....[9]....
        /*1e28*/ 	.word	0xffffffff


	//   ....[10]....
        /*1e2c*/ 	.word	0xffffffff


	//   ....[11]....
        /*1e30*/ 	.word	0xffffffff


	//   ....[12]....
        /*1e34*/ 	.word	0xffffffff


	//   ....[13]....
        /*1e38*/ 	.word	0xffffffff


	//   ....[14]....
        /*1e3c*/ 	.word	0xffffffff


	//   ....[15]....
        /*1e40*/ 	.word	0xffffffff


	//   ....[16]....
        /*1e44*/ 	.word	0xffffffff


	//   ....[17]....
        /*1e48*/ 	.word	0xffffffff


	//   ....[18]....
        /*1e4c*/ 	.word	0xffffffff


	//   ....[19]....
        /*1e50*/ 	.word	0xffffffff


	//   ....[20]....
        /*1e54*/ 	.word	0xffffffff


	//   ....[21]....
        /*1e58*/ 	.word	0xffffffff


	//   ....[22]....
        /*1e5c*/ 	.word	0xffffffff


	//   ....[23]....
        /*1e60*/ 	.word	0xffffffff


	//   ....[24]....
        /*1e64*/ 	.word	0xffffffff


	//   ....[25]....
        /*1e68*/ 	.word	0xffffffff


	//   ....[26]....
        /*1e6c*/ 	.word	0xffffffff


	//   ....[27]....
        /*1e70*/ 	.word	0xffffffff


	//   ....[28]....
        /*1e74*/ 	.word	0xffffffff


	//   ....[29]....
        /*1e78*/ 	.word	0xffffffff


	//   ....[30]....
        /*1e7c*/ 	.word	0xffffffff


	//   ....[31]....
        /*1e80*/ 	.word	0xffffffff


	//   ....[32]....
        /*1e84*/ 	.word	0xffffffff


	//   ....[33]....
        /*1e88*/ 	.word	0xffffffff


	//   ....[34]....
        /*1e8c*/ 	.word	0xffffffff


	//   ....[35]....
        /*1e90*/ 	.word	0xffffffff


	//   ....[36]....
        /*1e94*/ 	.word	0xffffffff


	//   ....[37]....
        /*1e98*/ 	.word	0xffffffff


	//   ....[38]....
        /*1e9c*/ 	.word	0xffffffff


	//   ....[39]....
        /*1ea0*/ 	.word	0xffffffff


	//   ....[40]....
        /*1ea4*/ 	.word	0xffffffff


	//   ....[41]....
        /*1ea8*/ 	.word	0xffffffff


	//   ....[42]....
        /*1eac*/ 	.word	0xffffffff


	//   ....[43]....
        /*1eb0*/ 	.word	0xffffffff


	//   ....[44]....
        /*1eb4*/ 	.word	0xffffffff


	//   ....[45]....
        /*1eb8*/ 	.word	0xffffffff


	//   ....[46]....
        /*1ebc*/ 	.word	0xffffffff


	//   ....[47]....
        /*1ec0*/ 	.word	0xffffffff


	//   ....[48]....
        /*1ec4*/ 	.word	0xffffffff


	//   ....[49]....
        /*1ec8*/ 	.word	0xffffffff


	//   ....[50]....
        /*1ecc*/ 	.word	0xffffffff


	//   ....[51]....
        /*1ed0*/ 	.word	0xffffffff


	//   ....[52]....
        /*1ed4*/ 	.word	0xffffffff


	//   ....[53]....
        /*1ed8*/ 	.word	0xffffffff


	//   ....[54]....
        /*1edc*/ 	.word	0xffffffff


	//   ....[55]....
        /*1ee0*/ 	.word	0xffffffff


	//   ....[56]....
        /*1ee4*/ 	.word	0xffffffff


	//   ....[57]....
        /*1ee8*/ 	.word	0xffffffff


	//   ....[58]....
        /*1eec*/ 	.word	0xffffffff


	//   ....[59]....
        /*1ef0*/ 	.word	0xffffffff


	//   ....[60]....
        /*1ef4*/ 	.word	0xffffffff


	//   ....[61]....
        /*1ef8*/ 	.word	0xffffffff


	//   ....[62]....
        /*1efc*/ 	.word	0xffffffff


	//   ....[63]....
        /*1f00*/ 	.word	0xffffffff


	//   ....[64]....
        /*1f04*/ 	.word	0xffffffff


	//   ....[65]....
        /*1f08*/ 	.word	0xffffffff


	//   ....[66]....
        /*1f0c*/ 	.word	0xffffffff


	//   ....[67]....
        /*1f10*/ 	.word	0xffffffff


	//   ....[68]....
        /*1f14*/ 	.word	0xffffffff


	//   ....[69]....
        /*1f18*/ 	.word	0xffffffff


	//   ....[70]....
        /*1f1c*/ 	.word	0xffffffff


	//   ....[71]....
        /*1f20*/ 	.word	0xffffffff


	//   ....[72]....
        /*1f24*/ 	.word	0xffffffff


	//   ....[73]....
        /*1f28*/ 	.word	0xffffffff


	//   ....[74]....
        /*1f2c*/ 	.word	0xffffffff


	//   ....[75]....
        /*1f30*/ 	.word	0xffffffff


	//   ....[76]....
        /*1f34*/ 	.word	0xffffffff


	//   ....[77]....
        /*1f38*/ 	.word	0xffffffff


	//   ....[78]....
        /*1f3c*/ 	.word	0xffffffff


	//   ....[79]....
        /*1f40*/ 	.word	0xffffffff


	//   ....[80]....
        /*1f44*/ 	.word	0xffffffff


	//   ....[81]....
        /*1f48*/ 	.word	0xffffffff


	//   ....[82]....
        /*1f4c*/ 	.word	0xffffffff


	//   ....[83]....
        /*1f50*/ 	.word	0xffffffff


	//   ....[84]....
        /*1f54*/ 	.word	0xffffffff


	//   ....[85]....
        /*1f58*/ 	.word	0xffffffff


	//   ....[86]....
        /*1f5c*/ 	.word	0xffffffff


	//   ....[87]....
        /*1f60*/ 	.word	0xffffffff


	//   ....[88]....
        /*1f64*/ 	.word	0xffffffff


	//   ....[89]....
        /*1f68*/ 	.word	0xffffffff


	//   ....[90]....
        /*1f6c*/ 	.word	0xffffffff


	//   ....[91]....
        /*1f70*/ 	.word	0xffffffff


	//   ....[92]....
        /*1f74*/ 	.word	0xffffffff


	//   ....[93]....
        /*1f78*/ 	.word	0xffffffff


	//   ....[94]....
        /*1f7c*/ 	.word	0xffffffff


	//   ....[95]....
        /*1f80*/ 	.word	0xffffffff


	//   ....[96]....
        /*1f84*/ 	.word	0xffffffff


	//   ....[97]....
        /*1f88*/ 	.word	0xffffffff


	//   ....[98]....
        /*1f8c*/ 	.word	0xffffffff


	//   ....[99]....
        /*1f90*/ 	.word	0xffffffff


	//   ....[100]....
        /*1f94*/ 	.word	0xffffffff


	//   ....[101]....
        /*1f98*/ 	.word	0xffffffff


	//   ....[102]....
        /*1f9c*/ 	.word	0xffffffff


	//   ....[103]....
        /*1fa0*/ 	.word	0xffffffff


	//   ....[104]....
        /*1fa4*/ 	.word	0xffffffff


	//   ....[105]....
        /*1fa8*/ 	.word	0xffffffff


	//   ....[106]....
        /*1fac*/ 	.word	0xffffffff


	//   ....[107]....
        /*1fb0*/ 	.word	0xffffffff


	//   ....[108]....
        /*1fb4*/ 	.word	0xffffffff


	//   ....[109]....
        /*1fb8*/ 	.word	0xffffffff


	//   ....[110]....
        /*1fbc*/ 	.word	0xffffffff


	//   ....[111]....
        /*1fc0*/ 	.word	0xffffffff


	//   ....[112]....
        /*1fc4*/ 	.word	0xffffffff


	//   ....[113]....
        /*1fc8*/ 	.word	0xffffffff


	//   ....[114]....
        /*1fcc*/ 	.word	0xffffffff


	//   ....[115]....
        /*1fd0*/ 	.word	0xffffffff


	//   ....[116]....
        /*1fd4*/ 	.word	0xffffffff


	//   ....[117]....
        /*1fd8*/ 	.word	0xffffffff


	//   ....[118]....
        /*1fdc*/ 	.word	0xffffffff


	//   ....[119]....
        /*1fe0*/ 	.word	0xffffffff


	//   ....[120]....
        /*1fe4*/ 	.word	0xffffffff


	//   ....[121]....
        /*1fe8*/ 	.word	0xffffffff


	//   ....[122]....
        /*1fec*/ 	.word	0xffffffff


	//   ....[123]....
        /*1ff0*/ 	.word	0xffffffff


	//   ....[124]....
        /*1ff4*/ 	.word	0xffffffff


	//   ....[125]....
        /*1ff8*/ 	.word	0xffffffff


	//   ....[126]....
        /*1ffc*/ 	.word	0xffffffff


	//   ....[127]....
        /*2000*/ 	.word	0xffffffff


	//   ....[128]....
        /*2004*/ 	.word	0xffffffff


	//   ....[129]....
        /*2008*/ 	.word	0xffffffff


	//   ....[130]....
        /*200c*/ 	.word	0xffffffff


	//   ....[131]....
        /*2010*/ 	.word	0xffffffff


	//   ....[132]....
        /*2014*/ 	.word	0xffffffff


	//   ....[133]....
        /*2018*/ 	.word	0xffffffff


	//   ....[134]....
        /*201c*/ 	.word	0xffffffff


	//   ....[135]....
        /*2020*/ 	.word	0xffffffff


	//   ....[136]....
        /*2024*/ 	.word	0xffffffff


	//   ....[137]....
        /*2028*/ 	.word	0xffffffff


	//   ....[138]....
        /*202c*/ 	.word	0xffffffff


	//   ....[139]....
        /*2030*/ 	.word	0xffffffff


	//   ....[140]....
        /*2034*/ 	.word	0xffffffff


	//   ....[141]....
        /*2038*/ 	.word	0xffffffff


	//   ....[142]....
        /*203c*/ 	.word	0xffffffff


	//   ....[143]....
        /*2040*/ 	.word	0xffffffff


	//   ....[144]....
        /*2044*/ 	.word	0xffffffff


	//   ....[145]....
        /*2048*/ 	.word	0xffffffff


	//   ....[146]....
        /*204c*/ 	.word	0xffffffff


	//   ....[147]....
        /*2050*/ 	.word	0xffffffff


	//   ....[148]....
        /*2054*/ 	.word	0xffffffff


	//   ....[149]....
        /*2058*/ 	.word	0xffffffff


	//   ....[150]....
        /*205c*/ 	.word	0xffffffff


	//   ....[151]....
        /*2060*/ 	.word	0xffffffff


	//   ....[152]....
        /*2064*/ 	.word	0xffffffff


	//   ....[153]....
        /*2068*/ 	.word	0xffffffff


	//   ....[154]....
        /*206c*/ 	.word	0xffffffff


	//   ....[155]....
        /*2070*/ 	.word	0xffffffff


	//   ....[156]....
        /*2074*/ 	.word	0xffffffff


	//   ....[157]....
        /*2078*/ 	.word	0xffffffff


	//   ....[158]....
        /*207c*/ 	.word	0xffffffff


	//   ....[159]....
        /*2080*/ 	.word	0xffffffff


	//   ....[160]....
        /*2084*/ 	.word	0xffffffff


	//   ....[161]....
        /*2088*/ 	.word	0xffffffff


	//   ....[162]....
        /*208c*/ 	.word	0xffffffff


	//   ....[163]....
        /*2090*/ 	.word	0xffffffff


	//   ....[164]....
        /*2094*/ 	.word	0xffffffff


	//   ....[165]....
        /*2098*/ 	.word	0xffffffff


	//   ....[166]....
        /*209c*/ 	.word	0xffffffff


	//   ....[167]....
        /*20a0*/ 	.word	0xffffffff


	//   ....[168]....
        /*20a4*/ 	.word	0xffffffff


	//   ....[169]....
        /*20a8*/ 	.word	0xffffffff


	//   ....[170]....
        /*20ac*/ 	.word	0xffffffff


	//   ....[171]....
        /*20b0*/ 	.word	0xffffffff


	//   ....[172]....
        /*20b4*/ 	.word	0xffffffff


	//   ....[173]....
        /*20b8*/ 	.word	0xffffffff


	//   ....[174]....
        /*20bc*/ 	.word	0xffffffff


	//   ....[175]....
        /*20c0*/ 	.word	0xffffffff


	//   ....[176]....
        /*20c4*/ 	.word	0xffffffff


	//   ....[177]....
        /*20c8*/ 	.word	0xffffffff


	//   ....[178]....
        /*20cc*/ 	.word	0xffffffff


	//   ....[179]....
        /*20d0*/ 	.word	0xffffffff


	//   ....[180]....
        /*20d4*/ 	.word	0xffffffff


	//   ....[181]....
        /*20d8*/ 	.word	0xffffffff


	//   ....[182]....
        /*20dc*/ 	.word	0xffffffff


	//   ....[183]....
        /*20e0*/ 	.word	0xffffffff


	//   ....[184]....
        /*20e4*/ 	.word	0xffffffff


	//   ....[185]....
        /*20e8*/ 	.word	0xffffffff


	//   ....[186]....
        /*20ec*/ 	.word	0xffffffff


	//   ....[187]....
        /*20f0*/ 	.word	0xffffffff


	//   ....[188]....
        /*20f4*/ 	.word	0xffffffff


	//   ....[189]....
        /*20f8*/ 	.word	0xffffffff


	//   ....[190]....
        /*20fc*/ 	.word	0xffffffff


	//   ....[191]....
        /*2100*/ 	.word	0xffffffff


	//   ....[192]....
        /*2104*/ 	.word	0xffffffff


	//   ....[193]....
        /*2108*/ 	.word	0xffffffff


	//   ....[194]....
        /*210c*/ 	.word	0xffffffff


	//   ....[195]....
        /*2110*/ 	.word	0xffffffff


	//   ....[196]....
        /*2114*/ 	.word	0xffffffff


	//   ....[197]....
        /*2118*/ 	.word	0xffffffff


	//   ....[198]....
        /*211c*/ 	.word	0xffffffff


	//   ....[199]....
        /*2120*/ 	.word	0xffffffff


	//   ....[200]....
        /*2124*/ 	.word	0xffffffff


	//   ....[201]....
        /*2128*/ 	.word	0xffffffff


	//   ....[202]....
        /*212c*/ 	.word	0xffffffff


	//   ....[203]....
        /*2130*/ 	.word	0xffffffff


	//   ....[204]....
        /*2134*/ 	.word	0xffffffff


	//   ....[205]....
        /*2138*/ 	.word	0xffffffff


	//   ....[206]....
        /*213c*/ 	.word	0xffffffff


	//   ....[207]....
        /*2140*/ 	.word	0xffffffff


	//   ....[208]....
        /*2144*/ 	.word	0xffffffff


	//   ....[209]....
        /*2148*/ 	.word	0xffffffff


	//   ....[210]....
        /*214c*/ 	.word	0xffffffff


	//   ....[211]....
        /*2150*/ 	.word	0xffffffff


	//   ....[212]....
        /*2154*/ 	.word	0xffffffff


	//   ....[213]....
        /*2158*/ 	.word	0xffffffff


	//   ....[214]....
        /*215c*/ 	.word	0xffffffff


	//   ....[215]....
        /*2160*/ 	.word	0xffffffff


	//   ....[216]....
        /*2164*/ 	.word	0xffffffff


	//   ....[217]....
        /*2168*/ 	.word	0xffffffff


	//   ....[218]....
        /*216c*/ 	.word	0xffffffff


	//   ....[219]....
        /*2170*/ 	.word	0xffffffff


	//   ....[220]....
        /*2174*/ 	.word	0xffffffff


	//   ....[221]....
        /*2178*/ 	.word	0xffffffff


	//   ....[222]....
        /*217c*/ 	.word	0xffffffff


	//   ....[223]....
        /*2180*/ 	.word	0xffffffff


	//   ....[224]....
        /*2184*/ 	.word	0xffffffff


	//   ....[225]....
        /*2188*/ 	.word	0xffffffff


	//   ....[226]....
        /*218c*/ 	.word	0xffffffff


	//   ....[227]....
        /*2190*/ 	.word	0xffffffff


	//   ....[228]....
        /*2194*/ 	.word	0xffffffff


	//   ....[229]....
        /*2198*/ 	.word	0xffffffff


	//   ....[230]....
        /*219c*/ 	.word	0xffffffff


	//   ....[231]....
        /*21a0*/ 	.word	0xffffffff


	//   ....[232]....
        /*21a4*/ 	.word	0xffffffff


	//   ....[233]....
        /*21a8*/ 	.word	0xffffffff


	//   ....[234]....
        /*21ac*/ 	.word	0xffffffff


	//   ....[235]....
        /*21b0*/ 	.word	0xffffffff


	//   ....[236]....
        /*21b4*/ 	.word	0xffffffff


	//   ....[237]....
        /*21b8*/ 	.word	0xffffffff


	//   ....[238]....
        /*21bc*/ 	.word	0xffffffff


	//   ....[239]....
        /*21c0*/ 	.word	0xffffffff


	//   ....[240]....
        /*21c4*/ 	.word	0xffffffff


	//   ....[241]....
        /*21c8*/ 	.word	0xffffffff


	//   ....[242]....
        /*21cc*/ 	.word	0xffffffff


	//   ....[243]....
        /*21d0*/ 	.word	0xffffffff


	//   ....[244]....
        /*21d4*/ 	.word	0xffffffff


	//   ....[245]....
        /*21d8*/ 	.word	0xffffffff


	//   ....[246]....
        /*21dc*/ 	.word	0xffffffff


	//   ....[247]....
        /*21e0*/ 	.word	0xffffffff


	//   ....[248]....
        /*21e4*/ 	.word	0xffffffff


	//   ....[249]....
        /*21e8*/ 	.word	0xffffffff


	//   ....[250]....
        /*21ec*/ 	.word	0xffffffff


	//   ....[251]....
        /*21f0*/ 	.word	0xffffffff


	//   ....[252]....
        /*21f4*/ 	.word	0xffffffff


	//   ....[253]....
        /*21f8*/ 	.word	0xffffffff


	//   ....[254]....
        /*21fc*/ 	.word	0xffffffff


	//----- nvinfo : EIATTR_COOP_GROUP_INSTR_OFFSETS
	.align		4
.L_39:
        /*2200*/ 	.byte	0x04, 0x28
        /*2202*/ 	.short	(.L_41 - .L_40)


	//   ....[0]....
.L_40:
        /*2204*/ 	.word	0x000fa6c0


	//   ....[1]....
        /*2208*/ 	.word	0x000fa6e0


	//   ....[2]....
        /*220c*/ 	.word	0x000fab60


	//   ....[3]....
        /*2210*/ 	.word	0x000fab80


	//   ....[4]....
        /*2214*/ 	.word	0x000fac00


	//   ....[5]....
        /*2218*/ 	.word	0x000fac20


	//   ....[6]....
        /*221c*/ 	.word	0x000facc0


	//   ....[7]....
        /*2220*/ 	.word	0x000face0


	//   ....[8]....
        /*2224*/ 	.word	0x000fad40


	//   ....[9]....
        /*2228*/ 	.word	0x000fad60


	//   ....[10]....
        /*222c*/ 	.word	0x000fade0


	//   ....[11]....
        /*2230*/ 	.word	0x000fae00


	//   ....[12]....
        /*2234*/ 	.word	0x000fae80


	//   ....[13]....
        /*2238*/ 	.word	0x000faea0


	//   ....[14]....
        /*223c*/ 	.word	0x000faf20


	//   ....[15]....
        /*2240*/ 	.word	0x000faf40


	//   ....[16]....
        /*2244*/ 	.word	0x000fafc0


	//   ....[17]....
        /*2248*/ 	.word	0x000fafe0


	//   ....[18]....
        /*224c*/ 	.word	0x000fb060


	//   ....[19]....
        /*2250*/ 	.word	0x000fb080


	//   ....[20]....
        /*2254*/ 	.word	0x000fb100


	//   ....[21]....
        /*2258*/ 	.word	0x000fb120


	//   ....[22]....
        /*225c*/ 	.word	0x000fb1a0


	//   ....[23]....
        /*2260*/ 	.word	0x000fb1c0


	//   ....[24]....
        /*2264*/ 	.word	0x000fb240


	//   ....[25]....
        /*2268*/ 	.word	0x000fb260


	//   ....[26]....
        /*226c*/ 	.word	0x000fb2c0


	//   ....[27]....
        /*2270*/ 	.word	0x000fb310


	//   ....[28]....
        /*2274*/ 	.word	0x000fb360


	//   ....[29]....
        /*2278*/ 	.word	0x000fb3a0


	//   ....[30]....
        /*227c*/ 	.word	0x000fb420


	//   ....[31]....
        /*2280*/ 	.word	0x000fb440


	//   ....[32]....
        /*2284*/ 	.word	0x000fb4c0


	//   ....[33]....
        /*2288*/ 	.word	0x000fb4e0


	//   ....[34]....
        /*228c*/ 	.word	0x000fb560


	//   ....[35]....
        /*2290*/ 	.word	0x000fb580


	//   ....[36]....
        /*2294*/ 	.word	0x000fb600


	//   ....[37]....
        /*2298*/ 	.word	0x000fb620


	//   ....[38]....
        /*229c*/ 	.word	0x000fb6a0


	//   ....[39]....
        /*22a0*/ 	.word	0x000fb6c0


	//   ....[40]....
        /*22a4*/ 	.word	0x000fb740


	//   ....[41]....
        /*22a8*/ 	.word	0x000fb760


	//   ....[42]....
        /*22ac*/ 	.word	0x000fb7e0


	//   ....[43]....
        /*22b0*/ 	.word	0x000fb800


	//   ....[44]....
        /*22b4*/ 	.word	0x000fb880


	//   ....[45]....
        /*22b8*/ 	.word	0x000fb8a0


	//   ....[46]....
        /*22bc*/ 	.word	0x000fb920


	//   ....[47]....
        /*22c0*/ 	.word	0x000fb940


	//   ....[48]....
        /*22c4*/ 	.word	0x000fb9c0


	//   ....[49]....
        /*22c8*/ 	.word	0x000fb9e0


	//   ....[50]....
        /*22cc*/ 	.word	0x000fba60


	//   ....[51]....
        /*22d0*/ 	.word	0x000fba80


	//   ....[52]....
        /*22d4*/ 	.word	0x000fbb00


	//   ....[53]....
        /*22d8*/ 	.word	0x000fbb20


	//   ....[54]....
        /*22dc*/ 	.word	0x000fbba0


	//   ....[55]....
        /*22e0*/ 	.word	0x000fbbc0


	//   ....[56]....
        /*22e4*/ 	.word	0x000fbc50


	//   ....[57]....
        /*22e8*/ 	.word	0x000fbc70


	//   ....[58]....
        /*22ec*/ 	.word	0x000fbd00


	//   ....[59]....
        /*22f0*/ 	.word	0x000fbd20


	//   ....[60]....
        /*22f4*/ 	.word	0x000fbdc0


	//   ....[61]....
        /*22f8*/ 	.word	0x000fbde0


	//   ....[62]....
        /*22fc*/ 	.word	0x000fbe00


	//   ....[63]....
        /*2300*/ 	.word	0x000fbe20


	//   ....[64]....
        /*2304*/ 	.word	0x000fbe80


	//   ....[65]....
        /*2308*/ 	.word	0x000fbea0


	//   ....[66]....
        /*230c*/ 	.word	0x000fbf20


	//   ....[67]....
        /*2310*/ 	.word	0x000fbf40


	//   ....[68]....
        /*2314*/ 	.word	0x000fbfc0


	//   ....[69]....
        /*2318*/ 	.word	0x000fbfe0


	//   ....[70]....
        /*231c*/ 	.word	0x000fc060


	//   ....[71]....
        /*2320*/ 	.word	0x000fc080


	//   ....[72]....
        /*2324*/ 	.word	0x000fc100


	//   ....[73]....
        /*2328*/ 	.word	0x000fc120


	//   ....[74]....
        /*232c*/ 	.word	0x000fc1a0


	//   ....[75]....
        /*2330*/ 	.word	0x000fc1c0


	//   ....[76]....
        /*2334*/ 	.word	0x000fc240


	//   ....[77]....
        /*2338*/ 	.word	0x000fc260


	//   ....[78]....
        /*233c*/ 	.word	0x000fc2e0


	//   ....[79]....
        /*2340*/ 	.word	0x000fc300


	//   ....[80]....
        /*2344*/ 	.word	0x000fc380


	//   ....[81]....
        /*2348*/ 	.word	0x000fc3a0


	//   ....[82]....
        /*234c*/ 	.word	0x000fc420


	//   ....[83]....
        /*2350*/ 	.word	0x000fc440


	//   ....[84]....
        /*2354*/ 	.word	0x000fc4c0


	//   ....[85]....
        /*2358*/ 	.word	0x000fc4e0


	//   ....[86]....
        /*235c*/ 	.word	0x000fc560


	//   ....[87]....
        /*2360*/ 	.word	0x000fc580


	//   ....[88]....
        /*2364*/ 	.word	0x000fc600


	//   ....[89]....
        /*2368*/ 	.word	0x000fc620


	//   ....[90]....
        /*236c*/ 	.word	0x000fc6a0


	//   ....[91]....
        /*2370*/ 	.word	0x000fc6c0


	//   ....[92]....
        /*2374*/ 	.word	0x000fc720


	//   ....[93]....
        /*2378*/ 	.word	0x000fc7b0


	//   ....[94]....
        /*237c*/ 	.word	0x000fc800


	//   ....[95]....
        /*2380*/ 	.word	0x000fc820


	//   ....[96]....
        /*2384*/ 	.word	0x000fc880


	//   ....[97]....
        /*2388*/ 	.word	0x000fc8a0


	//   ....[98]....
        /*238c*/ 	.word	0x000fc920


	//   ....[99]....
        /*2390*/ 	.word	0x000fc940


	//   ....[100]....
        /*2394*/ 	.word	0x000fc9c0


	//   ....[101]....
        /*2398*/ 	.word	0x000fc9e0


	//   ....[102]....
        /*239c*/ 	.word	0x000fca60


	//   ....[103]....
        /*23a0*/ 	.word	0x000fca80


	//   ....[104]....
        /*23a4*/ 	.word	0x000fcb00


	//   ....[105]....
        /*23a8*/ 	.word	0x000fcb20


	//   ....[106]....
        /*23ac*/ 	.word	0x000fcba0


	//   ....[107]....
        /*23b0*/ 	.word	0x000fcbc0


	//   ....[108]....
        /*23b4*/ 	.word	0x000fcc40


	//   ....[109]....
        /*23b8*/ 	.word	0x000fcc60


	//   ....[110]....
        /*23bc*/ 	.word	0x000fcce0


	//   ....[111]....
        /*23c0*/ 	.word	0x000fcd00


	//   ....[112]....
        /*23c4*/ 	.word	0x000fcd80


	//   ....[113]....
        /*23c8*/ 	.word	0x000fcda0


	//   ....[114]....
        /*23cc*/ 	.word	0x000fce20


	//   ....[115]....
        /*23d0*/ 	.word	0x000fce40


	//   ....[116]....
        /*23d4*/ 	.word	0x000fcec0


	//   ....[117]....
        /*23d8*/ 	.word	0x000fcee0


	//   ....[118]....
        /*23dc*/ 	.word	0x000fcf80


	//   ....[119]....
        /*23e0*/ 	.word	0x000fcfa0


	//   ....[120]....
        /*23e4*/ 	.word	0x000fd020


	//   ....[121]....
        /*23e8*/ 	.word	0x000fd040


	//   ....[122]....
        /*23ec*/ 	.word	0x000fd0a0


	//   ....[123]....
        /*23f0*/ 	.word	0x000fd0c0


	//   ....[124]....
        /*23f4*/ 	.word	0x000fd150


	//   ....[125]....
        /*23f8*/ 	.word	0x000fd180


	//   ....[126]....
        /*23fc*/ 	.word	0x000fd1a0


	//   ....[127]....
        /*2400*/ 	.word	0x000fd1c0


	//   ....[128]....
        /*2404*/ 	.word	0x000fd220


	//   ....[129]....
        /*2408*/ 	.word	0x000fd240


	//   ....[130]....
        /*240c*/ 	.word	0x000fd2c0


	//   ....[131]....
        /*2410*/ 	.word	0x000fd2e0


	//   ....[132]....
        /*2414*/ 	.word	0x000fd360


	//   ....[133]....
        /*2418*/ 	.word	0x000fd380


	//   ....[134]....
        /*241c*/ 	.word	0x000fd400


	//   ....[135]....
        /*2420*/ 	.word	0x000fd420


	//   ....[136]....
        /*2424*/ 	.word	0x000fd4a0


	//   ....[137]....
        /*2428*/ 	.word	0x000fd4c0


	//   ....[138]....
        /*242c*/ 	.word	0x000fd540


	//   ....[139]....
        /*2430*/ 	.word	0x000fd560


	//   ....[140]....
        /*2434*/ 	.word	0x000fd5e0


	//   ....[141]....
        /*2438*/ 	.word	0x000fd600


	//   ....[142]....
        /*243c*/ 	.word	0x000fd680


	//   ....[143]....
        /*2440*/ 	.word	0x000fd6a0


	//   ....[144]....
        /*2444*/ 	.word	0x000fd720


	//   ....[145]....
        /*2448*/ 	.word	0x000fd740


	//   ....[146]....
        /*244c*/ 	.word	0x000fd7c0


	//   ....[147]....
        /*2450*/ 	.word	0x000fd7e0


	//   ....[148]....
        /*2454*/ 	.word	0x000fd860


	//   ....[149]....
        /*2458*/ 	.word	0x000fd880


	//   ....[150]....
        /*245c*/ 	.word	0x000fd900


	//   ....[151]....
        /*2460*/ 	.word	0x000fd920


	//   ....[152]....
        /*2464*/ 	.word	0x000fd9a0


	//   ....[153]....
        /*2468*/ 	.word	0x000fd9c0


	//   ....[154]....
        /*246c*/ 	.word	0x000fda20


	//   ....[155]....
        /*2470*/ 	.word	0x000fda70


	//   ....[156]....
        /*2474*/ 	.word	0x000fdac0


	//   ....[157]....
        /*2478*/ 	.word	0x000fdb30


	//   ....[158]....
        /*247c*/ 	.word	0x000fdb80


	//   ....[159]....
        /*2480*/ 	.word	0x000fdba0


	//   ....[160]....
        /*2484*/ 	.word	0x000fdc20


	//   ....[161]....
        /*2488*/ 	.word	0x000fdc40


	//   ....[162]....
        /*248c*/ 	.word	0x000fdcc0


	//   ....[163]....
        /*2490*/ 	.word	0x000fdce0


	//   ....[164]....
        /*2494*/ 	.word	0x000fdd60


	//   ....[165]....
        /*2498*/ 	.word	0x000fdd80


	//   ....[166]....
        /*249c*/ 	.word	0x000fde00


	//   ....[167]....
        /*24a0*/ 	.word	0x000fde20


	//   ....[168]....
        /*24a4*/ 	.word	0x000fdea0


	//   ....[169]....
        /*24a8*/ 	.word	0x000fdec0


	//   ....[170]....
        /*24ac*/ 	.word	0x000fdf40


	//   ....[171]....
        /*24b0*/ 	.word	0x000fdf60


	//   ....[172]....
        /*24b4*/ 	.word	0x000fdfe0


	//   ....[173]....
        /*24b8*/ 	.word	0x000fe000


	//   ....[174]....
        /*24bc*/ 	.word	0x000fe080


	//   ....[175]....
        /*24c0*/ 	.word	0x000fe0a0


	//   ....[176]....
        /*24c4*/ 	.word	0x000fe120


	//   ....[177]....
        /*24c8*/ 	.word	0x000fe140


	//   ....[178]....
        /*24cc*/ 	.word	0x000fe1c0


	//   ....[179]....
        /*24d0*/ 	.word	0x000fe1e0


	//   ....[180]....
        /*24d4*/ 	.word	0x000fe260


	//   ....[181]....
        /*24d8*/ 	.word	0x000fe280


	//   ....[182]....
        /*24dc*/ 	.word	0x000fe300


	//   ....[183]....
        /*24e0*/ 	.word	0x000fe320


	//   ....[184]....
        /*24e4*/ 	.word	0x000fe3a0


	//   ....[185]....
        /*24e8*/ 	.word	0x000fe3c0


	//   ....[186]....
        /*24ec*/ 	.word	0x000fe420


	//   ....[187]....
        /*24f0*/ 	.word	0x000fe470


	//   ....[188]....
        /*24f4*/ 	.word	0x000fe4c0


	//   ....[189]....
        /*24f8*/ 	.word	0x000fe530


	//   ....[190]....
        /*24fc*/ 	.word	0x000fe580


	//   ....[191]....
        /*2500*/ 	.word	0x000fe5a0


	//   ....[192]....
        /*2504*/ 	.word	0x000fe600


	//   ....[193]....
        /*2508*/ 	.word	0x000fe620


	//   ....[194]....
        /*250c*/ 	.word	0x000fe6a0


	//   ....[195]....
        /*2510*/ 	.word	0x000fe6c0


	//   ....[196]....
        /*2514*/ 	.word	0x000fe740


	//   ....[197]....
        /*2518*/ 	.word	0x000fe760


	//   ....[198]....
        /*251c*/ 	.word	0x000fe7e0


	//   ....[199]....
        /*2520*/ 	.word	0x000fe800


	//   ....[200]....
        /*2524*/ 	.word	0x000fe880


	//   ....[201]....
        /*2528*/ 	.word	0x000fe8a0


	//   ....[202]....
        /*252c*/ 	.word	0x000fe920


	//   ....[203]....
        /*2530*/ 	.word	0x000fe940


	//   ....[204]....
        /*2534*/ 	.word	0x000fe9c0


	//   ....[205]....
        /*2538*/ 	.word	0x000fe9e0


	//   ....[206]....
        /*253c*/ 	.word	0x000fea60


	//   ....[207]....
        /*2540*/ 	.word	0x000fea80


	//   ....[208]....
        /*2544*/ 	.word	0x000feb00


	//   ....[209]....
        /*2548*/ 	.word	0x000feb20


	//   ....[210]....
        /*254c*/ 	.word	0x000feba0


	//   ....[211]....
        /*2550*/ 	.word	0x000febc0


	//   ....[212]....
        /*2554*/ 	.word	0x000fec40


	//   ....[213]....
        /*2558*/ 	.word	0x000fec60


	//   ....[214]....
        /*255c*/ 	.word	0x000fece0


	//   ....[215]....
        /*2560*/ 	.word	0x000fed00


	//   ....[216]....
        /*2564*/ 	.word	0x000fed80


	//   ....[217]....
        /*2568*/ 	.word	0x000feda0


	//   ....[218]....
        /*256c*/ 	.word	0x000fee00


	//   ....[219]....
        /*2570*/ 	.word	0x000fee50


	//   ....[220]....
        /*2574*/ 	.word	0x000feea0


	//   ....[221]....
        /*2578*/ 	.word	0x000fef10


	//   ....[222]....
        /*257c*/ 	.word	0x000fef60


	//   ....[223]....
        /*2580*/ 	.word	0x000fef80


	//   ....[224]....
        /*2584*/ 	.word	0x000ff000


	//   ....[225]....
        /*2588*/ 	.word	0x000ff020


	//   ....[226]....
        /*258c*/ 	.word	0x000ff0a0


	//   ....[227]....
        /*2590*/ 	.word	0x000ff0c0


	//   ....[228]....
        /*2594*/ 	.word	0x000ff140


	//   ....[229]....
        /*2598*/ 	.word	0x000ff160


	//   ....[230]....
        /*259c*/ 	.word	0x000ff1e0


	//   ....[231]....
        /*25a0*/ 	.word	0x000ff200


	//   ....[232]....
        /*25a4*/ 	.word	0x000ff280


	//   ....[233]....
        /*25a8*/ 	.word	0x000ff2a0


	//   ....[234]....
        /*25ac*/ 	.word	0x000ff320


	//   ....[235]....
        /*25b0*/ 	.word	0x000ff340


	//   ....[236]....
        /*25b4*/ 	.word	0x000ff3c0


	//   ....[237]....
        /*25b8*/ 	.word	0x000ff3e0


	//   ....[238]....
        /*25bc*/ 	.word	0x000ff460


	//   ....[239]....
        /*25c0*/ 	.word	0x000ff480


	//   ....[240]....
        /*25c4*/ 	.word	0x000ff500


	//   ....[241]....
        /*25c8*/ 	.word	0x000ff520


	//   ....[242]....
        /*25cc*/ 	.word	0x000ff5a0


	//   ....[243]....
        /*25d0*/ 	.word	0x000ff5c0


	//   ....[244]....
        /*25d4*/ 	.word	0x000ff640


	//   ....[245]....
        /*25d8*/ 	.word	0x000ff660


	//   ....[246]....
        /*25dc*/ 	.word	0x000ff6e0


	//   ....[247]....
        /*25e0*/ 	.word	0x000ff700


	//   ....[248]....
        /*25e4*/ 	.word	0x000ff7c0


	//   ....[249]....
        /*25e8*/ 	.word	0x000ff7e0


	//   ....[250]....
        /*25ec*/ 	.word	0x000ff840


	//   ....[251]....
        /*25f0*/ 	.word	0x000ff860


	//   ....[252]....
        /*25f4*/ 	.word	0x000ff8c0


	//   ....[253]....
        /*25f8*/ 	.word	0x000ff930


	//   ....[254]....
        /*25fc*/ 	.word	0x000ff980


	//   ....[255]....
        /*2600*/ 	.word	0x000ff9a0


	//   ....[0]....
        /*2604*/ 	.word	0x000ffa20


	//   ....[1]....
        /*2608*/ 	.word	0x000ffa40


	//   ....[2]....
        /*260c*/ 	.word	0x000ffac0


	//   ....[3]....
        /*2610*/ 	.word	0x000ffae0


	//   ....[4]....
        /*2614*/ 	.word	0x000ffb60


	//   ....[5]....
        /*2618*/ 	.word	0x000ffb80


	//   ....[6]....
        /*261c*/ 	.word	0x000ffc00


	//   ....[7]....
        /*2620*/ 	.word	0x000ffc20


	//   ....[8]....
        /*2624*/ 	.word	0x000ffca0


	//   ....[9]....
        /*2628*/ 	.word	0x000ffcc0


	//   ....[10]....
        /*262c*/ 	.word	0x000ffd40


	//   ....[11]....
        /*2630*/ 	.word	0x000ffd60


	//   ....[12]....
        /*2634*/ 	.word	0x000ffde0


	//   ....[13]....
        /*2638*/ 	.word	0x000ffe00


	//   ....[14]....
        /*263c*/ 	.word	0x000ffe80


	//   ....[15]....
        /*2640*/ 	.word	0x000ffea0


	//   ....[16]....
        /*2644*/ 	.word	0x000fff20


	//   ....[17]....
        /*2648*/ 	.word	0x000fff40


	//   ....[18]....
        /*264c*/ 	.word	0x000fffc0


	//   ....[19]....
        /*2650*/ 	.word	0x000fffe0


	//   ....[20]....
        /*2654*/ 	.word	0x00100060


	//   ....[21]....
        /*2658*/ 	.word	0x00100080


	//   ....[22]....
        /*265c*/ 	.word	0x00100100


	//   ....[23]....
        /*2660*/ 	.word	0x00100120


	//   ....[24]....
        /*2664*/ 	.word	0x001001a0


	//   ....[25]....
        /*2668*/ 	.word	0x001001c0


	//   ....[26]....
        /*266c*/ 	.word	0x00100220


	//   ....[27]....
        /*2670*/ 	.word	0x00100270


	//   ....[28]....
        /*2674*/ 	.word	0x001002c0


	//   ....[29]....
        /*2678*/ 	.word	0x00100330


	//   ....[30]....
        /*267c*/ 	.word	0x00100380


	//   ....[31]....
        /*2680*/ 	.word	0x001003a0


	//   ....[32]....
        /*2684*/ 	.word	0x00100420


	//   ....[33]....
        /*2688*/ 	.word	0x00100440


	//   ....[34]....
        /*268c*/ 	.word	0x001004c0


	//   ....[35]....
        /*2690*/ 	.word	0x001004e0


	//   ....[36]....
        /*2694*/ 	.word	0x00100560


	//   ....[37]....
        /*2698*/ 	.word	0x00100580


	//   ....[38]....
        /*269c*/ 	.word	0x00100600


	//   ....[39]....
        /*26a0*/ 	.word	0x00100620


	//   ....[40]....
        /*26a4*/ 	.word	0x001006a0


	//   ....[41]....
        /*26a8*/ 	.word	0x001006c0


	//   ....[42]....
        /*26ac*/ 	.word	0x00100740


	//   ....[43]....
        /*26b0*/ 	.word	0x00100760


	//   ....[44]....
        /*26b4*/ 	.word	0x001007e0


	//   ....[45]....
        /*26b8*/ 	.word	0x00100800


	//   ....[46]....
        /*26bc*/ 	.word	0x00100880


	//   ....[47]....
        /*26c0*/ 	.word	0x001008a0


	//   ....[48]....
        /*26c4*/ 	.word	0x00100920


	//   ....[49]....
        /*26c8*/ 	.word	0x00100940


	//   ....[50]....
        /*26cc*/ 	.word	0x001009c0


	//   ....[51]....
        /*26d0*/ 	.word	0x001009e0


	//   ....[52]....
        /*26d4*/ 	.word	0x00100a60


	//   ....[53]....
        /*26d8*/ 	.word	0x00100a80


	//   ....[54]....
        /*26dc*/ 	.word	0x00100b00


	//   ....[55]....
        /*26e0*/ 	.word	0x00100b20


	//   ....[56]....
        /*26e4*/ 	.word	0x00100ba0


	//   ....[57]....
        /*26e8*/ 	.word	0x00100bc0


	//   ....[58]....
        /*26ec*/ 	.word	0x00100c20


	//   ....[59]....
        /*26f0*/ 	.word	0x00100c70


	//   ....[60]....
        /*26f4*/ 	.word	0x00100cc0


	//   ....[61]....
        /*26f8*/ 	.word	0x00100d30


	//   ....[62]....
        /*26fc*/ 	.word	0x00100d80


	//   ....[63]....
        /*2700*/ 	.word	0x00100da0


	//   ....[64]....
        /*2704*/ 	.word	0x00100e20


	//   ....[65]....
        /*2708*/ 	.word	0x00100e40


	//   ....[66]....
        /*270c*/ 	.word	0x00100ec0


	//   ....[67]....
        /*2710*/ 	.word	0x00100ee0


	//   ....[68]....
        /*2714*/ 	.word	0x00100f60


	//   ....[69]....
        /*2718*/ 	.word	0x00100f80


	//   ....[70]....
        /*271c*/ 	.word	0x00101000


	//   ....[71]....
        /*2720*/ 	.word	0x00101020


	//   ....[72]....
        /*2724*/ 	.word	0x001010a0


	//   ....[73]....
        /*2728*/ 	.word	0x001010c0


	//   ....[74]....
        /*272c*/ 	.word	0x00101140


	//   ....[75]....
        /*2730*/ 	.word	0x00101160


	//   ....[76]....
        /*2734*/ 	.word	0x001011e0


	//   ....[77]....
        /*2738*/ 	.word	0x00101200


	//   ....[78]....
        /*273c*/ 	.word	0x00101280


	//   ....[79]....
        /*2740*/ 	.word	0x001012a0


	//   ....[80]....
        /*2744*/ 	.word	0x00101320


	//   ....[81]....
        /*2748*/ 	.word	0x00101340


	//   ....[82]....
        /*274c*/ 	.word	0x001013c0


	//   ....[83]....
        /*2750*/ 	.word	0x001013e0


	//   ....[84]....
        /*2754*/ 	.word	0x00101460


	//   ....[85]....
        /*2758*/ 	.word	0x00101480


	//   ....[86]....
        /*275c*/ 	.word	0x00101500


	//   ....[87]....
        /*2760*/ 	.word	0x00101520


	//   ....[88]....
        /*2764*/ 	.word	0x001015a0


	//   ....[89]....
        /*2768*/ 	.word	0x001015c0


	//   ....[90]....
        /*276c*/ 	.word	0x00101620


	//   ....[91]....
        /*2770*/ 	.word	0x00101670


	//   ....[92]....
        /*2774*/ 	.word	0x001016c0


	//   ....[93]....
        /*2778*/ 	.word	0x00101730


	//   ....[94]....
        /*277c*/ 	.word	0x00101780


	//   ....[95]....
        /*2780*/ 	.word	0x001017a0


	//   ....[96]....
        /*2784*/ 	.word	0x00101820


	//   ....[97]....
        /*2788*/ 	.word	0x00101840


	//   ....[98]....
        /*278c*/ 	.word	0x001018c0


	//   ....[99]....
        /*2790*/ 	.word	0x001018e0


	//   ....[100]....
        /*2794*/ 	.word	0x00101960


	//   ....[101]....
        /*2798*/ 	.word	0x00101980


	//   ....[102]....
        /*279c*/ 	.word	0x00101a00


	//   ....[103]....
        /*27a0*/ 	.word	0x00101a20


	//   ....[104]....
        /*27a4*/ 	.word	0x00101aa0


	//   ....[105]....
        /*27a8*/ 	.word	0x00101ac0


	//   ....[106]....
        /*27ac*/ 	.word	0x00101b40


	//   ....[107]....
        /*27b0*/ 	.word	0x00101b60


	//   ....[108]....
        /*27b4*/ 	.word	0x00101be0


	//   ....[109]....
        /*27b8*/ 	.word	0x00101c00


	//   ....[110]....
        /*27bc*/ 	.word	0x00101c80


	//   ....[111]....
        /*27c0*/ 	.word	0x00101ca0


	//   ....[112]....
        /*27c4*/ 	.word	0x00101d20


	//   ....[113]....
        /*27c8*/ 	.word	0x00101d40


	//   ....[114]....
        /*27cc*/ 	.word	0x00101dc0


	//   ....[115]....
        /*27d0*/ 	.word	0x00101de0


	//   ....[116]....
        /*27d4*/ 	.word	0x00101e60


	//   ....[117]....
        /*27d8*/ 	.word	0x00101e80


	//   ....[118]....
        /*27dc*/ 	.word	0x00101f00


	//   ....[119]....
        /*27e0*/ 	.word	0x00101f20


	//   ....[120]....
        /*27e4*/ 	.word	0x00101fa0


	//   ....[121]....
        /*27e8*/ 	.word	0x00101fc0


	//   ....[122]....
        /*27ec*/ 	.word	0x00102020


	//   ....[123]....
        /*27f0*/ 	.word	0x00102070


	//   ....[124]....
        /*27f4*/ 	.word	0x001020c0


	//   ....[125]....
        /*27f8*/ 	.word	0x00102130


	//   ....[126]....
        /*27fc*/ 	.word	0x00102180


	//   ....[127]....
        /*2800*/ 	.word	0x001021a0


	//   ....[128]....
        /*2804*/ 	.word	0x00102220


	//   ....[129]....
        /*2808*/ 	.word	0x00102240


	//   ....[130]....
        /*280c*/ 	.word	0x001022c0


	//   ....[131]....
        /*2810*/ 	.word	0x001022e0


	//   ....[132]....
        /*2814*/ 	.word	0x00102360


	//   ....[133]....
        /*2818*/ 	.word	0x00102380


	//   ....[134]....
        /*281c*/ 	.word	0x00102400


	//   ....[135]....
        /*2820*/ 	.word	0x00102420


	//   ....[136]....
        /*2824*/ 	.word	0x001024a0


	//   ....[137]....
        /*2828*/ 	.word	0x001024c0


	//   ....[138]....
        /*282c*/ 	.word	0x00102540


	//   ....[139]....
        /*2830*/ 	.word	0x00102560


	//   ....[140]....
        /*2834*/ 	.word	0x001025e0


	//   ....[141]....
        /*2838*/ 	.word	0x00102600


	//   ....[142]....
        /*283c*/ 	.word	0x00102680


	//   ....[143]....
        /*2840*/ 	.word	0x001026a0


	//   ....[144]....
        /*2844*/ 	.word	0x00102720


	//   ....[145]....
        /*2848*/ 	.word	0x00102740


	//   ....[146]....
        /*284c*/ 	.word	0x001027c0


	//   ....[147]....
        /*2850*/ 	.word	0x001027e0


	//   ....[148]....
        /*2854*/ 	.word	0x00102860


	//   ....[149]....
        /*2858*/ 	.word	0x00102880


	//   ....[150]....
        /*285c*/ 	.word	0x00102900


	//   ....[151]....
        /*2860*/ 	.word	0x00102920


	//   ....[152]....
        /*2864*/ 	.word	0x001029a0


	//   ....[153]....
        /*2868*/ 	.word	0x001029c0


	//   ....[154]....
        /*286c*/ 	.word	0x00102a20


	//   ....[155]....
        /*2870*/ 	.word	0x00102a70


	//   ....[156]....
        /*2874*/ 	.word	0x00102ac0


	//   ....[157]....
        /*2878*/ 	.word	0x00102b30


	//   ....[158]....
        /*287c*/ 	.word	0x00102b80


	//   ....[159]....
        /*2880*/ 	.word	0x00102ba0


	//   ....[160]....
        /*2884*/ 	.word	0x00102c20


	//   ....[161]....
        /*2888*/ 	.word	0x00102c40


	//   ....[162]....
        /*288c*/ 	.word	0x00102cc0


	//   ....[163]....
        /*2890*/ 	.word	0x00102ce0


	//   ....[164]....
        /*2894*/ 	.word	0x00102d60


	//   ....[165]....
        /*2898*/ 	.word	0x00102d80


	//   ....[166]....
        /*289c*/ 	.word	0x00102e00


	//   ....[167]....
        /*28a0*/ 	.word	0x00102e20


	//   ....[168]....
        /*28a4*/ 	.word	0x00102ea0


	//   ....[169]....
        /*28a8*/ 	.word	0x00102ec0


	//   ....[170]....
        /*28ac*/ 	.word	0x00102f40


	//   ....[171]....
        /*28b0*/ 	.word	0x00102f60


	//   ....[172]....
        /*28b4*/ 	.word	0x00102fe0


	//   ....[173]....
        /*28b8*/ 	.word	0x00103000


	//   ....[174]....
        /*28bc*/ 	.word	0x00103080


	//   ....[175]....
        /*28c0*/ 	.word	0x001030a0


	//   ....[176]....
        /*28c4*/ 	.word	0x00103120


	//   ....[177]....
        /*28c8*/ 	.word	0x00103140


	//   ....[178]....
        /*28cc*/ 	.word	0x001031c0


	//   ....[179]....
        /*28d0*/ 	.word	0x001031e0


	//   ....[180]....
        /*28d4*/ 	.word	0x00103260


	//   ....[181]....
        /*28d8*/ 	.word	0x00103280


	//   ....[182]....
        /*28dc*/ 	.word	0x00103300


	//   ....[183]....
        /*28e0*/ 	.word	0x00103320


	//   ....[184]....
        /*28e4*/ 	.word	0x001033c0


	//   ....[185]....
        /*28e8*/ 	.word	0x001033e0


	//   ....[186]....
        /*28ec*/ 	.word	0x00103440


	//   ....[187]....
        /*28f0*/ 	.word	0x00103460


	//   ....[188]....
        /*28f4*/ 	.word	0x001034e0


	//   ....[189]....
        /*28f8*/ 	.word	0x00103500


	//   ....[190]....
        /*28fc*/ 	.word	0x00103580


	//   ....[191]....
        /*2900*/ 	.word	0x001035a0


	//   ....[192]....
        /*2904*/ 	.word	0x00103620


	//   ....[193]....
        /*2908*/ 	.word	0x00103640


	//   ....[194]....
        /*290c*/ 	.word	0x001036c0


	//   ....[195]....
        /*2910*/ 	.word	0x001036e0


	//   ....[196]....
        /*2914*/ 	.word	0x00103760


	//   ....[197]....
        /*2918*/ 	.word	0x00103780


	//   ....[198]....
        /*291c*/ 	.word	0x00103800


	//   ....[199]....
        /*2920*/ 	.word	0x00103820


	//   ....[200]....
        /*2924*/ 	.word	0x001038a0


	//   ....[201]....
        /*2928*/ 	.word	0x001038c0


	//   ....[202]....
        /*292c*/ 	.word	0x00103940


	//   ....[203]....
        /*2930*/ 	.word	0x00103960


	//   ....[204]....
        /*2934*/ 	.word	0x001039e0


	//   ....[205]....
        /*2938*/ 	.word	0x00103a00


	//   ....[206]....
        /*293c*/ 	.word	0x00103a80


	//   ....[207]....
        /*2940*/ 	.word	0x00103aa0


	//   ....[208]....
        /*2944*/ 	.word	0x00103b20


	//   ....[209]....
        /*2948*/ 	.word	0x00103b40


	//   ....[210]....
        /*294c*/ 	.word	0x00103bc0


	//   ....[211]....
        /*2950*/ 	.word	0x00103be0


	//   ....[212]....
        /*2954*/ 	.word	0x00103c60


	//   ....[213]....
        /*2958*/ 	.word	0x00103c80


	//   ....[214]....
        /*295c*/ 	.word	0x00103d00


	//   ....[215]....
        /*2960*/ 	.word	0x00103d20


	//   ....[216]....
        /*2964*/ 	.word	0x00103da0


	//   ....[217]....
        /*2968*/ 	.word	0x00103dc0


	//   ....[218]....
        /*296c*/ 	.word	0x00103e20


	//   ....[219]....
        /*2970*/ 	.word	0x00103e70


	//   ....[220]....
        /*2974*/ 	.word	0x00103ee0


	//   ....[221]....
        /*2978*/ 	.word	0x00103f00


	//   ....[222]....
        /*297c*/ 	.word	0x00103f80


	//   ....[223]....
        /*2980*/ 	.word	0x00103fa0


	//   ....[224]....
        /*2984*/ 	.word	0x00104020


	//   ....[225]....
        /*2988*/ 	.word	0x00104040


	//   ....[226]....
        /*298c*/ 	.word	0x001040c0


	//   ....[227]....
        /*2990*/ 	.word	0x001040e0


	//   ....[228]....
        /*2994*/ 	.word	0x00104160


	//   ....[229]....
        /*2998*/ 	.word	0x00104180


	//   ....[230]....
        /*299c*/ 	.word	0x00104200


	//   ....[231]....
        /*29a0*/ 	.word	0x00104220


	//   ....[232]....
        /*29a4*/ 	.word	0x001042a0


	//   ....[233]....
        /*29a8*/ 	.word	0x001042c0


	//   ....[234]....
        /*29ac*/ 	.word	0x00104340


	//   ....[235]....
        /*29b0*/ 	.word	0x00104360


	//   ....[236]....
        /*29b4*/ 	.word	0x001043e0


	//   ....[237]....
        /*29b8*/ 	.word	0x00104400


	//   ....[238]....
        /*29bc*/ 	.word	0x00104480


	//   ....[239]....
        /*29c0*/ 	.word	0x001044a0


	//   ....[240]....
        /*29c4*/ 	.word	0x00104520


	//   ....[241]....
        /*29c8*/ 	.word	0x00104540


	//   ....[242]....
        /*29cc*/ 	.word	0x001045c0


	//   ....[243]....
        /*29d0*/ 	.word	0x001045e0


	//   ....[244]....
        /*29d4*/ 	.word	0x00104660


	//   ....[245]....
        /*29d8*/ 	.word	0x00104680


	//   ....[246]....
        /*29dc*/ 	.word	0x00104700


	//   ....[247]....
        /*29e0*/ 	.word	0x00104720


	//   ....[248]....
        /*29e4*/ 	.word	0x001047a0


	//   ....[249]....
        /*29e8*/ 	.word	0x001047c0


	//   ....[250]....
        /*29ec*/ 	.word	0x00104820


	//   ....[251]....
        /*29f0*/ 	.word	0x00104870


	//   ....[252]....
        /*29f4*/ 	.word	0x001048e0


	//   ....[253]....
        /*29f8*/ 	.word	0x00104900


	//   ....[254]....
        /*29fc*/ 	.word	0x00104980


	//   ....[255]....
        /*2a00*/ 	.word	0x001049a0


	//   ....[0]....
        /*2a04*/ 	.word	0x00104a20


	//   ....[1]....
        /*2a08*/ 	.word	0x00104a40


	//   ....[2]....
        /*2a0c*/ 	.word	0x00104ac0


	//   ....[3]....
        /*2a10*/ 	.word	0x00104ae0


	//   ....[4]....
        /*2a14*/ 	.word	0x00104b60


	//   ....[5]....
        /*2a18*/ 	.word	0x00104b80


	//   ....[6]....
        /*2a1c*/ 	.word	0x00104c00


	//   ....[7]....
        /*2a20*/ 	.word	0x00104c20


	//   ....[8]....
        /*2a24*/ 	.word	0x00104ca0


	//   ....[9]....
        /*2a28*/ 	.word	0x00104cc0


	//   ....[10]....
        /*2a2c*/ 	.word	0x00104d40


	//   ....[11]....
        /*2a30*/ 	.word	0x00104d60


	//   ....[12]....
        /*2a34*/ 	.word	0x00104de0


	//   ....[13]....
        /*2a38*/ 	.word	0x00104e00


	//   ....[14]....
        /*2a3c*/ 	.word	0x00104e80


	//   ....[15]....
        /*2a40*/ 	.word	0x00104ea0


	//   ....[16]....
        /*2a44*/ 	.word	0x00104f20


	//   ....[17]....
        /*2a48*/ 	.word	0x00104f40


	//   ....[18]....
        /*2a4c*/ 	.word	0x00104fc0


	//   ....[19]....
        /*2a50*/ 	.word	0x00104fe0


	//   ....[20]....
        /*2a54*/ 	.word	0x00105060


	//   ....[21]....
        /*2a58*/ 	.word	0x00105080


	//   ....[22]....
        /*2a5c*/ 	.word	0x00105100


	//   ....[23]....
        /*2a60*/ 	.word	0x00105120


	//   ....[24]....
        /*2a64*/ 	.word	0x001051a0


	//   ....[25]....
        /*2a68*/ 	.word	0x001051c0


	//   ....[26]....
        /*2a6c*/ 	.word	0x00105220


	//   ....[27]....
        /*2a70*/ 	.word	0x00105270


	//   ....[28]....
        /*2a74*/ 	.word	0x001052e0


	//   ....[29]....
        /*2a78*/ 	.word	0x00105300


	//   ....[30]....
        /*2a7c*/ 	.word	0x00105380


	//   ....[31]....
        /*2a80*/ 	.word	0x001053a0


	//   ....[32]....
        /*2a84*/ 	.word	0x00105420


	//   ....[33]....
        /*2a88*/ 	.word	0x00105440


	//   ....[34]....
        /*2a8c*/ 	.word	0x001054c0


	//   ....[35]....
        /*2a90*/ 	.word	0x001054e0


	//   ....[36]....
        /*2a94*/ 	.word	0x00105560


	//   ....[37]....
        /*2a98*/ 	.word	0x00105580


	//   ....[38]....
        /*2a9c*/ 	.word	0x00105600


	//   ....[39]....
        /*2aa0*/ 	.word	0x00105620


	//   ....[40]....
        /*2aa4*/ 	.word	0x001056a0


	//   ....[41]....
        /*2aa8*/ 	.word	0x001056c0


	//   ....[42]....
        /*2aac*/ 	.word	0x00105740


	//   ....[43]....
        /*2ab0*/ 	.word	0x00105760


	//   ....[44]....
        /*2ab4*/ 	.word	0x001057e0


	//   ....[45]....
        /*2ab8*/ 	.word	0x00105800


	//   ....[46]....
        /*2abc*/ 	.word	0x00105880


	//   ....[47]....
        /*2ac0*/ 	.word	0x001058a0


	//   ....[48]....
        /*2ac4*/ 	.word	0x00105920


	//   ....[49]....
        /*2ac8*/ 	.word	0x00105940


	//   ....[50]....
        /*2acc*/ 	.word	0x001059c0


	//   ....[51]....
        /*2ad0*/ 	.word	0x001059e0


	//   ....[52]....
        /*2ad4*/ 	.word	0x00105a60


	//   ....[53]....
        /*2ad8*/ 	.word	0x00105a80


	//   ....[54]....
        /*2adc*/ 	.word	0x00105b00


	//   ....[55]....
        /*2ae0*/ 	.word	0x00105b20


	//   ....[56]....
        /*2ae4*/ 	.word	0x00105bc0


	//   ....[57]....
        /*2ae8*/ 	.word	0x00105be0


	//   ....[58]....
        /*2aec*/ 	.word	0x00105c40


	//   ....[59]....
        /*2af0*/ 	.word	0x00105c60


	//   ....[60]....
        /*2af4*/ 	.word	0x00105ce0


	//   ....[61]....
        /*2af8*/ 	.word	0x00105d00


	//   ....[62]....
        /*2afc*/ 	.word	0x00105d80


	//   ....[63]....
        /*2b00*/ 	.word	0x00105da0


	//   ....[64]....
        /*2b04*/ 	.word	0x00105e20


	//   ....[65]....
        /*2b08*/ 	.word	0x00105e40


	//   ....[66]....
        /*2b0c*/ 	.word	0x00105ec0


	//   ....[67]....
        /*2b10*/ 	.word	0x00105ee0


	//   ....[68]....
        /*2b14*/ 	.word	0x00105f60


	//   ....[69]....
        /*2b18*/ 	.word	0x00105f80


	//   ....[70]....
        /*2b1c*/ 	.word	0x00106000


	//   ....[71]....
        /*2b20*/ 	.word	0x00106020


	//   ....[72]....
        /*2b24*/ 	.word	0x001060a0


	//   ....[73]....
        /*2b28*/ 	.word	0x001060c0


	//   ....[74]....
        /*2b2c*/ 	.word	0x00106140


	//   ....[75]....
        /*2b30*/ 	.word	0x00106160


	//   ....[76]....
        /*2b34*/ 	.word	0x001061e0


	//   ....[77]....
        /*2b38*/ 	.word	0x00106200


	//   ....[78]....
        /*2b3c*/ 	.word	0x00106280


	//   ....[79]....
        /*2b40*/ 	.word	0x001062a0


	//   ....[80]....
        /*2b44*/ 	.word	0x00106320


	//   ....[81]....
        /*2b48*/ 	.word	0x00106340


	//   ....[82]....
        /*2b4c*/ 	.word	0x001063c0


	//   ....[83]....
        /*2b50*/ 	.word	0x001063e0


	//   ....[84]....
        /*2b54*/ 	.word	0x00106460


	//   ....[85]....
        /*2b58*/ 	.word	0x00106480


	//   ....[86]....
        /*2b5c*/ 	.word	0x00106500


	//   ....[87]....
        /*2b60*/ 	.word	0x00106520


	//   ....[88]....
        /*2b64*/ 	.word	0x001065a0


	//   ....[89]....
        /*2b68*/ 	.word	0x001065c0


	//   ....[90]....
        /*2b6c*/ 	.word	0x00106620


	//   ....[91]....
        /*2b70*/ 	.word	0x00106670


	//   ....[92]....
        /*2b74*/ 	.word	0x001066e0


	//   ....[93]....
        /*2b78*/ 	.word	0x00106700


	//   ....[94]....
        /*2b7c*/ 	.word	0x00106780


	//   ....[95]....
        /*2b80*/ 	.word	0x001067a0


	//   ....[96]....
        /*2b84*/ 	.word	0x00106820


	//   ....[97]....
        /*2b88*/ 	.word	0x00106840


	//   ....[98]....
        /*2b8c*/ 	.word	0x001068c0


	//   ....[99]....
        /*2b90*/ 	.word	0x001068e0


	//   ....[100]....
        /*2b94*/ 	.word	0x00106960


	//   ....[101]....
        /*2b98*/ 	.word	0x00106980


	//   ....[102]....
        /*2b9c*/ 	.word	0x00106a00


	//   ....[103]....
        /*2ba0*/ 	.word	0x00106a20


	//   ....[104]....
        /*2ba4*/ 	.word	0x00106aa0


	//   ....[105]....
        /*2ba8*/ 	.word	0x00106ac0


	//   ....[106]....
        /*2bac*/ 	.word	0x00106b40


	//   ....[107]....
        /*2bb0*/ 	.word	0x00106b60


	//   ....[108]....
        /*2bb4*/ 	.word	0x00106be0


	//   ....[109]....
        /*2bb8*/ 	.word	0x00106c00


	//   ....[110]....
        /*2bbc*/ 	.word	0x00106c80


	//   ....[111]....
        /*2bc0*/ 	.word	0x00106ca0


	//   ....[112]....
        /*2bc4*/ 	.word	0x00106d20


	//   ....[113]....
        /*2bc8*/ 	.word	0x00106d40


	//   ....[114]....
        /*2bcc*/ 	.word	0x00106dc0


	//   ....[115]....
        /*2bd0*/ 	.word	0x00106de0


	//   ....[116]....
        /*2bd4*/ 	.word	0x00106e60


	//   ....[117]....
        /*2bd8*/ 	.word	0x00106e80


	//   ....[118]....
        /*2bdc*/ 	.word	0x00106f00


	//   ....[119]....
        /*2be0*/ 	.word	0x00106f20


	//   ....[120]....
        /*2be4*/ 	.word	0x00106fa0


	//   ....[121]....
        /*2be8*/ 	.word	0x00106fc0


	//   ....[122]....
        /*2bec*/ 	.word	0x00107020


	//   ....[123]....
        /*2bf0*/ 	.word	0x00107070


	//   ....[124]....
        /*2bf4*/ 	.word	0x001070e0


	//   ....[125]....
        /*2bf8*/ 	.word	0x00107100


	//   ....[126]....
        /*2bfc*/ 	.word	0x00107180


	//   ....[127]....
        /*2c00*/ 	.word	0x001071a0


	//   ....[128]....
        /*2c04*/ 	.word	0x00107220


	//   ....[129]....
        /*2c08*/ 	.word	0x00107240


	//   ....[130]....
        /*2c0c*/ 	.word	0x001072c0


	//   ....[131]....
        /*2c10*/ 	.word	0x001072e0


	//   ....[132]....
        /*2c14*/ 	.word	0x00107360


	//   ....[133]....
        /*2c18*/ 	.word	0x00107380


	//   ....[134]....
        /*2c1c*/ 	.word	0x00107400


	//   ....[135]....
        /*2c20*/ 	.word	0x00107420


	//   ....[136]....
        /*2c24*/ 	.word	0x001074a0


	//   ....[137]....
        /*2c28*/ 	.word	0x001074c0


	//   ....[138]....
        /*2c2c*/ 	.word	0x00107540


	//   ....[139]....
        /*2c30*/ 	.word	0x00107560


	//   ....[140]....
        /*2c34*/ 	.word	0x001075e0


	//   ....[141]....
        /*2c38*/ 	.word	0x00107600


	//   ....[142]....
        /*2c3c*/ 	.word	0x00107660


	//   ....[143]....
        /*2c40*/ 	.word	0x001076d0


	//   ....[144]....
        /*2c44*/ 	.word	0x00107720


	//   ....[145]....
        /*2c48*/ 	.word	0x00107740


	//   ....[146]....
        /*2c4c*/ 	.word	0x001077c0


	//   ....[147]....
        /*2c50*/ 	.word	0x001077e0


	//   ....[148]....
        /*2c54*/ 	.word	0x00107860


	//   ....[149]....
        /*2c58*/ 	.word	0x00107880


	//   ....[150]....
        /*2c5c*/ 	.word	0x00107900


	//   ....[151]....
        /*2c60*/ 	.word	0x00107920


	//   ....[152]....
        /*2c64*/ 	.word	0x001079a0


	//   ....[153]....
        /*2c68*/ 	.word	0x001079c0


	//   ....[154]....
        /*2c6c*/ 	.word	0x00107a20


	//   ....[155]....
        /*2c70*/ 	.word	0x00107a70


	//   ....[156]....
        /*2c74*/ 	.word	0x00107ae0


	//   ....[157]....
        /*2c78*/ 	.word	0x00107b00


	//   ....[158]....
        /*2c7c*/ 	.word	0x00107b80


	//   ....[159]....
        /*2c80*/ 	.word	0x00107ba0


	//   ....[160]....
        /*2c84*/ 	.word	0x00107c20


	//   ....[161]....
        /*2c88*/ 	.word	0x00107c40


	//   ....[162]....
        /*2c8c*/ 	.word	0x00107cc0


	//   ....[163]....
        /*2c90*/ 	.word	0x00107ce0


	//   ....[164]....
        /*2c94*/ 	.word	0x00107d60


	//   ....[165]....
        /*2c98*/ 	.word	0x00107d80


	//   ....[166]....
        /*2c9c*/ 	.word	0x00107e00


	//   ....[167]....
        /*2ca0*/ 	.word	0x00107e20


	//   ....[168]....
        /*2ca4*/ 	.word	0x00107ea0


	//   ....[169]....
        /*2ca8*/ 	.word	0x00107ec0


	//   ....[170]....
        /*2cac*/ 	.word	0x00107f40


	//   ....[171]....
        /*2cb0*/ 	.word	0x00107f60


	//   ....[172]....
        /*2cb4*/ 	.word	0x00107fe0


	//   ....[173]....
        /*2cb8*/ 	.word	0x00108000


	//   ....[174]....
        /*2cbc*/ 	.word	0x00108060


	//   ....[175]....
        /*2cc0*/ 	.word	0x001080d0


	//   ....[176]....
        /*2cc4*/ 	.word	0x00108120


	//   ....[177]....
        /*2cc8*/ 	.word	0x00108140


	//   ....[178]....
        /*2ccc*/ 	.word	0x001081c0


	//   ....[179]....
        /*2cd0*/ 	.word	0x001081e0


	//   ....[180]....
        /*2cd4*/ 	.word	0x00108260


	//   ....[181]....
        /*2cd8*/ 	.word	0x00108280


	//   ....[182]....
        /*2cdc*/ 	.word	0x00108300


	//   ....[183]....
        /*2ce0*/ 	.word	0x00108320


	//   ....[184]....
        /*2ce4*/ 	.word	0x001083a0


	//   ....[185]....
        /*2ce8*/ 	.word	0x001083c0


	//   ....[186]....
        /*2cec*/ 	.word	0x00108420


	//   ....[187]....
        /*2cf0*/ 	.word	0x00108470


	//   ....[188]....
        /*2cf4*/ 	.word	0x001084c0


	//   ....[189]....
        /*2cf8*/ 	.word	0x00108530


	//   ....[190]....
        /*2cfc*/ 	.word	0x00108580


	//   ....[191]....
        /*2d00*/ 	.word	0x001085a0


	//   ....[192]....
        /*2d04*/ 	.word	0x00108600


	//   ....[193]....
        /*2d08*/ 	.word	0x00108620


	//   ....[194]....
        /*2d0c*/ 	.word	0x001086a0


	//   ....[195]....
        /*2d10*/ 	.word	0x001086c0


	//   ....[196]....
        /*2d14*/ 	.word	0x00108740


	//   ....[197]....
        /*2d18*/ 	.word	0x00108760


	//   ....[198]....
        /*2d1c*/ 	.word	0x001087e0


	//   ....[199]....
        /*2d20*/ 	.word	0x00108800


	//   ....[200]....
        /*2d24*/ 	.word	0x00108880


	//   ....[201]....
        /*2d28*/ 	.word	0x001088a0


	//   ....[202]....
        /*2d2c*/ 	.word	0x00108920


	//   ....[203]....
        /*2d30*/ 	.word	0x00108940


	//   ....[204]....
        /*2d34*/ 	.word	0x001089c0


	//   ....[205]....
        /*2d38*/ 	.word	0x001089e0


	//   ....[206]....
        /*2d3c*/ 	.word	0x00108a40


	//   ....[207]....
        /*2d40*/ 	.word	0x00108ab0


	//   ....[208]....
        /*2d44*/ 	.word	0x00108b00


	//   ....[209]....
        /*2d48*/ 	.word	0x00108b20


	//   ....[210]....
        /*2d4c*/ 	.word	0x00108ba0


	//   ....[211]....
        /*2d50*/ 	.word	0x00108bc0


	//   ....[212]....
        /*2d54*/ 	.word	0x00108c40


	//   ....[213]....
        /*2d58*/ 	.word	0x00108c60


	//   ....[214]....
        /*2d5c*/ 	.word	0x00108cc0


	//   ....[215]....
        /*2d60*/ 	.word	0x00108d10


	//   ....[216]....
        /*2d64*/ 	.word	0x00108d80


	//   ....[217]....
        /*2d68*/ 	.word	0x00108da0


	//   ....[218]....
        /*2d6c*/ 	.word	0x00108e00


	//   ....[219]....
        /*2d70*/ 	.word	0x00108e50


	//   ....[220]....
        /*2d74*/ 	.word	0x00108ec0


	//   ....[221]....
        /*2d78*/ 	.word	0x00108ee0


	//   ....[222]....
        /*2d7c*/ 	.word	0x00108f60


	//   ....[223]....
        /*2d80*/ 	.word	0x00108f80


	//   ....[224]....
        /*2d84*/ 	.word	0x00109000


	//   ....[225]....
        /*2d88*/ 	.word	0x00109020


	//   ....[226]....
        /*2d8c*/ 	.word	0x001090a0


	//   ....[227]....
        /*2d90*/ 	.word	0x001090c0


	//   ....[228]....
        /*2d94*/ 	.word	0x00109140


	//   ....[229]....
        /*2d98*/ 	.word	0x00109160


	//   ....[230]....
        /*2d9c*/ 	.word	0x001091e0


	//   ....[231]....
        /*2da0*/ 	.word	0x00109200


	//   ....[232]....
        /*2da4*/ 	.word	0x00109280


	//   ....[233]....
        /*2da8*/ 	.word	0x001092a0


	//   ....[234]....
        /*2dac*/ 	.word	0x00109320


	//   ....[235]....
        /*2db0*/ 	.word	0x00109340


	//   ....[236]....
        /*2db4*/ 	.word	0x001093c0


	//   ....[237]....
        /*2db8*/ 	.word	0x001093e0


	//   ....[238]....
        /*2dbc*/ 	.word	0x00109440


	//   ....[239]....
        /*2dc0*/ 	.word	0x001094b0


	//   ....[240]....
        /*2dc4*/ 	.word	0x00109500


	//   ....[241]....
        /*2dc8*/ 	.word	0x00109520


	//   ....[242]....
        /*2dcc*/ 	.word	0x001095a0


	//   ....[243]....
        /*2dd0*/ 	.word	0x001095c0


	//   ....[244]....
        /*2dd4*/ 	.word	0x00109640


	//   ....[245]....
        /*2dd8*/ 	.word	0x00109660


	//   ....[246]....
        /*2ddc*/ 	.word	0x001096c0


	//   ....[247]....
        /*2de0*/ 	.word	0x00109740


	//   ....[248]....
        /*2de4*/ 	.word	0x001097a0


	//   ....[249]....
        /*2de8*/ 	.word	0x001097c0


	//   ....[250]....
        /*2dec*/ 	.word	0x00109820


	//   ....[251]....
        /*2df0*/ 	.word	0x00109840


	//   ....[252]....
        /*2df4*/ 	.word	0x001098c0


	//   ....[253]....
        /*2df8*/ 	.word	0x001098e0


	//   ....[254]....
        /*2dfc*/ 	.word	0x00109960


	//   ....[255]....
        /*2e00*/ 	.word	0x00109980


	//   ....[0]....
        /*2e04*/ 	.word	0x00109a00


	//   ....[1]....
        /*2e08*/ 	.word	0x00109a20


	//   ....[2]....
        /*2e0c*/ 	.word	0x00109aa0


	//   ....[3]....
        /*2e10*/ 	.word	0x00109ac0


	//   ....[4]....
        /*2e14*/ 	.word	0x00109b40


	//   ....[5]....
        /*2e18*/ 	.word	0x00109b60


	//   ....[6]....
        /*2e1c*/ 	.word	0x00109be0


	//   ....[7]....
        /*2e20*/ 	.word	0x00109c00


	//   ....[8]....
        /*2e24*/ 	.word	0x00109c80


	//   ....[9]....
        /*2e28*/ 	.word	0x00109ca0


	//   ....[10]....
        /*2e2c*/ 	.word	0x00109d20


	//   ....[11]....
        /*2e30*/ 	.word	0x00109d40


	//   ....[12]....
        /*2e34*/ 	.word	0x00109dc0


	//   ....[13]....
        /*2e38*/ 	.word	0x00109de0


	//   ....[14]....
        /*2e3c*/ 	.word	0x00109e50


	//   ....[15]....
        /*2e40*/ 	.word	0x00109ed0


	//   ....[16]....
        /*2e44*/ 	.word	0x00109f00


	//   ....[17]....
        /*2e48*/ 	.word	0x00109f20


	//   ....[18]....
        /*2e4c*/ 	.word	0x00109f60


	//   ....[19]....
        /*2e50*/ 	.word	0x00109fc0


	//   ....[20]....
        /*2e54*/ 	.word	0x0010a000


	//   ....[21]....
        /*2e58*/ 	.word	0x0010a060


	//   ....[22]....
        /*2e5c*/ 	.word	0x0010a0a0


	//   ....[23]....
        /*2e60*/ 	.word	0x0010a100


	//   ....[24]....
        /*2e64*/ 	.word	0x0010a140


	//   ....[25]....
        /*2e68*/ 	.word	0x0010a1a0


	//   ....[26]....
        /*2e6c*/ 	.word	0x0010a1e0


	//   ....[27]....
        /*2e70*/ 	.word	0x0010a240


	//   ....[28]....
        /*2e74*/ 	.word	0x0010a280


	//   ....[29]....
        /*2e78*/ 	.word	0x0010a2e0


	//   ....[30]....
        /*2e7c*/ 	.word	0x0010a320


	//   ....[31]....
        /*2e80*/ 	.word	0x0010a380


	//   ....[32]....
        /*2e84*/ 	.word	0x0010a3c0


	//   ....[33]....
        /*2e88*/ 	.word	0x0010a420


	//   ....[34]....
        /*2e8c*/ 	.word	0x0010a460


	//   ....[35]....
        /*2e90*/ 	.word	0x0010a4c0


	//   ....[36]....
        /*2e94*/ 	.word	0x0010a500


	//   ....[37]....
        /*2e98*/ 	.word	0x0010a560


	//   ....[38]....
        /*2e9c*/ 	.word	0x0010a5a0


	//   ....[39]....
        /*2ea0*/ 	.word	0x0010a600


	//   ....[40]....
        /*2ea4*/ 	.word	0x0010a640


	//   ....[41]....
        /*2ea8*/ 	.word	0x0010a6a0


	//   ....[42]....
        /*2eac*/ 	.word	0x0010a6e0


	//   ....[43]....
        /*2eb0*/ 	.word	0x0010a740


	//   ....[44]....
        /*2eb4*/ 	.word	0x0010a780


	//   ....[45]....
        /*2eb8*/ 	.word	0x0010a7e0


	//   ....[46]....
        /*2ebc*/ 	.word	0x0010a820


	//   ....[47]....
        /*2ec0*/ 	.word	0x0010a880


	//   ....[48]....
        /*2ec4*/ 	.word	0x0010a8c0


	//   ....[49]....
        /*2ec8*/ 	.word	0x0010a920


	//   ....[50]....
        /*2ecc*/ 	.word	0x0010a960


	//   ....[51]....
        /*2ed0*/ 	.word	0x0010a9c0


	//   ....[52]....
        /*2ed4*/ 	.word	0x0010aa00


	//   ....[53]....
        /*2ed8*/ 	.word	0x0010aa60


	//   ....[54]....
        /*2edc*/ 	.word	0x0010aaa0


	//   ....[55]....
        /*2ee0*/ 	.word	0x0010ab00


	//   ....[56]....
        /*2ee4*/ 	.word	0x0010ab40


	//   ....[57]....
        /*2ee8*/ 	.word	0x0010aba0


	//   ....[58]....
        /*2eec*/ 	.word	0x0010abe0


	//   ....[59]....
        /*2ef0*/ 	.word	0x0010ac40


	//   ....[60]....
        /*2ef4*/ 	.word	0x0010ac80


	//   ....[61]....
        /*2ef8*/ 	.word	0x0010ace0


	//   ....[62]....
        /*2efc*/ 	.word	0x0010ad20


	//   ....[63]....
        /*2f00*/ 	.word	0x0010ad80


	//   ....[64]....
        /*2f04*/ 	.word	0x0010adc0


	//   ....[65]....
        /*2f08*/ 	.word	0x0010ae20


	//   ....[66]....
        /*2f0c*/ 	.word	0x0010ae60


	//   ....[67]....
        /*2f10*/ 	.word	0x0010aec0


	//   ....[68]....
        /*2f14*/ 	.word	0x0010af00


	//   ....[69]....
        /*2f18*/ 	.word	0x0010af60


	//   ....[70]....
        /*2f1c*/ 	.word	0x0010afa0


	//   ....[71]....
        /*2f20*/ 	.word	0x0010b000


	//   ....[72]....
        /*2f24*/ 	.word	0x0010b040


	//   ....[73]....
        /*2f28*/ 	.word	0x0010b0a0


	//   ....[74]....
        /*2f2c*/ 	.word	0x0010b0e0


	//   ....[75]....
        /*2f30*/ 	.word	0x0010b140


	//   ....[76]....
        /*2f34*/ 	.word	0x0010b180


	//   ....[77]....
        /*2f38*/ 	.word	0x0010b1e0


	//   ....[78]....
        /*2f3c*/ 	.word	0x0010b220


	//   ....[79]....
        /*2f40*/ 	.word	0x0010b280


	//   ....[80]....
        /*2f44*/ 	.word	0x0010b2c0


	//   ....[81]....
        /*2f48*/ 	.word	0x0010b320


	//   ....[82]....
        /*2f4c*/ 	.word	0x0010b3c0


	//   ....[83]....
        /*2f50*/ 	.word	0x0010b430


	//   ....[84]....
        /*2f54*/ 	.word	0x0010b480


	//   ....[85]....
        /*2f58*/ 	.word	0x0010b4e0


	//   ....[86]....
        /*2f5c*/ 	.word	0x0010b7e0


	//   ....[87]....
        /*2f60*/ 	.word	0x0010b8a0


	//   ....[88]....
        /*2f64*/ 	.word	0x0010c170


	//   ....[89]....
        /*2f68*/ 	.word	0x0010c5a0


	//   ....[90]....
        /*2f6c*/ 	.word	0x0010ce90


	//   ....[91]....
        /*2f70*/ 	.word	0x0010d2b0


	//   ....[92]....
        /*2f74*/ 	.word	0x0010dc40


	//   ....[93]....
        /*2f78*/ 	.word	0x0010dfd0


	//   ....[94]....
        /*2f7c*/ 	.word	0x00110390


	//   ....[95]....
        /*2f80*/ 	.word	0x001103b0


	//   ....[96]....
        /*2f84*/ 	.word	0x001104c0


	//   ....[97]....
        /*2f88*/ 	.word	0x00110520


	//   ....[98]....
        /*2f8c*/ 	.word	0x001105a0


	//   ....[99]....
        /*2f90*/ 	.word	0x001105c0


	//   ....[100]....
        /*2f94*/ 	.word	0x00110610


	//   ....[101]....
        /*2f98*/ 	.word	0x00110660


	//   ....[102]....
        /*2f9c*/ 	.word	0x001106e0


	//   ....[103]....
        /*2fa0*/ 	.word	0x00110700


	//   ....[104]....
        /*2fa4*/ 	.word	0x00110760


	//   ....[105]....
        /*2fa8*/ 	.word	0x001107a0


	//   ....[106]....
        /*2fac*/ 	.word	0x00110820


	//   ....[107]....
        /*2fb0*/ 	.word	0x00110840


	//   ....[108]....
        /*2fb4*/ 	.word	0x001108a0


	//   ....[109]....
        /*2fb8*/ 	.word	0x001108e0


	//   ....[110]....
        /*2fbc*/ 	.word	0x00110960


	//   ....[111]....
        /*2fc0*/ 	.word	0x00110980


	//   ....[112]....
        /*2fc4*/ 	.word	0x001109e0


	//   ....[113]....
        /*2fc8*/ 	.word	0x00110a20


	//   ....[114]....
        /*2fcc*/ 	.word	0x00110aa0


	//   ....[115]....
        /*2fd0*/ 	.word	0x00110ac0


	//   ....[116]....
        /*2fd4*/ 	.word	0x00110b20


	//   ....[117]....
        /*2fd8*/ 	.word	0x00110b60


	//   ....[118]....
        /*2fdc*/ 	.word	0x00110be0


	//   ....[119]....
        /*2fe0*/ 	.word	0x00110c00


	//   ....[120]....
        /*2fe4*/ 	.word	0x00110c60


	//   ....[121]....
        /*2fe8*/ 	.word	0x00110ca0


	//   ....[122]....
        /*2fec*/ 	.word	0x00110d20


	//   ....[123]....
        /*2ff0*/ 	.word	0x00110d40


	//   ....[124]....
        /*2ff4*/ 	.word	0x00110d80


	//   ....[125]....
        /*2ff8*/ 	.word	0x00110e10


	//   ....[126]....
        /*2ffc*/ 	.word	0x00110e60


	//   ....[127]....
        /*3000*/ 	.word	0x00110e80


	//   ....[128]....
        /*3004*/ 	.word	0x00110ee0


	//   ....[129]....
        /*3008*/ 	.word	0x00110f20


	//   ....[130]....
        /*300c*/ 	.word	0x00110fa0


	//   ....[131]....
        /*3010*/ 	.word	0x00110fc0


	//   ....[132]....
        /*3014*/ 	.word	0x00111020


	//   ....[133]....
        /*3018*/ 	.word	0x00111060


	//   ....[134]....
        /*301c*/ 	.word	0x001110e0


	//   ....[135]....
        /*3020*/ 	.word	0x00111100


	//   ....[136]....
        /*3024*/ 	.word	0x00111160


	//   ....[137]....
        /*3028*/ 	.word	0x001111a0


	//   ....[138]....
        /*302c*/ 	.word	0x00111220


	//   ....[139]....
        /*3030*/ 	.word	0x00111240


	//   ....[140]....
        /*3034*/ 	.word	0x001112a0


	//   ....[141]....
        /*3038*/ 	.word	0x001112e0


	//   ....[142]....
        /*303c*/ 	.word	0x00111360


	//   ....[143]....
        /*3040*/ 	.word	0x00111380


	//   ....[144]....
        /*3044*/ 	.word	0x001113e0


	//   ....[145]....
        /*3048*/ 	.word	0x00111420


	//   ....[146]....
        /*304c*/ 	.word	0x001114a0


	//   ....[147]....
        /*3050*/ 	.word	0x001114c0


	//   ....[148]....
        /*3054*/ 	.word	0x00111520


	//   ....[149]....
        /*3058*/ 	.word	0x00111560


	//   ....[150]....
        /*305c*/ 	.word	0x001115e0


	//   ....[151]....
        /*3060*/ 	.word	0x00111600


	//   ....[152]....
        /*3064*/ 	.word	0x00111660


	//   ....[153]....
        /*3068*/ 	.word	0x001116a0


	//   ....[154]....
        /*306c*/ 	.word	0x00111720


	//   ....[155]....
        /*3070*/ 	.word	0x00111740


	//   ....[156]....
        /*3074*/ 	.word	0x00111770


	//   ....[157]....
        /*3078*/ 	.word	0x00111830


	//   ....[158]....
        /*307c*/ 	.word	0x00111880


	//   ....[159]....
        /*3080*/ 	.word	0x001118a0


	//   ....[160]....
        /*3084*/ 	.word	0x001118e0


	//   ....[161]....
        /*3088*/ 	.word	0x00111920


	//   ....[162]....
        /*308c*/ 	.word	0x001119a0


	//   ....[163]....
        /*3090*/ 	.word	0x001119c0


	//   ....[164]....
        /*3094*/ 	.word	0x00111a20


	//   ....[165]....
        /*3098*/ 	.word	0x00111a60


	//   ....[166]....
        /*309c*/ 	.word	0x00111ae0


	//   ....[167]....
        /*30a0*/ 	.word	0x00111b00


	//   ....[168]....
        /*30a4*/ 	.word	0x00111b60


	//   ....[169]....
        /*30a8*/ 	.word	0x00111ba0


	//   ....[170]....
        /*30ac*/ 	.word	0x00111c20


	//   ....[171]....
        /*30b0*/ 	.word	0x00111c40


	//   ....[172]....
        /*30b4*/ 	.word	0x00111ca0


	//   ....[173]....
        /*30b8*/ 	.word	0x00111ce0


	//   ....[174]....
        /*30bc*/ 	.word	0x00111d60


	//   ....[175]....
        /*30c0*/ 	.word	0x00111d80


	//   ....[176]....
        /*30c4*/ 	.word	0x00111de0


	//   ....[177]....
        /*30c8*/ 	.word	0x00111e20


	//   ....[178]....
        /*30cc*/ 	.word	0x00111ea0


	//   ....[179]....
        /*30d0*/ 	.word	0x00111ec0


	//   ....[180]....
        /*30d4*/ 	.word	0x00111f20


	//   ....[181]....
        /*30d8*/ 	.word	0x00111f60


	//   ....[182]....
        /*30dc*/ 	.word	0x00111fe0


	//   ....[183]....
        /*30e0*/ 	.word	0x00112000


	//   ....[184]....
        /*30e4*/ 	.word	0x00112060


	//   ....[185]....
        /*30e8*/ 	.word	0x001120a0


	//   ....[186]....
        /*30ec*/ 	.word	0x00112120


	//   ....[187]....
        /*30f0*/ 	.word	0x00112140


	//   ....[188]....
        /*30f4*/ 	.word	0x00112180


	//   ....[189]....
        /*30f8*/ 	.word	0x00112230


	//   ....[190]....
        /*30fc*/ 	.word	0x00112260


	//   ....[191]....
        /*3100*/ 	.word	0x00112280


	//   ....[192]....
        /*3104*/ 	.word	0x001122e0


	//   ....[193]....
        /*3108*/ 	.word	0x00112300


	//   ....[194]....
        /*310c*/ 	.word	0x00112360


	//   ....[195]....
        /*3110*/ 	.word	0x00112380


	//   ....[196]....
        /*3114*/ 	.word	0x001123e0


	//   ....[197]....
        /*3118*/ 	.word	0x00112400


	//   ....[198]....
        /*311c*/ 	.word	0x00112460


	//   ....[199]....
        /*3120*/ 	.word	0x00112480


	//   ....[200]....
        /*3124*/ 	.word	0x001124e0


	//   ....[201]....
        /*3128*/ 	.word	0x00112500


	//   ....[202]....
        /*312c*/ 	.word	0x00112560


	//   ....[203]....
        /*3130*/ 	.word	0x00112580


	//   ....[204]....
        /*3134*/ 	.word	0x001125e0


	//   ....[205]....
        /*3138*/ 	.word	0x00112600


	//   ....[206]....
        /*313c*/ 	.word	0x00112660


	//   ....[207]....
        /*3140*/ 	.word	0x00112680


	//   ....[208]....
        /*3144*/ 	.word	0x001126e0


	//   ....[209]....
        /*3148*/ 	.word	0x00112700


	//   ....[210]....
        /*314c*/ 	.word	0x00112760


	//   ....[211]....
        /*3150*/ 	.word	0x00112780


	//   ....[212]....
        /*3154*/ 	.word	0x001127e0


	//   ....[213]....
        /*3158*/ 	.word	0x00112800


	//   ....[214]....
        /*315c*/ 	.word	0x00112860


	//   ....[215]....
        /*3160*/ 	.word	0x00112880


	//   ....[216]....
        /*3164*/ 	.word	0x001128e0


	//   ....[217]....
        /*3168*/ 	.word	0x00112900


	//   ....[218]....
        /*316c*/ 	.word	0x00112960


	//   ....[219]....
        /*3170*/ 	.word	0x00112980


	//   ....[220]....
        /*3174*/ 	.word	0x001129e0


	//   ....[221]....
        /*3178*/ 	.word	0x00112a00


	//   ....[222]....
        /*317c*/ 	.word	0x00112a60


	//   ....[223]....
        /*3180*/ 	.word	0x00112a80


	//   ....[224]....
        /*3184*/ 	.word	0x00112ae0


	//   ....[225]....
        /*3188*/ 	.word	0x00112b00


	//   ....[226]....
        /*318c*/ 	.word	0x00112b60


	//   ....[227]....
        /*3190*/ 	.word	0x00112b80


	//   ....[228]....
        /*3194*/ 	.word	0x00112be0


	//   ....[229]....
        /*3198*/ 	.word	0x00112c00


	//   ....[230]....
        /*319c*/ 	.word	0x00112c60


	//   ....[231]....
        /*31a0*/ 	.word	0x00112c80


	//   ....[232]....
        /*31a4*/ 	.word	0x00112ce0


	//   ....[233]....
        /*31a8*/ 	.word	0x00112d00


	//   ....[234]....
        /*31ac*/ 	.word	0x00112d60


	//   ....[235]....
        /*31b0*/ 	.word	0x00112d80


	//   ....[236]....
        /*31b4*/ 	.word	0x00112de0


	//   ....[237]....
        /*31b8*/ 	.word	0x00112e00


	//   ....[238]....
        /*31bc*/ 	.word	0x00112e60


	//   ....[239]....
        /*31c0*/ 	.word	0x00112e80


	//   ....[240]....
        /*31c4*/ 	.word	0x00112f10


	//   ....[241]....
        /*31c8*/ 	.word	0x00112f40


	//   ....[242]....
        /*31cc*/ 	.word	0x00112fa0


	//   ....[243]....
        /*31d0*/ 	.word	0x00112fc0


	//   ....[244]....
        /*31d4*/ 	.word	0x00113000


	//   ....[245]....
        /*31d8*/ 	.word	0x00113030


	//   ....[246]....
        /*31dc*/ 	.word	0x00113060


	//   ....[247]....
        /*31e0*/ 	.word	0x00113090


	//   ....[248]....
        /*31e4*/ 	.word	0x00113210


	//   ....[249]....
        /*31e8*/ 	.word	0x00113230


	//   ....[250]....
        /*31ec*/ 	.word	0x00113260


	//   ....[251]....
        /*31f0*/ 	.word	0x00113280


	//   ....[252]....
        /*31f4*/ 	.word	0x001132a0


	//   ....[253]....
        /*31f8*/ 	.word	0x001132c0


	//   ....[254]....
        /*31fc*/ 	.word	0x001132e0


	//----- nvinfo : EIATTR_VRC_CTA_INIT_COUNT
	.align		4
.L_41:
        /*3200*/ 	.byte	0x02, 0x4a
	.zero		1
	.zero		1


	//----- nvinfo : EIATTR_EXIT_INSTR_OFFSETS
	.align		4
        /*3204*/ 	.byte	0x04, 0x1c
        /*3206*/ 	.short	(.L_43 - .L_42)


	//   ....[0]....
.L_42:
        /*3208*/ 	.word	0x0013aeb0


	//   ....[1]....
        /*320c*/ 	.word	0x0013aed0


	//----- nvinfo : EIATTR_REQNTID
	.align		4
.L_43:
        /*3210*/ 	.byte	0x04, 0x10
        /*3212*/ 	.short	(.L_45 - .L_44)
.L_44:
        /*3214*/ 	.word	0x00000020
        /*3218*/ 	.word	0x00000001
        /*321c*/ 	.word	0x00000001


	//----- nvinfo : EIATTR_CBANK_PARAM_SIZE
	.align		4
.L_45:
        /*3220*/ 	.byte	0x03, 0x19
        /*3222*/ 	.short	0x0050


	//----- nvinfo : EIATTR_PARAM_CBANK
	.align		4
        /*3224*/ 	.byte	0x04, 0x0a
        /*3226*/ 	.short	(.L_47 - .L_46)
	.align		4
.L_46:
        /*3228*/ 	.word	index@(.nv.constant0.matmul_kernel)
        /*322c*/ 	.short	0x0380
        /*322e*/ 	.short	0x0050


	//----- nvinfo : EIATTR_SW_WAR
	.align		4
.L_47:
        /*3230*/ 	.byte	0x04, 0x36
        /*3232*/ 	.short	(.L_49 - .L_48)
.L_48:
        /*3234*/ 	.word	0x00000008
.L_49:


//--------------------- .nv.compat                --------------------------
	.section	.nv.compat,"",@"SHT_CUDA_COMPAT_INFO"
	.align	4
        /*0000*/ 	.byte	0x02, 0x02, 0x01, 0x00, 0x02, 0x05, 0x05, 0x00, 0x02, 0x03, 0x00, 0x00, 0x02, 0x06, 0x01, 0x00


//--------------------- .nv.callgraph             --------------------------
	.section	.nv.callgraph,"",@"SHT_CUDA_CALLGRAPH"
	.align	4
	.sectionentsize	8
	.align		4
        /*0000*/ 	.word	0x00000000
	.align		4
        /*0004*/ 	.word	0xffffffff
	.align		4
        /*0008*/ 	.word	0x00000000
	.align		4
        /*000c*/ 	.word	0xfffffffe
	.align		4
        /*0010*/ 	.word	0x00000000
	.align		4
        /*0014*/ 	.word	0xfffffffd
	.align		4
        /*0018*/ 	.word	0x00000000
	.align		4
        /*001c*/ 	.word	0xfffffffc


//--------------------- .text.matmul_kernel       --------------------------
	.section	.text.matmul_kernel,"ax",@progbits
	.align	128
        .global         matmul_kernel
        .type           matmul_kernel,@function
        .size           matmul_kernel,(.L_x_3 - matmul_kernel)
        .other          matmul_kernel,@"STO_CUDA_ENTRY STV_DEFAULT"
matmul_kernel:
.text.matmul_kernel:
[----:B------:R-:W1:Y:S08]  /*0000*/  LDC R1, c[0x0][0x37c] ;  /* 0x0000df00ff017b82 */ /* 0x000e700000000800 */
[----:B------:R-:W2:Y:S01]  /*0010*/  LDC.64 R2, c[0x0][0x398] ;  /* 0x0000e600ff027b82 */ /* 0x000ea20000000a00 */
[----:B------:R-:W3:Y:S01]  /*0020*/  S2R R7, SR_CTAID.X ;  /* 0x0000000000077919 */ /* 0x000ee20000002500 */
[----:B------:R-:W4:Y:S01]  /*0030*/  LDCU UR5, c[0x0][0x3a0] ;  /* 0x00007400ff0577ac */ /* 0x000f220008000800 */
[----:B-1----:R-:W-:Y:S01]  /*0040*/  VIADD R1, R1, 0xffff93b8 ;  /* 0xffff93b801017836 */ /* 0x002fe20000000000 */
[----:B------:R-:W1:Y:S01]  /*0050*/  S2R R15, SR_TID.X ;  /* 0x00000000000f7919 */ /* 0x000e620000002100 */
[----:B------:R-:W1:Y:S03]  /*0060*/  LDCU UR6, c[0x0][0x3a0] ;  /* 0x00007400ff0677ac */ /* 0x000e660008000800 */
[----:B------:R-:W1:Y:S01]  /*0070*/  LDC R246, c[0x0][0x3a8] ;  /* 0x0000ea00fff67b82 */ /* 0x000e620000000800 */
[----:B------:R-:W1:Y:S01]  /*0080*/  LDCU UR65, c[0x0][0x3ac] ;  /* 0x00007580ff4177ac */ /* 0x000e620008000800 */
[----:B------:R-:W1:Y:S06]  /*0090*/  LDCU.64 UR40, c[0x0][0x388] ;  /* 0x00007100ff2877ac */ /* 0x000e6c0008000a00 */
[----:B------:R-:W1:Y:S01]  /*00a0*/  LDC R182, c[0x0][0x3a0] ;  /* 0x0000e800ffb67b82 */ /* 0x000e620000000800 */
[----:B------:R-:W1:Y:S01]  /*00b0*/  LDCU.64 UR42, c[0x0][0x388] ;  /* 0x00007100ff2a77ac */ /* 0x000e620008000a00 */
[----:B----4-:R-:W-:Y:S01]  /*00c0*/  UIADD3 UR5, UPT, UPT, UR5, 0x3f, URZ ;  /* 0x0000003f05057890 */ /* 0x010fe2000fffe0ff */
[----:B--2---:R-:W-:Y:S01]  /*00d0*/  VIADD R0, R3, 0x7f ;  /* 0x0000007f03007836 */ /* 0x004fe20000000000 */
[----:B------:R-:W-:-:S02]  /*00e0*/  IABS R22, R2 ;  /* 0x0000000200167213 */ /* 0x000fc40000000000 */
[----:B------:R-:W-:Y:S01]  /*00f0*/  UISETP.GT.AND UP0, UPT, UR5, 0x3f, UPT ;  /* 0x0000003f0500788c */ /* 0x000fe2000bf04270 */
[----:B------:R-:W-:Y:S01]  /*0100*/  IABS R14, R3 ;  /* 0x00000003000e7213 */ /* 0x000fe20000000000 */
[----:B------:R-:W2:Y:S01]  /*0110*/  LDCU UR49, c[0x0][0x3b0] ;  /* 0x00007600ff3177ac */ /* 0x000ea20008000800 */
[----:B------:R-:W-:Y:S01]  /*0120*/  SHF.R.S32.HI R5, RZ, 0x1f, R0 ;  /* 0x0000001fff057819 */ /* 0x000fe20000011400 */
[----:B------:R-:W4:Y:S01]  /*0130*/  LDC R214, c[0x0][0x3a0] ;  /* 0x0000e800ffd67b82 */ /* 0x000f220000000800 */
[----:B------:R-:W-:Y:S02]  /*0140*/  USEL UR4, URZ, 0x4, !UP0 ;  /* 0x00000004ff047887 */ /* 0x000fe4000c000000 */
[----:B------:R-:W-:Y:S01]  /*0150*/  LEA.HI R5, R5, R0, RZ, 0x7 ;  /* 0x0000000005057211 */ /* 0x000fe200078f38ff */
[----:B------:R-:W1:Y:S01]  /*0160*/  LDCU UR76, c[0x0][0x3a0] ;  /* 0x00007400ff4c77ac */ /* 0x000e620008000800 */
[----:B---3--:R-:W-:Y:S01]  /*0170*/  IABS R10, R7 ;  /* 0x00000007000a7213 */ /* 0x008fe20000000000 */
[C---:B-1----:R-:W-:Y:S01]  /*0180*/  IMAD R210, R246.reuse, 0x3a, RZ ;  /* 0x0000003af6d27824 */ /* 0x042fe200078e02ff */
[----:B------:R-:W-:Y:S01]  /*0190*/  SHF.R.S32.HI R5, RZ, 0x7, R5 ;  /* 0x00000007ff057819 */ /* 0x000fe20000011405 */
[----:B------:R-:W-:Y:S01]  /*01a0*/  IMAD.U32 R18, RZ, RZ, UR4 ;  /* 0x00000004ff127e24 */ /* 0x000fe2000f8e00ff */
[----:B------:R-:W-:Y:S01]  /*01b0*/  LOP3.LUT R249, R15, 0x1f, RZ, 0xc0, !PT ;  /* 0x0000001f0ff97812 */ /* 0x000fe200078ec0ff */
[----:B------:R-:W1:Y:S01]  /*01c0*/  LDCU UR58, c[0x0][0x3b0] ;  /* 0x00007600ff3a77ac */ /* 0x000e620008000800 */
[C---:B------:R-:W-:Y:S01]  /*01d0*/  IMAD R216, R246.reuse, 0x3e, RZ ;  /* 0x0000003ef6d87824 */ /* 0x040fe200078e02ff */
[----:B------:R-:W3:Y:S01]  /*01e0*/  LDC R252, c[0x0][0x3a0] ;  /* 0x0000e800fffc7b82 */ /* 0x000ee20000000800 */
[----:B------:R-:W-:Y:S01]  /*01f0*/  IMAD.SHL.U32 R6, R5, 0x8, RZ ;  /* 0x0000000805067824 */ /* 0x000fe200078e00ff */
[----:B------:R-:W1:Y:S01]  /*0200*/  LDCU UR15, c[0x0][0x3b0] ;  /* 0x00007600ff0f77ac */ /* 0x000e620008000800 */
[----:B------:R-:W-:-:S03]  /*0210*/  IMAD R248, R246, 0x7, RZ ;  /* 0x00000007f6f87824 */ /* 0x000fc600078e02ff */
[-C--:B------:R-:W-:Y:S01]  /*0220*/  IABS R9, R6.reuse ;  /* 0x0000000600097213 */ /* 0x080fe20000000000 */
[----:B------:R-:W1:Y:S01]  /*0230*/  LDCU UR64, c[0x0][0x3b0] ;  /* 0x00007600ff4077ac */ /* 0x000e620008000800 */
[----:B------:R-:W-:Y:S02]  /*0240*/  IABS R12, R6 ;  /* 0x00000006000c7213 */ /* 0x000fe40000000000 */
[----:B------:R-:W1:Y:S01]  /*0250*/  I2F.RP R0, R9 ;  /* 0x0000000900007306 */ /* 0x000e620000209400 */
[----:B------:R-:W1:Y:S01]  /*0260*/  LDCU UR63, c[0x0][0x3b0] ;  /* 0x00007600ff3f77ac */ /* 0x000e620008000800 */
[----:B------:R-:W1:Y:S01]  /*0270*/  LDCU UR62, c[0x0][0x3b0] ;  /* 0x00007600ff3e77ac */ /* 0x000e620008000800 */
[----:B------:R-:W1:Y:S01]  /*0280*/  LDCU UR61, c[0x0][0x3b0] ;  /* 0x00007600ff3d77ac */ /* 0x000e620008000800 */
[----:B------:R-:W1:Y:S01]  /*0290*/  LDCU UR60, c[0x0][0x3b0] ;  /* 0x00007600ff3c77ac */ /* 0x000e620008000800 */
[----:B---3--:R-:W-:-:S03]  /*02a0*/  VIADD R252, R252, 0xffffffe8 ;  /* 0xffffffe8fcfc7836 */ /* 0x008fc60000000000 */
[----:B-1----:R-:W1:Y:S01]  /*02b0*/  MUFU.RCP R0, R0 ;  /* 0x0000000000007308 */ /* 0x002e620000001000 */
[----:B------:R-:W3:Y:S01]  /*02c0*/  LDCU UR59, c[0x0][0x3b0] ;  /* 0x00007600ff3b77ac */ /* 0x000ee20008000800 */
[----:B------:R-:W2:Y:S01]  /*02d0*/  LDCU UR57, c[0x0][0x3b0] ;  /* 0x00007600ff3977ac */ /* 0x000ea20008000800 */
[----:B------:R-:W2:Y:S01]  /*02e0*/  LDCU UR56, c[0x0][0x3b0] ;  /* 0x00007600ff3877ac */ /* 0x000ea20008000800 */
[----:B------:R-:W2:Y:S01]  /*02f0*/  LDCU UR55, c[0x0][0x3b0] ;  /* 0x00007600ff3777ac */ /* 0x000ea20008000800 */
[----:B-1----:R-:W-:Y:S01]  /*0300*/  VIADD R4, R0, 0xffffffe ;  /* 0x0ffffffe00047836 */ /* 0x002fe20000000000 */
[----:B------:R-:W1:Y:S01]  /*0310*/  LDCU UR54, c[0x0][0x3b0] ;  /* 0x00007600ff3677ac */ /* 0x000e620008000800 */
[----:B------:R-:W-:Y:S02]  /*0320*/  IMAD.MOV R0, RZ, RZ, -R12 ;  /* 0x000000ffff007224 */ /* 0x000fe400078e0a0c */
[----:B------:R2:W1:Y:S01]  /*0330*/  F2I.FTZ.U32.TRUNC.NTZ R5, R4 ;  /* 0x0000000400057305 */ /* 0x000462000021f000 */
[----:B------:R-:W3:Y:S01]  /*0340*/  LDCU UR53, c[0x0][0x3b0] ;  /* 0x00007600ff3577ac */ /* 0x000ee20008000800 */
[----:B------:R-:W3:Y:S01]  /*0350*/  LDCU UR52, c[0x0][0x3b0] ;  /* 0x00007600ff3477ac */ /* 0x000ee20008000800 */
[----:B--2---:R-:W-:Y:S01]  /*0360*/  IMAD.MOV.U32 R4, RZ, RZ, RZ ;  /* 0x000000ffff047224 */ /* 0x004fe200078e00ff */
[----:B------:R-:W2:Y:S01]  /*0370*/  LDCU UR51, c[0x0][0x3b0] ;  /* 0x00007600ff3377ac */ /* 0x000ea20008000800 */
[----:B------:R-:W2:Y:S01]  /*0380*/  LDCU UR50, c[0x0][0x3b0] ;  /* 0x00007600ff3277ac */ /* 0x000ea20008000800 */
[----:B-1----:R-:W-:Y:S01]  /*0390*/  IMAD.MOV R8, RZ, RZ, -R5 ;  /* 0x000000ffff087224 */ /* 0x002fe200078e0a05 */
[----:B------:R-:W1:Y:S03]  /*03a0*/  LDCU UR48, c[0x0][0x3b0] ;  /* 0x00007600ff3077ac */ /* 0x000e660008000800 */
[----:B------:R-:W-:-:S02]  /*03b0*/  IMAD R11, R8, R9, RZ ;  /* 0x00000009080b7224 */ /* 0x000fc400078e02ff */
[----:B------:R-:W-:Y:S01]  /*03c0*/  IMAD.MOV.U32 R8, RZ, RZ, R10 ;  /* 0x000000ffff087224 */ /* 0x000fe200078e000a */
[----:B------:R-:W1:Y:S01]  /*03d0*/  LDCU UR47, c[0x0][0x3b0] ;  /* 0x00007600ff2f77ac */ /* 0x000e620008000800 */
[----:B------:R-:W-:Y:S01]  /*03e0*/  IMAD.HI.U32 R5, R5, R11, R4 ;  /* 0x0000000b05057227 */ /* 0x000fe200078e0004 */
[----:B------:R-:W1:Y:S05]  /*03f0*/  LDCU UR46, c[0x0][0x3b0] ;  /* 0x00007600ff2e77ac */ /* 0x000e6a0008000800 */
[----:B------:R-:W-:Y:S01]  /*0400*/  IMAD.HI.U32 R5, R5, R8, RZ ;  /* 0x0000000805057227 */ /* 0x000fe200078e00ff */
[----:B------:R-:W1:Y:S03]  /*0410*/  LDCU UR45, c[0x0][0x3b0] ;  /* 0x00007600ff2d77ac */ /* 0x000e660008000800 */
[----:B------:R-:W-:Y:S01]  /*0420*/  IMAD R0, R5, R0, R8 ;  /* 0x0000000005007224 */ /* 0x000fe200078e0208 */
[----:B------:R-:W1:Y:S04]  /*0430*/  LDCU UR44, c[0x0][0x3b0] ;  /* 0x00007600ff2c77ac */ /* 0x000e680008000800 */
[----:B------:R-:W-:Y:S01]  /*0440*/  ISETP.GT.U32.AND P1, PT, R9, R0, PT ;  /* 0x000000000900720c */ /* 0x000fe20003f24070 */
[----:B------:R-:W1:Y:S01]  /*0450*/  LDCU UR39, c[0x0][0x3b0] ;  /* 0x00007600ff2777ac */ /* 0x000e620008000800 */
[----:B------:R-:W1:Y:S01]  /*0460*/  LDCU UR38, c[0x0][0x3b0] ;  /* 0x00007600ff2677ac */ /* 0x000e620008000800 */
[----:B------:R-:W1:Y:S10]  /*0470*/  LDCU UR37, c[0x0][0x3b0] ;  /* 0x00007600ff2577ac */ /* 0x000e740008000800 */
[----:B------:R-:W-:Y:S01]  /*0480*/  @!P1 IMAD.IADD R0, R0, 0x1, -R9 ;  /* 0x0000000100009824 */ /* 0x000fe200078e0a09 */
[----:B------:R-:W1:Y:S01]  /*0490*/  LDCU UR36, c[0x0][0x3b0] ;  /* 0x00007600ff2477ac */ /* 0x000e620008000800 */
[----:B------:R-:W-:Y:S01]  /*04a0*/  @!P1 VIADD R5, R5, 0x1 ;  /* 0x0000000105059836 */ /* 0x000fe20000000000 */
[----:B------:R-:W-:-:S02]  /*04b0*/  ISETP.NE.AND P1, PT, R6, RZ, PT ;  /* 0x000000ff0600720c */ /* 0x000fc40003f25270 */
[----:B------:R-:W-:Y:S01]  /*04c0*/  ISETP.GE.U32.AND P0, PT, R0, R9, PT ;  /* 0x000000090000720c */ /* 0x000fe20003f06070 */
[----:B------:R-:W1:Y:S01]  /*04d0*/  LDCU UR35, c[0x0][0x3b0] ;  /* 0x00007600ff2377ac */ /* 0x000e620008000800 */
[-C--:B------:R-:W-:Y:S01]  /*04e0*/  LOP3.LUT R0, R7, R6.reuse, RZ, 0x3c, !PT ;  /* 0x0000000607007212 */ /* 0x080fe200078e3cff */
[----:B------:R-:W1:Y:S03]  /*04f0*/  LDCU UR34, c[0x0][0x3b0] ;  /* 0x00007600ff2277ac */ /* 0x000e660008000800 */
[----:B------:R-:W-:Y:S01]  /*0500*/  ISETP.GE.AND P2, PT, R0, RZ, PT ;  /* 0x000000ff0000720c */ /* 0x000fe20003f46270 */
[----:B------:R-:W-:Y:S01]  /*0510*/  VIADD R0, R2, 0x1ff ;  /* 0x000001ff02007836 */ /* 0x000fe20000000000 */
[----:B------:R-:W1:Y:S05]  /*0520*/  LDCU UR33, c[0x0][0x3b0] ;  /* 0x00007600ff2177ac */ /* 0x000e6a0008000800 */
[----:B------:R-:W-:Y:S01]  /*0530*/  @P0 VIADD R5, R5, 0x1 ;  /* 0x0000000105050836 */ /* 0x000fe20000000000 */
[----:B------:R-:W1:Y:S03]  /*0540*/  LDCU UR32, c[0x0][0x3b0] ;  /* 0x00007600ff2077ac */ /* 0x000e660008000800 */
[----:B------:R-:W-:Y:S01]  /*0550*/  IMAD.MOV.U32 R4, RZ, RZ, R5 ;  /* 0x000000ffff047224 */ /* 0x000fe200078e0005 */
[----:B------:R-:W-:Y:S01]  /*0560*/  SHF.R.S32.HI R5, RZ, 0x1f, R0 ;  /* 0x0000001fff057819 */ /* 0x000fe20000011400 */
[----:B------:R-:W1:Y:S02]  /*0570*/  LDCU UR31, c[0x0][0x3b0] ;  /* 0x00007600ff1f77ac */ /* 0x000e640008000800 */
[----:B------:R-:W-:Y:S01]  /*0580*/  @!P2 IMAD.MOV R4, RZ, RZ, -R4 ;  /* 0x000000ffff04a224 */ /* 0x000fe200078e0a04 */
[----:B------:R-:W-:Y:S01]  /*0590*/  @!P1 LOP3.LUT R4, RZ, R6, RZ, 0x33, !PT ;  /* 0x00000006ff049212 */ /* 0x000fe200078e33ff */
[----:B------:R-:W1:Y:S01]  /*05a0*/  LDCU UR30, c[0x0][0x3b0] ;  /* 0x00007600ff1e77ac */ /* 0x000e620008000800 */
[----:B------:R-:W-:-:S03]  /*05b0*/  LEA.HI R5, R5, R0, RZ, 0x9 ;  /* 0x0000000005057211 */ /* 0x000fc600078f48ff */
[----:B------:R-:W-:Y:S01]  /*05c0*/  IMAD.SHL.U32 R8, R4, 0x8, RZ ;  /* 0x0000000804087824 */ /* 0x000fe200078e00ff */
[----:B------:R-:W1:Y:S01]  /*05d0*/  LDCU UR29, c[0x0][0x3b0] ;  /* 0x00007600ff1d77ac */ /* 0x000e620008000800 */
[----:B------:R-:W-:-:S03]  /*05e0*/  IMAD.MOV R4, RZ, RZ, -R4 ;  /* 0x000000ffff047224 */ /* 0x000fc600078e0a04 */
[----:B------:R-:W-:Y:S01]  /*05f0*/  LEA.HI.SX32 R5, R5, -R8, 0x17 ;  /* 0x8000000805057211 */ /* 0x000fe200078fbaff */
[----:B------:R-:W-:Y:S01]  /*0600*/  IMAD R10, R6, R4, R7 ;  /* 0x00000004060a7224 */ /* 0x000fe200078e0207 */
[----:B------:R-:W1:Y:S01]  /*0610*/  LDCU UR28, c[0x0][0x3b0] ;  /* 0x00007600ff1c77ac */ /* 0x000e620008000800 */
[----:B------:R-:W-:Y:S01]  /*0620*/  IMAD.MOV.U32 R4, RZ, RZ, RZ ;  /* 0x000000ffff047224 */ /* 0x000fe200078e00ff */
[----:B------:R-:W-:Y:S01]  /*0630*/  VIMNMX R13, PT, PT, R5, 0x8, PT ;  /* 0x00000008050d7848 */ /* 0x000fe20003fe0100 */
[----:B------:R-:W1:Y:S01]  /*0640*/  I2F.RP R7, R14 ;  /* 0x0000000e00077306 */ /* 0x000e620000209400 */
[----:B------:R-:W2:Y:S02]  /*0650*/  LDCU UR27, c[0x0][0x3b0] ;  /* 0x00007600ff1b77ac */ /* 0x000ea40008000800 */
[-C--:B------:R-:W-:Y:S02]  /*0660*/  IABS R9, R13.reuse ;  /* 0x0000000d00097213 */ /* 0x080fe40000000000 */
[----:B------:R-:W-:Y:S01]  /*0670*/  IABS R6, R13 ;  /* 0x0000000d00067213 */ /* 0x000fe20000000000 */
[----:B------:R-:W2:Y:S02]  /*0680*/  LDCU UR26, c[0x0][0x3b0] ;  /* 0x00007600ff1a77ac */ /* 0x000ea40008000800 */
[----:B------:R-:W2:Y:S01]  /*0690*/  I2F.RP R0, R9 ;  /* 0x0000000900007306 */ /* 0x000ea20000209400 */
[----:B------:R-:W3:Y:S01]  /*06a0*/  LDCU UR25, c[0x0][0x3b0] ;  /* 0x00007600ff1977ac */ /* 0x000ee20008000800 */
[----:B------:R-:W3:Y:S06]  /*06b0*/  LDCU UR24, c[0x0][0x3b0] ;  /* 0x00007600ff1877ac */ /* 0x000eec0008000800 */
[----:B-1----:R-:W1:Y:S01]  /*06c0*/  MUFU.RCP R7, R7 ;  /* 0x0000000700077308 */ /* 0x002e620000001000 */
[----:B------:R-:W3:Y:S01]  /*06d0*/  LDCU UR23, c[0x0][0x3b0] ;  /* 0x00007600ff1777ac */ /* 0x000ee20008000800 */
[----:B------:R-:W3:Y:S06]  /*06e0*/  LDCU UR22, c[0x0][0x3b0] ;  /* 0x00007600ff1677ac */ /* 0x000eec0008000800 */
[----:B--2---:R-:W2:Y:S01]  /*06f0*/  MUFU.RCP R0, R0 ;  /* 0x0000000000007308 */ /* 0x004ea20000001000 */
[----:B------:R-:W3:Y:S01]  /*0700*/  LDCU UR21, c[0x0][0x3b0] ;  /* 0x00007600ff1577ac */ /* 0x000ee20008000800 */
[----:B------:R-:W3:Y:S01]  /*0710*/  LDCU UR20, c[0x0][0x3b0] ;  /* 0x00007600ff1477ac */ /* 0x000ee20008000800 */
[----:B-1----:R-:W-:Y:S01]  /*0720*/  VIADD R20, R7, 0xffffffe ;  /* 0x0ffffffe07147836 */ /* 0x002fe20000000000 */
[----:B------:R-:W1:Y:S04]  /*0730*/  LDCU UR19, c[0x0][0x3b0] ;  /* 0x00007600ff1377ac */ /* 0x000e680008000800 */
[----:B------:R3:W-:Y:S01]  /*0740*/  F2I.FTZ.U32.TRUNC.NTZ R21, R20 ;  /* 0x0000001400157305 */ /* 0x0007e2000021f000 */
[----:B------:R-:W1:Y:S01]  /*0750*/  LDCU UR18, c[0x0][0x3b0] ;  /* 0x00007600ff1277ac */ /* 0x000e620008000800 */
[----:B--2---:R-:W-:Y:S01]  /*0760*/  VIADD R5, R0, 0xffffffe ;  /* 0x0ffffffe00057836 */ /* 0x004fe20000000000 */
[----:B------:R-:W-:Y:S01]  /*0770*/  IABS R0, R10 ;  /* 0x0000000a00007213 */ /* 0x000fe20000000000 */
[----:B------:R-:W2:Y:S01]  /*0780*/  LDCU UR17, c[0x0][0x3b0] ;  /* 0x00007600ff1177ac */ /* 0x000ea20008000800 */
[----:B---3--:R-:W-:-:S03]  /*0790*/  IMAD.MOV.U32 R20, RZ, RZ, RZ ;  /* 0x000000ffff147224 */ /* 0x008fc600078e00ff */
[----:B------:R-:W3:Y:S01]  /*07a0*/  F2I.FTZ.U32.TRUNC.NTZ R5, R5 ;  /* 0x0000000500057305 */ /* 0x000ee2000021f000 */
[----:B------:R-:W1:Y:S01]  /*07b0*/  LDCU UR16, c[0x0][0x3b0] ;  /* 0x00007600ff1077ac */ /* 0x000e620008000800 */
[----:B------:R-:W1:Y:S01]  /*07c0*/  LDCU UR14, c[0x0][0x3b0] ;  /* 0x00007600ff0e77ac */ /* 0x000e620008000800 */
[----:B------:R-:W1:Y:S01]  /*07d0*/  LDCU UR13, c[0x0][0x3b0] ;  /* 0x00007600ff0d77ac */ /* 0x000e620008000800 */
[----:B------:R-:W1:Y:S01]  /*07e0*/  LDCU UR75, c[0x0][0x3b0] ;  /* 0x00007600ff4b77ac */ /* 0x000e620008000800 */
[--C-:B---3--:R-:W-:Y:S01]  /*07f0*/  IMAD.MOV R12, RZ, RZ, -R5.reuse ;  /* 0x000000ffff0c7224 */ /* 0x108fe200078e0a05 */
[----:B------:R-:W3:Y:S03]  /*0800*/  LDCU UR12, c[0x0][0x3b0] ;  /* 0x00007600ff0c77ac */ /* 0x000ee60008000800 */
[----:B------:R-:W-:Y:S01]  /*0810*/  IMAD R11, R12, R9, RZ ;  /* 0x000000090c0b7224 */ /* 0x000fe200078e02ff */
[----:B------:R-:W1:Y:S03]  /*0820*/  LDCU UR4, c[0x0][0x3b0] ;  /* 0x00007600ff0477ac */ /* 0x000e660008000800 */
[----:B------:R-:W-:Y:S01]  /*0830*/  IMAD.HI.U32 R4, R5, R11, R4 ;  /* 0x0000000b05047227 */ /* 0x000fe200078e0004 */
[----:B------:R-:W1:Y:S03]  /*0840*/  LDCU UR11, c[0x0][0x3b0] ;  /* 0x00007600ff0b77ac */ /* 0x000e660008000800 */
[----:B------:R-:W-:-:S02]  /*0850*/  IMAD.MOV.U32 R5, RZ, RZ, R0 ;  /* 0x000000ffff057224 */ /* 0x000fc400078e0000 */
[----:B------:R-:W-:Y:S01]  /*0860*/  IMAD.MOV R0, RZ, RZ, -R6 ;  /* 0x000000ffff007224 */ /* 0x000fe200078e0a06 */
[----:B------:R-:W1:Y:S01]  /*0870*/  LDCU UR10, c[0x0][0x3b0] ;  /* 0x00007600ff0a77ac */ /* 0x000e620008000800 */
[----:B------:R-:W-:Y:S01]  /*0880*/  IMAD.HI.U32 R4, R4, R5, RZ ;  /* 0x0000000504047227 */ /* 0x000fe200078e00ff */
[----:B------:R-:W2:Y:S01]  /*0890*/  I2F.RP R6, R22 ;  /* 0x0000001600067306 */ /* 0x000ea20000209400 */
[----:B------:R-:W1:Y:S02]  /*08a0*/  LDCU UR9, c[0x0][0x3b0] ;  /* 0x00007600ff0977ac */ /* 0x000e640008000800 */
[----:B------:R-:W-:Y:S01]  /*08b0*/  IMAD R0, R4, R0, R5 ;  /* 0x0000000004007224 */ /* 0x000fe200078e0205 */
[----:B------:R-:W1:Y:S04]  /*08c0*/  LDCU UR8, c[0x0][0x3b0] ;  /* 0x00007600ff0877ac */ /* 0x000e680008000800 */
[----:B------:R-:W-:Y:S01]  /*08d0*/  ISETP.GT.U32.AND P1, PT, R9, R0, PT ;  /* 0x000000000900720c */ /* 0x000fe20003f24070 */
[----:B------:R-:W1:Y:S01]  /*08e0*/  LDCU UR7, c[0x0][0x3b0] ;  /* 0x00007600ff0777ac */ /* 0x000e620008000800 */
[----:B------:R-:W1:Y:S01]  /*08f0*/  LDCU UR74, c[0x0][0x3b0] ;  /* 0x00007600ff4a77ac */ /* 0x000e620008000800 */
[----:B--2---:R-:W2:Y:S01]  /*0900*/  MUFU.RCP R6, R6 ;  /* 0x0000000600067308 */ /* 0x004ea20000001000 */
[----:B------:R-:W1:Y:S09]  /*0910*/  LDCU UR73, c[0x0][0x3b0] ;  /* 0x00007600ff4977ac */ /* 0x000e720008000800 */
[----:B------:R-:W-:Y:S01]  /*0920*/  @!P1 IMAD.IADD R0, R0, 0x1, -R9 ;  /* 0x0000000100009824 */ /* 0x000fe200078e0a09 */
[----:B------:R-:W1:Y:S01]  /*0930*/  LDCU UR72, c[0x0][0x3b0] ;  /* 0x00007600ff4877ac */ /* 0x000e620008000800 */
[----:B------:R-:W-:Y:S01]  /*0940*/  @!P1 VIADD R4, R4, 0x1 ;  /* 0x0000000104049836 */ /* 0x000fe20000000000 */
[----:B------:R-:W-:-:S02]  /*0950*/  ISETP.NE.AND P1, PT, R13, RZ, PT ;  /* 0x000000ff0d00720c */ /* 0x000fc40003f25270 */
[----:B------:R-:W-:Y:S01]  /*0960*/  ISETP.GE.U32.AND P0, PT, R0, R9, PT ;  /* 0x000000090000720c */ /* 0x000fe20003f06070 */
[--C-:B------:R-:W-:Y:S01]  /*0970*/  IMAD.MOV R9, RZ, RZ, -R21.reuse ;  /* 0x000000ffff097224 */ /* 0x100fe200078e0a15 */
[----:B------:R-:W-:Y:S01]  /*0980*/  LOP3.LUT R0, R10, R13, RZ, 0x3c, !PT ;  /* 0x0000000d0a007212 */ /* 0x000fe200078e3cff */
[----:B------:R-:W1:Y:S02]  /*0990*/  LDCU UR71, c[0x0][0x3b0] ;  /* 0x00007600ff4777ac */ /* 0x000e640008000800 */
[----:B------:R-:W-:Y:S01]  /*09a0*/  IMAD R9, R9, R14, RZ ;  /* 0x0000000e09097224 */ /* 0x000fe200078e02ff */
[----:B------:R-:W-:Y:S01]  /*09b0*/  ISETP.GE.AND P2, PT, R0, RZ, PT ;  /* 0x000000ff0000720c */ /* 0x000fe20003f46270 */
[----:B--2---:R-:W-:Y:S01]  /*09c0*/  VIADD R5, R6, 0xffffffe ;  /* 0x0ffffffe06057836 */ /* 0x004fe20000000000 */
[----:B------:R-:W2:Y:S01]  /*09d0*/  LDCU UR70, c[0x0][0x3b0] ;  /* 0x00007600ff4677ac */ /* 0x000ea20008000800 */
[----:B------:R-:W-:Y:S01]  /*09e0*/  IMAD.HI.U32 R20, R21, R9, R20 ;  /* 0x0000000915147227 */ /* 0x000fe200078e0014 */
[----:B------:R-:W1:Y:S03]  /*09f0*/  LDCU UR69, c[0x0][0x3b0] ;  /* 0x00007600ff4577ac */ /* 0x000e660008000800 */
[----:B------:R-:W-:Y:S01]  /*0a00*/  @P0 VIADD R4, R4, 0x1 ;  /* 0x0000000104040836 */ /* 0x000fe20000000000 */
[----:B------:R-:W1:Y:S01]  /*0a10*/  F2I.FTZ.U32.TRUNC.NTZ R5, R5 ;  /* 0x0000000500057305 */ /* 0x000e62000021f000 */
[----:B------:R-:W-:Y:S01]  /*0a20*/  ISETP.GE.AND P0, PT, R249, UR6, PT ;  /* 0x00000006f9007c0c */ /* 0x000fe2000bf06270 */
[----:B------:R-:W2:Y:S01]  /*0a30*/  LDCU UR6, c[0x0][0x3b0] ;  /* 0x00007600ff0677ac */ /* 0x000ea20008000800 */
[----:B------:R-:W-:-:S02]  /*0a40*/  IMAD.MOV.U32 R6, RZ, RZ, R4 ;  /* 0x000000ffff067224 */ /* 0x000fc400078e0004 */
[----:B------:R-:W-:Y:S01]  /*0a50*/  IMAD.MOV.U32 R4, RZ, RZ, RZ ;  /* 0x000000ffff047224 */ /* 0x000fe200078e00ff */
[----:B------:R-:W2:Y:S01]  /*0a60*/  LDCU UR68, c[0x0][0x3b0] ;  /* 0x00007600ff4477ac */ /* 0x000ea20008000800 */
[----:B------:R-:W-:Y:S01]  /*0a70*/  @!P2 IMAD.MOV R6, RZ, RZ, -R6 ;  /* 0x000000ffff06a224 */ /* 0x000fe200078e0a06 */
[----:B------:R-:W-:Y:S01]  /*0a80*/  @!P1 LOP3.LUT R6, RZ, R13, RZ, 0x33, !PT ;  /* 0x0000000dff069212 */ /* 0x000fe200078e33ff */
[----:B------:R-:W2:Y:S04]  /*0a90*/  LDCU UR67, c[0x0][0x3b0] ;  /* 0x00007600ff4377ac */ /* 0x000ea80008000800 */
[----:B------:R-:W-:Y:S01]  /*0aa0*/  IMAD.MOV R0, RZ, RZ, -R6 ;  /* 0x000000ffff007224 */ /* 0x000fe200078e0a06 */
[----:B------:R-:W2:Y:S01]  /*0ab0*/  LDCU UR66, c[0x0][0x3b0] ;  /* 0x00007600ff4277ac */ /* 0x000ea20008000800 */
[----:B-1----:R-:W-:-:S02]  /*0ac0*/  IMAD.MOV R7, RZ, RZ, -R5 ;  /* 0x000000ffff077224 */ /* 0x002fc400078e0a05 */
[----:B------:R-:W-:Y:S01]  /*0ad0*/  IMAD R0, R13, R0, R10 ;  /* 0x000000000d007224 */ /* 0x000fe200078e020a */
[----:B------:R-:W1:Y:S01]  /*0ae0*/  LDCU UR77, c[0x0][0x3b0] ;  /* 0x00007600ff4d77ac */ /* 0x000e620008000800 */
[----:B------:R-:W-:Y:S02]  /*0af0*/  IMAD R7, R7, R22, RZ ;  /* 0x0000001607077224 */ /* 0x000fe400078e02ff */
[----:B------:R-:W-:Y:S01]  /*0b00*/  IMAD.IADD R0, R8, 0x1, R0 ;  /* 0x0000000108007824 */ /* 0x000fe200078e0200 */
[----:B------:R-:W-:Y:S01]  /*0b10*/  SEL R8, R18, RZ, !P0 ;  /* 0x000000ff12087207 */ /* 0x000fe20004000000 */
[----:B------:R-:W-:Y:S01]  /*0b20*/  IMAD.HI.U32 R4, R5, R7, R4 ;  /* 0x0000000705047227 */ /* 0x000fe200078e0004 */
[----:B------:R-:W-:Y:S02]  /*0b30*/  UISETP.GT.AND UP0, UPT, UR5, 0x7f, UPT ;  /* 0x0000007f0500788c */ /* 0x000fe4000bf04270 */
[----:B------:R-:W-:Y:S01]  /*0b40*/  ISETP.NE.U32.AND P0, PT, R8, RZ, PT ;  /* 0x000000ff0800720c */ /* 0x000fe20003f05070 */
[----:B------:R-:W-:-:S02]  /*0b50*/  IMAD.SHL.U32 R0, R0, 0x200, RZ ;  /* 0x0000020000007824 */ /* 0x000fc400078e00ff */
[----:B------:R-:W-:-:S03]  /*0b60*/  IMAD.SHL.U32 R90, R6, 0x80, RZ ;  /* 0x00000080065a7824 */ /* 0x000fc600078e00ff */
[----:B------:R-:W-:Y:S01]  /*0b70*/  LOP3.LUT R66, R0, 0x1f, R15, 0xf8, !PT ;  /* 0x0000001f00427812 */ /* 0x000fe200078ef80f */
[----:B------:R-:W-:Y:S01]  /*0b80*/  VIADD R26, R90, 0x7f ;  /* 0x0000007f5a1a7836 */ /* 0x000fe20000000000 */
[----:B------:R-:W-:Y:S01]  /*0b90*/  LOP3.LUT R62, R0, 0x20, R249, 0xfe, !PT ;  /* 0x00000020003e7812 */ /* 0x000fe200078efef9 */
[----:B------:R-:W-:Y:S01]  /*0ba0*/  VIADD R24, R90, 0x2 ;  /* 0x000000025a187836 */ /* 0x000fe20000000000 */
[----:B------:R-:W-:Y:S01]  /*0bb0*/  IABS R7, R66 ;  /* 0x0000004200077213 */ /* 0x000fe20000000000 */
[----:B------:R-:W-:Y:S01]  /*0bc0*/  STL [R1+0x2f40], R90 ;  /* 0x002f405a01007387 */ /* 0x000fe20000100800 */
[----:B------:R-:W-:Y:S01]  /*0bd0*/  LOP3.LUT R60, R66, 0x40, RZ, 0xfc, !PT ;  /* 0x00000040423c7812 */ /* 0x000fe200078efcff */
[----:B------:R-:W-:Y:S01]  /*0be0*/  VIADD R28, R90, 0x9 ;  /* 0x000000095a1c7836 */ /* 0x000fe20000000000 */
[----:B------:R-:W-:Y:S01]  /*0bf0*/  IABS R237, R26 ;  /* 0x0000001a00ed7213 */ /* 0x000fe20000000000 */
[----:B------:R-:W-:Y:S01]  /*0c00*/  IMAD.HI.U32 R0, R4, R7, RZ ;  /* 0x0000000704007227 */ /* 0x000fe200078e00ff */
[----:B------:R-:W-:Y:S01]  /*0c10*/  IABS R25, R60 ;  /* 0x0000003c00197213 */ /* 0x000fe20000000000 */
[----:B------:R1:W-:Y:S01]  /*0c20*/  STL [R1+0x5cb4], R26 ;  /* 0x005cb41a01007387 */ /* 0x0003e20000100800 */
[----:B------:R-:W-:Y:S01]  /*0c30*/  LOP3.LUT R58, R66, 0x60, RZ, 0xfc, !PT ;  /* 0x00000060423a7812 */ /* 0x000fe200078efcff */
[----:B------:R-:W-:Y:S01]  /*0c40*/  IMAD.MOV R0, RZ, RZ, -R0 ;  /* 0x000000ffff007224 */ /* 0x000fe200078e0a00 */
[----:B------:R-:W-:Y:S01]  /*0c50*/  IABS R9, R62 ;  /* 0x0000003e00097213 */ /* 0x000fe20000000000 */
[----:B------:R-:W-:Y:S01]  /*0c60*/  IMAD.HI.U32 R6, R20, R237, RZ ;  /* 0x000000ed14067227 */ /* 0x000fe200078e00ff */
[----:B------:R-:W-:Y:S01]  /*0c70*/  IABS R23, R58 ;  /* 0x0000003a00177213 */ /* 0x000fe20000000000 */
[----:B------:R-:W-:Y:S01]  /*0c80*/  STL [R1+0x3248], R66 ;  /* 0x0032484201007387 */ /* 0x000fe20000100800 */
[----:B------:R-:W-:Y:S01]  /*0c90*/  LOP3.LUT R172, R66, 0xa0, RZ, 0xfc, !PT ;  /* 0x000000a042ac7812 */ /* 0x000fe200078efcff */
[----:B------:R-:W-:Y:S01]  /*0ca0*/  IMAD R16, R22, R0, R7 ;  /* 0x0000000016107224 */ /* 0x000fe200078e0207 */
[----:B------:R-:W-:Y:S01]  /*0cb0*/  LOP3.LUT R170, R66, 0xc0, RZ, 0xfc, !PT ;  /* 0x000000c042aa7812 */ /* 0x000fe200078efcff */
[----:B------:R-:W-:Y:S01]  /*0cc0*/  IMAD.HI.U32 R0, R4, R25, RZ ;  /* 0x0000001904007227 */ /* 0x000fe200078e00ff */
[----:B------:R-:W-:Y:S01]  /*0cd0*/  IABS R19, R172 ;  /* 0x000000ac00137213 */ /* 0x000fe20000000000 */
[----:B------:R-:W-:Y:S01]  /*0ce0*/  STL [R1+0x324c], R62 ;  /* 0x00324c3e01007387 */ /* 0x000fe20000100800 */
[----:B------:R-:W-:Y:S01]  /*0cf0*/  ISETP.GT.U32.AND P1, PT, R22, R16, PT ;  /* 0x000000101600720c */ /* 0x000fe20003f24070 */
[----:B------:R-:W-:Y:S01]  /*0d00*/  IMAD.MOV R0, RZ, RZ, -R0 ;  /* 0x000000ffff007224 */ /* 0x000fe200078e0a00 */
        /* <DEDUP_REMOVED lines=9> */
[----:B------:R-:W-:Y:S01]  /*0da0*/  IMAD R237, R14, R6, R237 ;  /* 0x000000060eed7224 */ /* 0x000fe200078e02ed */
[----:B------:R-:W-:Y:S01]  /*0db0*/  IABS R15, R168 ;  /* 0x000000a8000f7213 */ /* 0x000fe20000000000 */
[----:B------:R-:W-:Y:S01]  /*0dc0*/  IMAD.HI.U32 R0, R4, R23, RZ ;  /* 0x0000001704007227 */ /* 0x000fe200078e00ff */
[----:B------:R-:W-:Y:S01]  /*0dd0*/  LOP3.LUT R166, R66, 0x100, RZ, 0xfc, !PT ;  /* 0x0000010042a67812 */ /* 0x000fe200078efcff */
[----:B------:R-:W-:Y:S01]  /*0de0*/  STL [R1+0x4150], R58 ;  /* 0x0041503a01007387 */ /* 0x000fe20000100800 */
[----:B------:R-:W-:Y:S01]  /*0df0*/  ISETP.GT.U32.AND P3, PT, R14, R237, PT ;  /* 0x000000ed0e00720c */ /* 0x000fe20003f64070 */
[----:B------:R-:W-:Y:S01]  /*0e00*/  IMAD.MOV R5, RZ, RZ, -R5 ;  /* 0x000000ffff057224 */ /* 0x000fe200078e0a05 */
[----:B------:R-:W-:Y:S01]  /*0e10*/  IABS R11, R164 ;  /* 0x000000a4000b7213 */ /* 0x000fe20000000000 */
[----:B------:R-:W-:Y:S01]  /*0e20*/  IMAD.MOV R0, RZ, RZ, -R0 ;  /* 0x000000ffff007224 */ /* 0x000fe200078e0a00 */
[----:B------:R-:W-:Y:S01]  /*0e30*/  LOP3.LUT R162, R66, 0x140, RZ, 0xfc, !PT ;  /* 0x0000014042a27812 */ /* 0x000fe200078efcff */
[----:B------:R-:W-:Y:S01]  /*0e40*/  IMAD R12, R22, R5, R9 ;  /* 0x00000005160c7224 */ /* 0x000fe200078e0209 */
[----:B------:R-:W-:Y:S01]  /*0e50*/  IABS R13, R166 ;  /* 0x000000a6000d7213 */ /* 0x000fe20000000000 */
[----:B------:R-:W-:Y:S01]  /*0e60*/  IMAD.HI.U32 R6, R4, R19, RZ ;  /* 0x0000001304067227 */ /* 0x000fe200078e00ff */
[----:B------:R-:W-:Y:S01]  /*0e70*/  LOP3.LUT R160, R66, 0x160, RZ, 0xfc, !PT ;  /* 0x0000016042a07812 */ /* 0x000fe200078efcff */
[----:B------:R-:W-:Y:S01]  /*0e80*/  STL [R1+0x414c], R56 ;  /* 0x00414c3801007387 */ /* 0x000fe20000100800 */
[C---:B------:R-:W-:Y:S01]  /*0e90*/  ISETP.GT.U32.AND P4, PT, R22.reuse, R12, PT ;  /* 0x0000000c1600720c */ /* 0x040fe20003f84070 */
[----:B------:R-:W-:Y:S01]  /*0ea0*/  IMAD R23, R22, R0, R23 ;  /* 0x0000000016177224 */ /* 0x000fe200078e0217 */
[----:B------:R-:W-:Y:S01]  /*0eb0*/  LOP3.LUT R158, R66, 0x180, RZ, 0xfc, !PT ;  /* 0x00000180429e7812 */ /* 0x000fe200078efcff */
[----:B------:R-:W-:Y:S01]  /*0ec0*/  @!P1 IMAD.IADD R16, R16, 0x1, -R22 ;  /* 0x0000000110109824 */ /* 0x000fe200078e0a16 */
[----:B------:R-:W-:Y:S01]  /*0ed0*/  ISETP.GT.U32.AND P1, PT, R22, R25, PT ;  /* 0x000000191600720c */ /* 0x000fe20003f24070 */
[----:B------:R-:W-:Y:S01]  /*0ee0*/  IMAD.HI.U32 R7, R4, R17, RZ ;  /* 0x0000001104077227 */ /* 0x000fe200078e00ff */
[C---:B------:R-:W-:Y:S01]  /*0ef0*/  ISETP.GT.U32.AND P5, PT, R22.reuse, R23, PT ;  /* 0x000000171600720c */ /* 0x040fe20003fa4070 */
[----:B------:R-:W-:Y:S01]  /*0f00*/  STL [R1+0x4148], R172 ;  /* 0x004148ac01007387 */ /* 0x000fe20000100800 */
[----:B------:R-:W-:Y:S01]  /*0f10*/  ISETP.GT.U32.AND P2, PT, R22, R16, PT ;  /* 0x000000101600720c */ /* 0x000fe20003f44070 */
[----:B------:R-:W-:Y:S01]  /*0f20*/  IMAD.MOV R6, RZ, RZ, -R6 ;  /* 0x000000ffff067224 */ /* 0x000fe200078e0a06 */
[----:B------:R-:W-:Y:S01]  /*0f30*/  IABS R9, R162 ;  /* 0x000000a200097213 */ /* 0x000fe20000000000 */
[----:B------:R-:W-:Y:S01]  /*0f40*/  IMAD.HI.U32 R5, R4, R21, RZ ;  /* 0x0000001504057227 */ /* 0x000fe200078e00ff */
[----:B------:R-:W-:Y:S01]  /*0f50*/  IABS R27, R160 ;  /* 0x000000a0001b7213 */ /* 0x000fe20000000000 */
[----:B------:R-:W-:Y:S01]  /*0f60*/  STL [R1+0x4144], R170 ;  /* 0x004144aa01007387 */ /* 0x000fe20000100800 */
[----:B------:R-:W-:Y:S01]  /*0f70*/  IABS R8, R158 ;  /* 0x0000009e00087213 */ /* 0x000fe20000000000 */
[----:B------:R-:W-:Y:S01]  /*0f80*/  IMAD.MOV R7, RZ, RZ, -R7 ;  /* 0x000000ffff077224 */ /* 0x000fe200078e0a07 */
[----:B------:R-:W-:Y:S01]  /*0f90*/  LOP3.LUT R156, R66, 0x1a0, RZ, 0xfc, !PT ;  /* 0x000001a0429c7812 */ /* 0x000fe200078efcff */
[----:B------:R-:W-:Y:S01]  /*0fa0*/  IMAD R19, R22, R6, R19 ;  /* 0x0000000616137224 */ /* 0x000fe200078e0213 */
[C---:B------:R-:W-:Y:S01]  /*0fb0*/  LOP3.LUT R154, R66.reuse, 0x1c0, RZ, 0xfc, !PT ;  /* 0x000001c0429a7812 */ /* 0x040fe200078efcff */
[----:B------:R-:W-:Y:S01]  /*0fc0*/  IMAD.MOV R5, RZ, RZ, -R5 ;  /* 0x000000ffff057224 */ /* 0x000fe200078e0a05 */
[----:B------:R-:W-:Y:S01]  /*0fd0*/  LOP3.LUT R148, R66, 0x1e0, RZ, 0xfc, !PT ;  /* 0x000001e042947812 */ /* 0x000fe200078efcff */
[C---:B------:R-:W-:Y:S01]  /*0fe0*/  IMAD R17, R22.reuse, R7, R17 ;  /* 0x0000000716117224 */ /* 0x040fe200078e0211 */
[----:B------:R-:W-:Y:S01]  /*0ff0*/  IABS R41, R24 ;  /* 0x0000001800297213 */ /* 0x000fe20000000000 */
[----:B------:R-:W-:Y:S01]  /*1000*/  @!P3 IMAD.IADD R237, R237, 0x1, -R14 ;  /* 0x00000001ededb824 */ /* 0x000fe200078e0a0e */
[C---:B------:R-:W-:Y:S01]  /*1010*/  ISETP.GT.U32.AND P3, PT, R22.reuse, R19, PT ;  /* 0x000000131600720c */ /* 0x040fe20003f64070 */
[C---:B------:R-:W-:Y:S01]  /*1020*/  IMAD R21, R22.reuse, R5, R21 ;  /* 0x0000000516157224 */ /* 0x040fe200078e0215 */
[----:B------:R-:W-:Y:S01]  /*1030*/  IABS R29, R148 ;  /* 0x00000094001d7213 */ /* 0x000fe20000000000 */
[--C-:B------:R-:W-:Y:S01]  /*1040*/  @!P1 IMAD.IADD R25, R25, 0x1, -R22.reuse ;  /* 0x0000000119199824 */ /* 0x100fe200078e0a16 */
[----:B------:R-:W-:Y:S01]  /*1050*/  ISETP.GT.U32.AND P1, PT, R22, R17, PT ;  /* 0x000000111600720c */ /* 0x000fe20003f24070 */
[----:B------:R-:W-:Y:S01]  /*1060*/  IMAD.HI.U32 R0, R4, R15, RZ ;  /* 0x0000000f04007227 */ /* 0x000fe200078e00ff */
[----:B------:R-:W-:Y:S01]  /*1070*/  IABS R131, R28 ;  /* 0x0000001c00837213 */ /* 0x000fe20000000000 */
[----:B------:R-:W-:Y:S01]  /*1080*/  STL [R1+0x4140], R168 ;  /* 0x004140a801007387 */ /* 0x000fe20000100800 */
[----:B------:R-:W-:Y:S01]  /*1090*/  IABS R137, R90 ;  /* 0x0000005a00897213 */ /* 0x000fe20000000000 */
[--C-:B------:R-:W-:Y:S01]  /*10a0*/  @!P4 IMAD.IADD R12, R12, 0x1, -R22.reuse ;  /* 0x000000010c0cc824 */ /* 0x100fe200078e0a16 */
[C---:B------:R-:W-:Y:S01]  /*10b0*/  ISETP.GT.U32.AND P4, PT, R22.reuse, R21, PT ;  /* 0x000000151600720c */ /* 0x040fe20003f84070 */
[----:B------:R-:W-:Y:S01]  /*10c0*/  @!P5 IMAD.IADD R23, R23, 0x1, -R22 ;  /* 0x000000011717d824 */ /* 0x000fe200078e0a16 */
[C---:B------:R-:W-:Y:S01]  /*10d0*/  ISETP.GT.U32.AND P5, PT, R22.reuse, R25, PT ;  /* 0x000000191600720c */ /* 0x040fe20003fa4070 */
[----:B------:R-:W-:Y:S01]  /*10e0*/  IMAD.MOV R0, RZ, RZ, -R0 ;  /* 0x000000ffff007224 */ /* 0x000fe200078e0a00 */
[----:B------:R-:W-:Y:S01]  /*10f0*/  ISETP.GT.U32.AND P6, PT, R22, R12, PT ;  /* 0x0000000c1600720c */ /* 0x000fe20003fc4070 */
[----:B------:R-:W-:Y:S01]  /*1100*/  IMAD.HI.U32 R5, R4, R11, RZ ;  /* 0x0000000b04057227 */ /* 0x000fe200078e00ff */
[----:B------:R-:W-:Y:S03]  /*1110*/  STL [R1+0x413c], R166 ;  /* 0x00413ca601007387 */ /* 0x000fe60000100800 */
[----:B------:R-:W-:Y:S01]  /*1120*/  IMAD R15, R22, R0, R15 ;  /* 0x00000000160f7224 */ /* 0x000fe200078e020f */
[----:B------:R-:W-:Y:S01]  /*1130*/  STL [R1+0x4138], R164 ;  /* 0x004138a401007387 */ /* 0x000fe20000100800 */
[----:B------:R-:W-:-:S02]  /*1140*/  @!P3 IMAD.IADD R19, R19, 0x1, -R22 ;  /* 0x000000011313b824 */ /* 0x000fc400078e0a16 */
[----:B------:R-:W-:Y:S01]  /*1150*/  IMAD.HI.U32 R0, R4, R13, RZ ;  /* 0x0000000d04007227 */ /* 0x000fe200078e00ff */
[----:B------:R-:W-:Y:S03]  /*1160*/  STL [R1+0x4158], R162 ;  /* 0x004158a201007387 */ /* 0x000fe60000100800 */
[----:B------:R-:W-:Y:S01]  /*1170*/  IMAD.MOV R5, RZ, RZ, -R5 ;  /* 0x000000ffff057224 */ /* 0x000fe200078e0a05 */
[----:B------:R-:W-:Y:S01]  /*1180*/  STL [R1+0x4160], R160 ;  /* 0x004160a001007387 */ /* 0x000fe20000100800 */
[----:B------:R-:W-:Y:S01]  /*1190*/  @!P1 IMAD.IADD R17, R17, 0x1, -R22 ;  /* 0x0000000111119824 */ /* 0x000fe200078e0a16 */
[----:B------:R-:W-:Y:S01]  /*11a0*/  ISETP.GT.U32.AND P1, PT, R22, R19, PT ;  /* 0x000000131600720c */ /* 0x000fe20003f24070 */
[----:B------:R-:W-:Y:S01]  /*11b0*/  IMAD.HI.U32 R6, R4, R9, RZ ;  /* 0x0000000904067227 */ /* 0x000fe200078e00ff */
[----:B------:R-:W-:Y:S03]  /*11c0*/  STL [R1+0x415c], R158 ;  /* 0x00415c9e01007387 */ /* 0x000fe60000100800 */
[----:B------:R-:W-:Y:S01]  /*11d0*/  IMAD.MOV R0, RZ, RZ, -R0 ;  /* 0x000000ffff007224 */ /* 0x000fe200078e0a00 */
[----:B------:R-:W-:Y:S01]  /*11e0*/  STL [R1+0x416c], R156 ;  /* 0x00416c9c01007387 */ /* 0x000fe20000100800 */
[----:B------:R-:W-:-:S02]  /*11f0*/  IMAD R11, R22, R5, R11 ;  /* 0x00000005160b7224 */ /* 0x000fc400078e020b */
[----:B------:R-:W-:Y:S01]  /*1200*/  IMAD.HI.U32 R7, R4, R27, RZ ;  /* 0x0000001b04077227 */ /* 0x000fe200078e00ff */
[----:B------:R-:W-:Y:S03]  /*1210*/  STL [R1+0x4168], R154 ;  /* 0x0041689a01007387 */ /* 0x000fe60000100800 */
[----:B------:R-:W-:Y:S01]  /*1220*/  IMAD.MOV.U32 R5, RZ, RZ, R8 ;  /* 0x000000ffff057224 */ /* 0x000fe200078e0008 */
[----:B------:R-:W-:Y:S01]  /*1230*/  STL [R1+0x4164], R148 ;  /* 0x0041649401007387 */ /* 0x000fe20000100800 */
[--C-:B------:R-:W-:Y:S02]  /*1240*/  @!P4 IMAD.IADD R21, R21, 0x1, -R22.reuse ;  /* 0x000000011515c824 */ /* 0x100fe400078e0a16 */
[----:B------:R-:W-:Y:S01]  /*1250*/  @!P5 IMAD.IADD R25, R25, 0x1, -R22 ;  /* 0x000000011919d824 */ /* 0x000fe200078e0a16 */
[C---:B------:R-:W-:Y:S01]  /*1260*/  ISETP.GT.U32.AND P5, PT, R22.reuse, R17, PT ;  /* 0x000000111600720c */ /* 0x040fe20003fa4070 */
[----:B------:R-:W-:Y:S01]  /*1270*/  IMAD.MOV R6, RZ, RZ, -R6 ;  /* 0x000000ffff067224 */ /* 0x000fe200078e0a06 */
[C---:B------:R-:W-:Y:S01]  /*1280*/  ISETP.GT.U32.AND P3, PT, R22.reuse, R21, PT ;  /* 0x000000151600720c */ /* 0x040fe20003f64070 */
[----:B------:R-:W-:-:S02]  /*1290*/  IMAD R13, R22, R0, R13 ;  /* 0x00000000160d7224 */ /* 0x000fc400078e020d */
[----:B------:R-:W-:Y:S02]  /*12a0*/  IMAD.MOV R7, RZ, RZ, -R7 ;  /* 0x000000ffff077224 */ /* 0x000fe400078e0a07 */
[----:B------:R-:W-:Y:S01]  /*12b0*/  IMAD.HI.U32 R0, R4, R5, RZ ;  /* 0x0000000504007227 */ /* 0x000fe200078e00ff */
[----:B------:R-:W-:-:S03]  /*12c0*/  ISETP.GT.U32.AND P4, PT, R22, R13, PT ;  /* 0x0000000d1600720c */ /* 0x000fc60003f84070 */
[----:B------:R-:W-:Y:S01]  /*12d0*/  @!P2 IMAD.IADD R16, R16, 0x1, -R22 ;  /* 0x000000011010a824 */ /* 0x000fe200078e0a16 */
[C---:B------:R-:W-:Y:S01]  /*12e0*/  ISETP.GT.U32.AND P2, PT, R22.reuse, R15, PT ;  /* 0x0000000f1600720c */ /* 0x040fe20003f44070 */
[C---:B------:R-:W-:Y:S02]  /*12f0*/  IMAD R10, R22.reuse, R6, R9 ;  /* 0x00000006160a7224 */ /* 0x040fe400078e0209 */
[----:B------:R-:W-:Y:S01]  /*1300*/  IMAD R9, R22, R7, R27 ;  /* 0x0000000716097224 */ /* 0x000fe200078e021b */
[----:B------:R-:W-:Y:S01]  /*1310*/  IABS R7, R156 ;  /* 0x0000009c00077213 */ /* 0x000fe20000000000 */
[----:B------:R-:W-:Y:S01]  /*1320*/  IMAD.MOV R0, RZ, RZ, -R0 ;  /* 0x000000ffff007224 */ /* 0x000fe200078e0a00 */
[----:B------:R-:W-:Y:S01]  /*1330*/  IABS R27, R154 ;  /* 0x0000009a001b7213 */ /* 0x000fe20000000000 */
[----:B------:R-:W-:Y:S01]  /*1340*/  @!P6 IMAD.IADD R12, R12, 0x1, -R22 ;  /* 0x000000010c0ce824 */ /* 0x000fe200078e0a16 */
[C---:B------:R-:W-:Y:S01]  /*1350*/  ISETP.GT.U32.AND P6, PT, R22.reuse, R23, PT ;  /* 0x000000171600720c */ /* 0x040fe20003fc4070 */
[----:B------:R-:W-:-:S02]  /*1360*/  IMAD R8, R22, R0, R5 ;  /* 0x0000000016087224 */ /* 0x000fc400078e0205 */
[--C-:B------:R-:W-:Y:S01]  /*1370*/  @!P1 IMAD.IADD R19, R19, 0x1, -R22.reuse ;  /* 0x0000000113139824 */ /* 0x100fe200078e0a16 */
[C---:B------:R-:W-:Y:S01]  /*1380*/  ISETP.GT.U32.AND P1, PT, R22.reuse, R9, PT ;  /* 0x000000091600720c */ /* 0x040fe20003f24070 */
[----:B------:R-:W-:Y:S01]  /*1390*/  @!P5 IMAD.IADD R17, R17, 0x1, -R22 ;  /* 0x000000011111d824 */ /* 0x000fe200078e0a16 */
[----:B------:R-:W-:Y:S01]  /*13a0*/  ISETP.GT.U32.AND P5, PT, R22, R8, PT ;  /* 0x000000081600720c */ /* 0x000fe20003fa4070 */
[----:B------:R-:W-:-:S04]  /*13b0*/  IMAD.HI.U32 R0, R4, R7, RZ ;  /* 0x0000000704007227 */ /* 0x000fc800078e00ff */
[--C-:B------:R-:W-:Y:S01]  /*13c0*/  @!P3 IMAD.IADD R21, R21, 0x1, -R22.reuse ;  /* 0x000000011515b824 */ /* 0x100fe200078e0a16 */
[----:B------:R-:W-:Y:S01]  /*13d0*/  ISETP.GT.U32.AND P3, PT, R22, R10, PT ;  /* 0x0000000a1600720c */ /* 0x000fe20003f64070 */
[----:B------:R-:W-:Y:S02]  /*13e0*/  @!P2 IMAD.IADD R15, R15, 0x1, -R22 ;  /* 0x000000010f0fa824 */ /* 0x000fe400078e0a16 */
[----:B------:R-:W-:-:S03]  /*13f0*/  IMAD.HI.U32 R5, R4, R27, RZ ;  /* 0x0000001b04057227 */ /* 0x000fc600078e00ff */
[C---:B------:R-:W-:Y:S01]  /*1400*/  ISETP.GT.U32.AND P2, PT, R22.reuse, R15, PT ;  /* 0x0000000f1600720c */ /* 0x040fe20003f44070 */
[----:B------:R-:W-:Y:S02]  /*1410*/  IMAD.MOV R0, RZ, RZ, -R0 ;  /* 0x000000ffff007224 */ /* 0x000fe400078e0a00 */
[----:B------:R-:W-:Y:S01]  /*1420*/  @!P4 IMAD.IADD R13, R13, 0x1, -R22 ;  /* 0x000000010d0dc824 */ /* 0x000fe200078e0a16 */
[----:B------:R-:W-:Y:S01]  /*1430*/  ISETP.GT.U32.AND P4, PT, R22, R11, PT ;  /* 0x0000000b1600720c */ /* 0x000fe20003f84070 */
[----:B------:R-:W-:-:S04]  /*1440*/  IMAD.HI.U32 R4, R4, R29, RZ ;  /* 0x0000001d04047227 */ /* 0x000fc800078e00ff */
[----:B------:R-:W-:Y:S02]  /*1450*/  IMAD.MOV R6, RZ, RZ, -R5 ;  /* 0x000000ffff067224 */ /* 0x000fe400078e0a05 */
[C---:B------:R-:W-:Y:S02]  /*1460*/  IMAD R5, R22.reuse, R0, R7 ;  /* 0x0000000016057224 */ /* 0x040fe400078e0207 */
[--C-:B------:R-:W-:Y:S01]  /*1470*/  @!P6 IMAD.IADD R23, R23, 0x1, -R22.reuse ;  /* 0x000000011717e824 */ /* 0x100fe200078e0a16 */
[----:B------:R-:W-:Y:S01]  /*1480*/  ISETP.GT.U32.AND P6, PT, R22, R13, PT ;  /* 0x0000000d1600720c */ /* 0x000fe20003fc4070 */
[----:B------:R-:W-:Y:S02]  /*1490*/  @!P1 IMAD.IADD R9, R9, 0x1, -R22 ;  /* 0x0000000109099824 */ /* 0x000fe400078e0a16 */
[----:B------:R-:W-:Y:S02]  /*14a0*/  IMAD.MOV R0, RZ, RZ, -R4 ;  /* 0x000000ffff007224 */ /* 0x000fe400078e0a04 */
[----:B------:R-:W-:-:S02]  /*14b0*/  VIADD R7, R90, 0x1 ;  /* 0x000000015a077836 */ /* 0x000fc40000000000 */
[--C-:B------:R-:W-:Y:S01]  /*14c0*/  @!P5 IMAD.IADD R8, R8, 0x1, -R22.reuse ;  /* 0x000000010808d824 */ /* 0x100fe200078e0a16 */
[C---:B------:R-:W-:Y:S01]  /*14d0*/  ISETP.GT.U32.AND P5, PT, R22.reuse, R9, PT ;  /* 0x000000091600720c */ /* 0x040fe20003fa4070 */
[----:B------:R-:W-:Y:S01]  /*14e0*/  IMAD R0, R22, R0, R29 ;  /* 0x0000000016007224 */ /* 0x000fe200078e021d */
[----:B------:R-:W-:Y:S01]  /*14f0*/  IABS R29, R7 ;  /* 0x00000007001d7213 */ /* 0x000fe20000000000 */
[--C-:B------:R-:W-:Y:S02]  /*1500*/  @!P3 IMAD.IADD R10, R10, 0x1, -R22.reuse ;  /* 0x000000010a0ab824 */ /* 0x100fe400078e0a16 */
[C---:B------:R-:W-:Y:S01]  /*1510*/  IMAD R4, R22.reuse, R6, R27 ;  /* 0x0000000616047224 */ /* 0x040fe200078e021b */
[C---:B------:R-:W-:Y:S01]  /*1520*/  ISETP.GT.U32.AND P3, PT, R22.reuse, R0, PT ;  /* 0x000000001600720c */ /* 0x040fe20003f64070 */
[----:B------:R-:W-:Y:S01]  /*1530*/  @!P4 IMAD.IADD R11, R11, 0x1, -R22 ;  /* 0x000000010b0bc824 */ /* 0x000fe200078e0a16 */
[----:B------:R-:W-:Y:S01]  /*1540*/  ISETP.GT.U32.AND P1, PT, R22, R10, PT ;  /* 0x0000000a1600720c */ /* 0x000fe20003f24070 */
[----:B------:R-:W-:Y:S01]  /*1550*/  IMAD.HI.U32 R6, R20, R29, RZ ;  /* 0x0000001d14067227 */ /* 0x000fe200078e00ff */
[----:B------:R-:W-:-:S03]  /*1560*/  ISETP.GT.U32.AND P4, PT, R22, R4, PT ;  /* 0x000000041600720c */ /* 0x000fc60003f84070 */
[--C-:B------:R-:W-:Y:S01]  /*1570*/  @!P2 IMAD.IADD R15, R15, 0x1, -R22.reuse ;  /* 0x000000010f0fa824 */ /* 0x100fe200078e0a16 */
[C---:B------:R-:W-:Y:S01]  /*1580*/  ISETP.GT.U32.AND P2, PT, R22.reuse, R5, PT ;  /* 0x000000051600720c */ /* 0x040fe20003f44070 */
[----:B------:R-:W-:Y:S01]  /*1590*/  @!P6 IMAD.IADD R13, R13, 0x1, -R22 ;  /* 0x000000010d0de824 */ /* 0x000fe200078e0a16 */
[----:B------:R-:W-:Y:S01]  /*15a0*/  ISETP.GT.U32.AND P6, PT, R22, R11, PT ;  /* 0x0000000b1600720c */ /* 0x000fe20003fc4070 */
[----:B------:R-:W-:Y:S02]  /*15b0*/  IMAD.MOV R6, RZ, RZ, -R6 ;  /* 0x000000ffff067224 */ /* 0x000fe400078e0a06 */
[----:B------:R-:W-:Y:S01]  /*15c0*/  @!P5 IMAD.IADD R9, R9, 0x1, -R22 ;  /* 0x000000010909d824 */ /* 0x000fe200078e0a16 */
[C---:B------:R-:W-:Y:S01]  /*15d0*/  ISETP.GT.U32.AND P5, PT, R14.reuse, R237, PT ;  /* 0x000000ed0e00720c */ /* 0x040fe20003fa4070 */
[----:B------:R-:W-:Y:S02]  /*15e0*/  IMAD R29, R14, R6, R29 ;  /* 0x000000060e1d7224 */ /* 0x000fe400078e021d */
[----:B------:R-:W-:-:S04]  /*15f0*/  IMAD.HI.U32 R6, R20, R41, RZ ;  /* 0x0000002914067227 */ /* 0x000fc800078e00ff */
[--C-:B------:R-:W-:Y:S02]  /*1600*/  @!P3 IMAD.IADD R0, R0, 0x1, -R22.reuse ;  /* 0x000000010000b824 */ /* 0x100fe400078e0a16 */
[----:B------:R-:W-:Y:S01]  /*1610*/  @!P1 IMAD.IADD R10, R10, 0x1, -R22 ;  /* 0x000000010a0a9824 */ /* 0x000fe200078e0a16 */
[----:B------:R-:W-:Y:S01]  /*1620*/  ISETP.GT.U32.AND P1, PT, R14, R29, PT ;  /* 0x0000001d0e00720c */ /* 0x000fe20003f24070 */
[----:B------:R-:W-:Y:S02]  /*1630*/  IMAD.MOV R6, RZ, RZ, -R6 ;  /* 0x000000ffff067224 */ /* 0x000fe400078e0a06 */
[--C-:B------:R-:W-:Y:S01]  /*1640*/  @!P2 IMAD.IADD R5, R5, 0x1, -R22.reuse ;  /* 0x000000010505a824 */ /* 0x100fe200078e0a16 */
[C---:B------:R-:W-:Y:S01]  /*1650*/  ISETP.GT.U32.AND P2, PT, R22.reuse, R8, PT ;  /* 0x000000081600720c */ /* 0x040fe20003f44070 */
[----:B------:R-:W-:Y:S01]  /*1660*/  @!P6 IMAD.IADD R11, R11, 0x1, -R22 ;  /* 0x000000010b0be824 */ /* 0x000fe200078e0a16 */
[----:B------:R-:W-:Y:S01]  /*1670*/  ISETP.GT.U32.AND P6, PT, R22, R0, PT ;  /* 0x000000001600720c */ /* 0x000fe20003fc4070 */
[----:B------:R-:W-:-:S02]  /*1680*/  IMAD R41, R14, R6, R41 ;  /* 0x000000060e297224 */ /* 0x000fc400078e0229 */
[----:B------:R-:W-:Y:S01]  /*1690*/  @!P4 IMAD.IADD R4, R4, 0x1, -R22 ;  /* 0x000000010404c824 */ /* 0x000fe200078e0a16 */
[----:B------:R-:W-:Y:S01]  /*16a0*/  ISETP.GT.U32.AND P4, PT, R22, R5, PT ;  /* 0x000000051600720c */ /* 0x000fe20003f84070 */
[--C-:B------:R-:W-:Y:S01]  /*16b0*/  @!P5 IMAD.IADD R237, R237, 0x1, -R14.reuse ;  /* 0x00000001ededd824 */ /* 0x100fe200078e0a0e */
[----:B------:R-:W-:Y:S01]  /*16c0*/  ISETP.GT.U32.AND P5, PT, R14, R41, PT ;  /* 0x000000290e00720c */ /* 0x000fe20003fa4070 */
[----:B------:R-:W-:Y:S01]  /*16d0*/  VIADD R6, R90, 0x3 ;  /* 0x000000035a067836 */ /* 0x000fe20000000000 */
[----:B------:R-:W-:Y:S01]  /*16e0*/  ISETP.GT.U32.AND P3, PT, R22, R4, PT ;  /* 0x000000041600720c */ /* 0x000fe20003f64070 */
[----:B------:R-:W-:Y:S02]  /*16f0*/  @!P1 IMAD.IADD R29, R29, 0x1, -R14 ;  /* 0x000000011d1d9824 */ /* 0x000fe400078e0a0e */
[--C-:B------:R-:W-:Y:S01]  /*1700*/  @!P2 IMAD.IADD R8, R8, 0x1, -R22.reuse ;  /* 0x000000010808a824 */ /* 0x100fe200078e0a16 */
[----:B------:R-:W-:Y:S01]  /*1710*/  IABS R135, R6 ;  /* 0x0000000600877213 */ /* 0x000fe20000000000 */
[----:B------:R-:W-:Y:S01]  /*1720*/  @!P6 IMAD.IADD R0, R0, 0x1, -R22 ;  /* 0x000000010000e824 */ /* 0x000fe200078e0a16 */
[----:B------:R-:W-:Y:S01]  /*1730*/  ISETP.GE.AND P2, PT, R7, RZ, PT ;  /* 0x000000ff0700720c */ /* 0x000fe20003f46270 */
[----:B------:R-:W-:Y:S01]  /*1740*/  VIADD R7, R90, 0x4 ;  /* 0x000000045a077836 */ /* 0x000fe20000000000 */
[----:B------:R-:W-:Y:S01]  /*1750*/  ISETP.GE.AND P1, PT, R6, RZ, PT ;  /* 0x000000ff0600720c */ /* 0x000fe20003f26270 */
[----:B------:R-:W-:Y:S01]  /*1760*/  IMAD.HI.U32 R6, R20, R135, RZ ;  /* 0x0000008714067227 */ /* 0x000fe200078e00ff */
[----:B------:R-:W-:-:S02]  /*1770*/  ISETP.GT.U32.AND P6, PT, R14, R29, PT ;  /* 0x0000001d0e00720c */ /* 0x000fc40003fc4070 */
[----:B------:R-:W-:Y:S01]  /*1780*/  IABS R125, R7 ;  /* 0x00000007007d7213 */ /* 0x000fe20000000000 */
[----:B------:R-:W-:Y:S02]  /*1790*/  @!P5 IMAD.IADD R41, R41, 0x1, -R14 ;  /* 0x000000012929d824 */ /* 0x000fe400078e0a0e */
[----:B------:R-:W-:Y:S02]  /*17a0*/  IMAD.MOV R6, RZ, RZ, -R6 ;  /* 0x000000ffff067224 */ /* 0x000fe400078e0a06 */
[----:B------:R-:W-:Y:S01]  /*17b0*/  @!P3 IMAD.IADD R4, R4, 0x1, -R22 ;  /* 0x000000010404b824 */ /* 0x000fe200078e0a16 */
[----:B------:R-:W-:Y:S01]  /*17c0*/  ISETP.GE.AND P3, PT, R26, RZ, PT ;  /* 0x000000ff1a00720c */ /* 0x000fe20003f66270 */
[C---:B------:R-:W-:Y:S01]  /*17d0*/  IMAD R135, R14.reuse, R6, R135 ;  /* 0x000000060e877224 */ /* 0x040fe200078e0287 */
[----:B------:R-:W-:Y:S01]  /*17e0*/  ISETP.GT.U32.AND P5, PT, R14, R41, PT ;  /* 0x000000290e00720c */ /* 0x000fe20003fa4070 */
[----:B------:R-:W-:-:S04]  /*17f0*/  IMAD.HI.U32 R6, R20, R125, RZ ;  /* 0x0000007d14067227 */ /* 0x000fc800078e00ff */
[----:B------:R-:W-:Y:S01]  /*1800*/  @!P4 IMAD.IADD R5, R5, 0x1, -R22 ;  /* 0x000000010505c824 */ /* 0x000fe200078e0a16 */
[----:B------:R-:W-:Y:S01]  /*1810*/  ISETP.GE.AND P4, PT, R24, RZ, PT ;  /* 0x000000ff1800720c */ /* 0x000fe20003f86270 */
[----:B------:R-:W-:Y:S02]  /*1820*/  VIADD R22, R90, 0x5 ;  /* 0x000000055a167836 */ /* 0x000fe40000000000 */
[----:B------:R-:W-:Y:S02]  /*1830*/  @!P6 IMAD.IADD R29, R29, 0x1, -R14 ;  /* 0x000000011d1de824 */ /* 0x000fe400078e0a0e */
[----:B------:R-:W-:Y:S01]  /*1840*/  IMAD.MOV R6, RZ, RZ, -R6 ;  /* 0x000000ffff067224 */ /* 0x000fe200078e0a06 */
[----:B------:R-:W-:Y:S01]  /*1850*/  IABS R123, R22 ;  /* 0x00000016007b7213 */ /* 0x000fe20000000000 */
[----:B------:R-:W-:Y:S01]  /*1860*/  @!P2 IMAD.MOV R29, RZ, RZ, -R29 ;  /* 0x000000ffff1da224 */ /* 0x000fe200078e0a1d */
[C---:B------:R-:W-:Y:S01]  /*1870*/  ISETP.GT.U32.AND P2, PT, R14.reuse, R135, PT ;  /* 0x000000870e00720c */ /* 0x040fe20003f44070 */
[----:B------:R-:W-:Y:S01]  /*1880*/  IMAD R125, R14, R6, R125 ;  /* 0x000000060e7d7224 */ /* 0x000fe200078e027d */
[----:B------:R-:W-:Y:S01]  /*1890*/  ISETP.GE.AND P6, PT, R22, RZ, PT ;  /* 0x000000ff1600720c */ /* 0x000fe20003fc6270 */
[----:B------:R-:W-:-:S02]  /*18a0*/  VIADD R27, R90, 0x7 ;  /* 0x000000075a1b7836 */ /* 0x000fc40000000000 */
[----:B------:R-:W-:Y:S01]  /*18b0*/  @!P3 IMAD.MOV R237, RZ, RZ, -R237 ;  /* 0x000000ffffedb224 */ /* 0x000fe200078e0aed */
[----:B------:R-:W-:Y:S01]  /*18c0*/  ISETP.GE.AND P3, PT, R7, RZ, PT ;  /* 0x000000ff0700720c */ /* 0x000fe20003f66270 */
[----:B------:R-:W-:Y:S01]  /*18d0*/  @!P5 IMAD.IADD R41, R41, 0x1, -R14 ;  /* 0x000000012929d824 */ /* 0x000fe200078e0a0e */
[----:B------:R-:W-:Y:S01]  /*18e0*/  ISETP.GT.U32.AND P5, PT, R14, R125, PT ;  /* 0x0000007d0e00720c */ /* 0x000fe20003fa4070 */
[----:B------:R-:W-:Y:S01]  /*18f0*/  IMAD.HI.U32 R7, R20, R123, RZ ;  /* 0x0000007b14077227 */ /* 0x000fe200078e00ff */
[----:B------:R-:W-:-:S03]  /*1900*/  IABS R127, R27 ;  /* 0x0000001b007f7213 */ /* 0x000fc60000000000 */
[----:B-1----:R-:W-:Y:S02]  /*1910*/  VIADD R26, R90, 0x6 ;  /* 0x000000065a1a7836 */ /* 0x002fe40000000000 */
[----:B------:R-:W-:Y:S02]  /*1920*/  IMAD.MOV R7, RZ, RZ, -R7 ;  /* 0x000000ffff077224 */ /* 0x000fe400078e0a07 */
[----:B------:R-:W-:Y:S01]  /*1930*/  IMAD.HI.U32 R24, R20, R127, RZ ;  /* 0x0000007f14187227 */ /* 0x000fe200078e00ff */
[----:B------:R-:W-:-:S03]  /*1940*/  IABS R121, R26 ;  /* 0x0000001a00797213 */ /* 0x000fc60000000000 */
[C---:B------:R-:W-:Y:S02]  /*1950*/  IMAD R123, R14.reuse, R7, R123 ;  /* 0x000000070e7b7224 */ /* 0x040fe400078e027b */
[----:B------:R-:W-:Y:S02]  /*1960*/  @!P2 IMAD.IADD R135, R135, 0x1, -R14 ;  /* 0x000000018787a824 */ /* 0x000fe400078e0a0e */
[----:B------:R-:W-:Y:S01]  /*1970*/  IMAD.MOV R24, RZ, RZ, -R24 ;  /* 0x000000ffff187224 */ /* 0x000fe200078e0a18 */
[C---:B------:R-:W-:Y:S01]  /*1980*/  ISETP.GT.U32.AND P2, PT, R14.reuse, R123, PT ;  /* 0x0000007b0e00720c */ /* 0x040fe20003f44070 */
[----:B------:R-:W-:Y:S01]  /*1990*/  @!P5 IMAD.IADD R125, R125, 0x1, -R14 ;  /* 0x000000017d7dd824 */ /* 0x000fe200078e0a0e */
[----:B------:R-:W-:Y:S01]  /*19a0*/  ISETP.GT.U32.AND P5, PT, R14, R135, PT ;  /* 0x000000870e00720c */ /* 0x000fe20003fa4070 */
[----:B------:R-:W-:-:S04]  /*19b0*/  IMAD.HI.U32 R22, R20, R121, RZ ;  /* 0x0000007914167227 */ /* 0x000fc800078e00ff */
[----:B------:R-:W-:Y:S02]  /*19c0*/  IMAD R127, R14, R24, R127 ;  /* 0x000000180e7f7224 */ /* 0x000fe400078e027f */
[C---:B------:R-:W-:Y:S02]  /*19d0*/  VIADD R24, R90.reuse, 0x8 ;  /* 0x000000085a187836 */ /* 0x040fe40000000000 */
[----:B------:R-:W-:Y:S02]  /*19e0*/  IMAD.MOV R22, RZ, RZ, -R22 ;  /* 0x000000ffff167224 */ /* 0x000fe400078e0a16 */
[----:B------:R-:W-:Y:S01]  /*19f0*/  VIADD R30, R90, 0xa ;  /* 0x0000000a5a1e7836 */ /* 0x000fe20000000000 */
[----:B------:R-:W-:Y:S01]  /*1a00*/  IABS R129, R24 ;  /* 0x0000001800817213 */ /* 0x000fe20000000000 */
[C---:B------:R-:W-:Y:S02]  /*1a10*/  IMAD R121, R14.reuse, R22, R121 ;  /* 0x000000160e797224 */ /* 0x040fe400078e0279 */
[--C-:B------:R-:W-:Y:S01]  /*1a20*/  @!P2 IMAD.IADD R123, R123, 0x1, -R14.reuse ;  /* 0x000000017b7ba824 */ /* 0x100fe200078e0a0e */
[----:B------:R-:W-:Y:S01]  /*1a30*/  IABS R119, R30 ;  /* 0x0000001e00777213 */ /* 0x000fe20000000000 */
[----:B------:R-:W-:Y:S01]  /*1a40*/  @!P5 IMAD.IADD R135, R135, 0x1, -R14 ;  /* 0x000000018787d824 */ /* 0x000fe200078e0a0e */
[----:B------:R-:W-:Y:S01]  /*1a50*/  ISETP.GT.U32.AND P5, PT, R14, R121, PT ;  /* 0x000000790e00720c */ /* 0x000fe20003fa4070 */
[----:B------:R-:W-:Y:S01]  /*1a60*/  IMAD.HI.U32 R6, R20, R129, RZ ;  /* 0x0000008114067227 */ /* 0x000fe200078e00ff */
[----:B------:R-:W-:-:S03]  /*1a70*/  ISETP.GT.U32.AND P2, PT, R14, R123, PT ;  /* 0x0000007b0e00720c */ /* 0x000fc60003f44070 */
[----:B------:R-:W-:-:S04]  /*1a80*/  IMAD.HI.U32 R7, R20, R131, RZ ;  /* 0x0000008314077227 */ /* 0x000fc800078e00ff */
[----:B------:R-:W-:Y:S02]  /*1a90*/  IMAD.MOV R6, RZ, RZ, -R6 ;  /* 0x000000ffff067224 */ /* 0x000fe400078e0a06 */
[----:B------:R-:W-:Y:S02]  /*1aa0*/  IMAD.MOV R7, RZ, RZ, -R7 ;  /* 0x000000ffff077224 */ /* 0x000fe400078e0a07 */
[----:B------:R-:W-:Y:S02]  /*1ab0*/  VIADD R32, R90, 0xc ;  /* 0x0000000c5a207836 */ /* 0x000fe40000000000 */
[C---:B------:R-:W-:Y:S02]  /*1ac0*/  IMAD R129, R14.reuse, R6, R129 ;  /* 0x000000060e817224 */ /* 0x040fe400078e0281 */
[----:B------:R-:W-:Y:S01]  /*1ad0*/  IMAD R131, R14, R7, R131 ;  /* 0x000000070e837224 */ /* 0x000fe200078e0283 */
[----:B------:R-:W-:Y:S01]  /*1ae0*/  IABS R57, R32 ;  /* 0x0000002000397213 */ /* 0x000fe20000000000 */
[----:B------:R-:W-:-:S04]  /*1af0*/  IMAD.HI.U32 R6, R20, R119, RZ ;  /* 0x0000007714067227 */ /* 0x000fc800078e00ff */
[----:B------:R-:W-:Y:S01]  /*1b00*/  @!P4 IMAD.MOV R41, RZ, RZ, -R41 ;  /* 0x000000ffff29c224 */ /* 0x000fe200078e0a29 */
[C---:B------:R-:W-:Y:S01]  /*1b10*/  ISETP.GT.U32.AND P4, PT, R14.reuse, R125, PT ;  /* 0x0000007d0e00720c */ /* 0x040fe20003f84070 */
[----:B------:R-:W-:Y:S02]  /*1b20*/  IMAD.MOV R6, RZ, RZ, -R6 ;  /* 0x000000ffff067224 */ /* 0x000fe400078e0a06 */
[--C-:B------:R-:W-:Y:S01]  /*1b30*/  @!P5 IMAD.IADD R121, R121, 0x1, -R14.reuse ;  /* 0x000000017979d824 */ /* 0x100fe200078e0a0e */
[C---:B------:R-:W-:Y:S01]  /*1b40*/  ISETP.GT.U32.AND P5, PT, R14.reuse, R131, PT ;  /* 0x000000830e00720c */ /* 0x040fe20003fa4070 */
[----:B------:R-:W-:Y:S01]  /*1b50*/  @!P2 IMAD.IADD R123, R123, 0x1, -R14 ;  /* 0x000000017b7ba824 */ /* 0x000fe200078e0a0e */
[C---:B------:R-:W-:Y:S01]  /*1b60*/  ISETP.GT.U32.AND P2, PT, R14.reuse, R129, PT ;  /* 0x000000810e00720c */ /* 0x040fe20003f44070 */
[----:B------:R-:W-:Y:S02]  /*1b70*/  IMAD R119, R14, R6, R119 ;  /* 0x000000060e777224 */ /* 0x000fe400078e0277 */
[----:B------:R-:W-:-:S04]  /*1b80*/  IMAD.HI.U32 R22, R20, R57, RZ ;  /* 0x0000003914167227 */ /* 0x000fc800078e00ff */
[----:B------:R-:W-:Y:S01]  /*1b90*/  @!P6 IMAD.MOV R123, RZ, RZ, -R123 ;  /* 0x000000ffff7be224 */ /* 0x000fe200078e0a7b */
[----:B------:R-:W-:Y:S01]  /*1ba0*/  ISETP.GT.U32.AND P6, PT, R14, R119, PT ;  /* 0x000000770e00720c */ /* 0x000fe20003fc4070 */
[----:B------:R-:W-:Y:S02]  /*1bb0*/  VIADD R31, R90, 0xb ;  /* 0x0000000b5a1f7836 */ /* 0x000fe40000000000 */
[----:B------:R-:W-:Y:S02]  /*1bc0*/  IMAD.MOV R22, RZ, RZ, -R22 ;  /* 0x000000ffff167224 */ /* 0x000fe400078e0a16 */
[----:B------:R-:W-:Y:S01]  /*1bd0*/  @!P4 IMAD.IADD R125, R125, 0x1, -R14 ;  /* 0x000000017d7dc824 */ /* 0x000fe200078e0a0e */
[----:B------:R-:W-:Y:S01]  /*1be0*/  IABS R43, R31 ;  /* 0x0000001f002b7213 */ /* 0x000fe20000000000 */
[C---:B------:R-:W-:Y:S01]  /*1bf0*/  IMAD R57, R14.reuse, R22, R57 ;  /* 0x000000160e397224 */ /* 0x040fe200078e0239 */
[----:B------:R-:W-:Y:S01]  /*1c00*/  ISETP.GT.U32.AND P4, PT, R14, R127, PT ;  /* 0x0000007f0e00720c */ /* 0x000fe20003f84070 */
[----:B------:R-:W-:-:S02]  /*1c10*/  VIADD R22, R90, 0xd ;  /* 0x0000000d5a167836 */ /* 0x000fc40000000000 */
[--C-:B------:R-:W-:Y:S02]  /*1c20*/  @!P5 IMAD.IADD R131, R131, 0x1, -R14.reuse ;  /* 0x000000018383d824 */ /* 0x100fe400078e0a0e */
[--C-:B------:R-:W-:Y:S01]  /*1c30*/  @!P2 IMAD.IADD R129, R129, 0x1, -R14.reuse ;  /* 0x000000018181a824 */ /* 0x100fe200078e0a0e */
[----:B------:R-:W-:Y:S01]  /*1c40*/  ISETP.GT.U32.AND P2, PT, R14, R121, PT ;  /* 0x000000790e00720c */ /* 0x000fe20003f44070 */
[----:B------:R-:W-:Y:S01]  /*1c50*/  @!P3 IMAD.MOV R125, RZ, RZ, -R125 ;  /* 0x000000ffff7db224 */ /* 0x000fe200078e0a7d */
[----:B------:R-:W-:Y:S01]  /*1c60*/  IABS R63, R22 ;  /* 0x00000016003f7213 */ /* 0x000fe20000000000 */
[----:B------:R-:W-:Y:S01]  /*1c70*/  IMAD.HI.U32 R7, R20, R43, RZ ;  /* 0x0000002b14077227 */ /* 0x000fe200078e00ff */
[C---:B------:R-:W-:Y:S02]  /*1c80*/  ISETP.GT.U32.AND P3, PT, R14.reuse, R131, PT ;  /* 0x000000830e00720c */ /* 0x040fe40003f64070 */
[----:B------:R-:W-:Y:S01]  /*1c90*/  ISETP.GT.U32.AND P5, PT, R14, R129, PT ;  /* 0x000000810e00720c */ /* 0x000fe20003fa4070 */
[----:B------:R-:W-:Y:S01]  /*1ca0*/  @!P6 IMAD.IADD R119, R119, 0x1, -R14 ;  /* 0x000000017777e824 */ /* 0x000fe200078e0a0e */
[----:B------:R-:W-:Y:S01]  /*1cb0*/  ISETP.GE.AND P6, PT, R28, RZ, PT ;  /* 0x000000ff1c00720c */ /* 0x000fe20003fc6270 */
[----:B------:R-:W-:-:S02]  /*1cc0*/  IMAD.MOV R7, RZ, RZ, -R7 ;  /* 0x000000ffff077224 */ /* 0x000fc400078e0a07 */
[----:B------:R-:W-:-:S04]  /*1cd0*/  IMAD.HI.U32 R6, R20, R63, RZ ;  /* 0x0000003f14067227 */ /* 0x000fc800078e00ff */
[C---:B------:R-:W-:Y:S02]  /*1ce0*/  IMAD R43, R14.reuse, R7, R43 ;  /* 0x000000070e2b7224 */ /* 0x040fe400078e022b */
[----:B------:R-:W-:Y:S02]  /*1cf0*/  IMAD.MOV R7, RZ, RZ, -R6 ;  /* 0x000000ffff077224 */ /* 0x000fe400078e0a06 */
[--C-:B------:R-:W-:Y:S01]  /*1d00*/  @!P2 IMAD.IADD R121, R121, 0x1, -R14.reuse ;  /* 0x000000017979a824 */ /* 0x100fe200078e0a0e */
[----:B------:R-:W-:Y:S01]  /*1d10*/  ISETP.GT.U32.AND P2, PT, R14, R43, PT ;  /* 0x0000002b0e00720c */ /* 0x000fe20003f44070 */
[--C-:B------:R-:W-:Y:S01]  /*1d20*/  @!P3 IMAD.IADD R131, R131, 0x1, -R14.reuse ;  /* 0x000000018383b824 */ /* 0x100fe200078e0a0e */
[----:B------:R-:W-:Y:S01]  /*1d30*/  ISETP.GE.AND P3, PT, R24, RZ, PT ;  /* 0x000000ff1800720c */ /* 0x000fe20003f66270 */
[----:B------:R-:W-:Y:S02]  /*1d40*/  IMAD R63, R14, R7, R63 ;  /* 0x000000070e3f7224 */ /* 0x000fe400078e023f */
[----:B------:R-:W-:Y:S01]  /*1d50*/  @!P4 IMAD.IADD R127, R127, 0x1, -R14 ;  /* 0x000000017f7fc824 */ /* 0x000fe200078e0a0e */
[----:B------:R-:W-:Y:S01]  /*1d60*/  ISETP.GE.AND P4, PT, R26, RZ, PT ;  /* 0x000000ff1a00720c */ /* 0x000fe20003f86270 */
[----:B------:R-:W-:Y:S01]  /*1d70*/  @!P6 IMAD.MOV R131, RZ, RZ, -R131 ;  /* 0x000000ffff83e224 */ /* 0x000fe200078e0a83 */
[----:B------:R-:W-:Y:S01]  /*1d80*/  ISETP.GT.U32.AND P6, PT, R14, R63, PT ;  /* 0x0000003f0e00720c */ /* 0x000fe20003fc4070 */
[----:B------:R-:W-:-:S02]  /*1d90*/  VIADD R26, R90, 0xe ;  /* 0x0000000e5a1a7836 */ /* 0x000fc40000000000 */
[----:B------:R-:W-:Y:S02]  /*1da0*/  VIADD R24, R90, 0xf ;  /* 0x0000000f5a187836 */ /* 0x000fe40000000000 */
[--C-:B------:R-:W-:Y:S01]  /*1db0*/  @!P2 IMAD.IADD R43, R43, 0x1, -R14.reuse ;  /* 0x000000012b2ba824 */ /* 0x100fe200078e0a0e */
[----:B------:R-:W-:Y:S01]  /*1dc0*/  IABS R69, R26 ;  /* 0x0000001a00457213 */ /* 0x000fe20000000000 */
[----:B------:R-:W-:Y:S01]  /*1dd0*/  @!P1 IMAD.MOV R135, RZ, RZ, -R135 ;  /* 0x000000ffff879224 */ /* 0x000fe200078e0a87 */
[----:B------:R-:W-:Y:S01]  /*1de0*/  IABS R149, R24 ;  /* 0x0000001800957213 */ /* 0x000fe20000000000 */
[--C-:B------:R-:W-:Y:S01]  /*1df0*/  @!P5 IMAD.IADD R129, R129, 0x1, -R14.reuse ;  /* 0x000000018181d824 */ /* 0x100fe200078e0a0e */
[----:B------:R-:W-:Y:S01]  /*1e00*/  ISETP.GT.U32.AND P1, PT, R14, R127, PT ;  /* 0x0000007f0e00720c */ /* 0x000fe20003f24070 */
[----:B------:R-:W-:Y:S01]  /*1e10*/  IMAD.HI.U32 R6, R20, R69, RZ ;  /* 0x0000004514067227 */ /* 0x000fe200078e00ff */
[----:B------:R-:W-:Y:S02]  /*1e20*/  ISETP.GT.U32.AND P5, PT, R14, R57, PT ;  /* 0x000000390e00720c */ /* 0x000fe40003fa4070 */
[----:B------:R-:W-:Y:S01]  /*1e30*/  ISETP.GE.AND P2, PT, R30, RZ, PT ;  /* 0x000000ff1e00720c */ /* 0x000fe20003f46270 */
[----:B------:R-:W-:Y:S01]  /*1e40*/  @!P4 IMAD.MOV R121, RZ, RZ, -R121 ;  /* 0x000000ffff79c224 */ /* 0x000fe200078e0a79 */
[----:B------:R-:W-:Y:S01]  /*1e50*/  ISETP.GT.U32.AND P4, PT, R14, R43, PT ;  /* 0x0000002b0e00720c */ /* 0x000fe20003f84070 */
[----:B------:R-:W-:-:S02]  /*1e60*/  @!P6 IMAD.IADD R63, R63, 0x1, -R14 ;  /* 0x000000013f3fe824 */ /* 0x000fc400078e0a0e */
[----:B------:R-:W-:Y:S02]  /*1e70*/  IMAD.MOV R6, RZ, RZ, -R6 ;  /* 0x000000ffff067224 */ /* 0x000fe400078e0a06 */
[----:B------:R-:W-:Y:S01]  /*1e80*/  @!P3 IMAD.MOV R129, RZ, RZ, -R129 ;  /* 0x000000ffff81b224 */ /* 0x000fe200078e0a81 */
[C---:B------:R-:W-:Y:S01]  /*1e90*/  ISETP.GT.U32.AND P6, PT, R14.reuse, R63, PT ;  /* 0x0000003f0e00720c */ /* 0x040fe20003fc4070 */
[----:B------:R-:W-:Y:S01]  /*1ea0*/  IMAD R69, R14, R6, R69 ;  /* 0x000000060e457224 */ /* 0x000fe200078e0245 */
[----:B------:R-:W-:Y:S01]  /*1eb0*/  ISETP.GE.AND P3, PT, R31, RZ, PT ;  /* 0x000000ff1f00720c */ /* 0x000fe20003f66270 */
[----:B------:R-:W-:-:S04]  /*1ec0*/  IMAD.HI.U32 R6, R20, R149, RZ ;  /* 0x0000009514067227 */ /* 0x000fc800078e00ff */
[----:B------:R-:W-:Y:S02]  /*1ed0*/  IMAD.MOV R7, RZ, RZ, -R6 ;  /* 0x000000ffff077224 */ /* 0x000fe400078e0a06 */
[--C-:B------:R-:W-:Y:S01]  /*1ee0*/  @!P4 IMAD.IADD R43, R43, 0x1, -R14.reuse ;  /* 0x000000012b2bc824 */ /* 0x100fe200078e0a0e */
[C---:B------:R-:W-:Y:S01]  /*1ef0*/  ISETP.GT.U32.AND P4, PT, R14.reuse, R69, PT ;  /* 0x000000450e00720c */ /* 0x040fe20003f84070 */
[C---:B------:R-:W-:Y:S02]  /*1f00*/  IMAD R149, R14.reuse, R7, R149 ;  /* 0x000000070e957224 */ /* 0x040fe400078e0295 */
[--C-:B------:R-:W-:Y:S01]  /*1f10*/  @!P1 IMAD.IADD R127, R127, 0x1, -R14.reuse ;  /* 0x000000017f7f9824 */ /* 0x100fe200078e0a0e */
[----:B------:R-:W-:Y:S01]  /*1f20*/  ISETP.GE.AND P1, PT, R27, RZ, PT ;  /* 0x000000ff1b00720c */ /* 0x000fe20003f26270 */
[--C-:B------:R-:W-:Y:S01]  /*1f30*/  @!P5 IMAD.IADD R57, R57, 0x1, -R14.reuse ;  /* 0x000000013939d824 */ /* 0x100fe200078e0a0e */
[C---:B------:R-:W-:Y:S01]  /*1f40*/  ISETP.GT.U32.AND P5, PT, R14.reuse, R119, PT ;  /* 0x000000770e00720c */ /* 0x040fe20003fa4070 */
[----:B------:R-:W-:Y:S01]  /*1f50*/  @!P6 IMAD.IADD R63, R63, 0x1, -R14 ;  /* 0x000000013f3fe824 */ /* 0x000fe200078e0a0e */
[----:B------:R-:W-:Y:S01]  /*1f60*/  ISETP.GT.U32.AND P6, PT, R14, R149, PT ;  /* 0x000000950e00720c */ /* 0x000fe20003fc4070 */
[----:B------:R-:W-:-:S02]  /*1f70*/  VIADD R27, R90, 0x10 ;  /* 0x000000105a1b7836 */ /* 0x000fc40000000000 */
[----:B------:R-:W-:Y:S02]  /*1f80*/  VIADD R7, R90, 0x11 ;  /* 0x000000115a077836 */ /* 0x000fe40000000000 */
[--C-:B------:R-:W-:Y:S01]  /*1f90*/  @!P4 IMAD.IADD R69, R69, 0x1, -R14.reuse ;  /* 0x000000014545c824 */ /* 0x100fe200078e0a0e */
[----:B------:R-:W-:Y:S01]  /*1fa0*/  IABS R133, R27 ;  /* 0x0000001b00857213 */ /* 0x000fe20000000000 */
[----:B------:R-:W-:Y:S01]  /*1fb0*/  @!P3 IMAD.MOV R43, RZ, RZ, -R43 ;  /* 0x000000ffff2bb224 */ /* 0x000fe200078e0a2b */
[----:B------:R-:W-:Y:S01]  /*1fc0*/  IABS R189, R7 ;  /* 0x0000000700bd7213 */ /* 0x000fe20000000000 */
[----:B------:R-:W-:Y:S01]  /*1fd0*/  @!P1 IMAD.MOV R127, RZ, RZ, -R127 ;  /* 0x000000ffff7f9224 */ /* 0x000fe200078e0a7f */
[----:B------:R-:W-:Y:S01]  /*1fe0*/  ISETP.GT.U32.AND P1, PT, R14, R57, PT ;  /* 0x000000390e00720c */ /* 0x000fe20003f24070 */
[----:B------:R-:W-:Y:S01]  /*1ff0*/  IMAD.HI.U32 R6, R20, R133, RZ ;  /* 0x0000008514067227 */ /* 0x000fe200078e00ff */
[----:B------:R-:W-:Y:S02]  /*2000*/  ISETP.GT.U32.AND P3, PT, R14, R69, PT ;  /* 0x000000450e00720c */ /* 0x000fe40003f64070 */
[----:B------:R-:W-:Y:S01]  /*2010*/  ISETP.GE.AND P4, PT, R24, RZ, PT ;  /* 0x000000ff1800720c */ /* 0x000fe20003f86270 */
[--C-:B------:R-:W-:Y:S01]  /*2020*/  @!P5 IMAD.IADD R119, R119, 0x1, -R14.reuse ;  /* 0x000000017777d824 */ /* 0x100fe200078e0a0e */
[----:B------:R-:W-:Y:S01]  /*2030*/  ISETP.GE.AND P5, PT, R32, RZ, PT ;  /* 0x000000ff2000720c */ /* 0x000fe20003fa6270 */
[----:B------:R-:W-:-:S02]  /*2040*/  @!P6 IMAD.IADD R149, R149, 0x1, -R14 ;  /* 0x000000019595e824 */ /* 0x000fc400078e0a0e */
[----:B------:R-:W-:Y:S02]  /*2050*/  IMAD.MOV R6, RZ, RZ, -R6 ;  /* 0x000000ffff067224 */ /* 0x000fe400078e0a06 */
[----:B------:R-:W-:Y:S01]  /*2060*/  @!P2 IMAD.MOV R119, RZ, RZ, -R119 ;  /* 0x000000ffff77a224 */ /* 0x000fe200078e0a77 */
[----:B------:R-:W-:Y:S01]  /*2070*/  ISETP.GE.AND P2, PT, R26, RZ, PT ;  /* 0x000000ff1a00720c */ /* 0x000fe20003f46270 */
[C---:B------:R-:W-:Y:S01]  /*2080*/  IMAD R133, R14.reuse, R6, R133 ;  /* 0x000000060e857224 */ /* 0x040fe200078e0285 */
[----:B------:R-:W-:Y:S01]  /*2090*/  ISETP.GT.U32.AND P6, PT, R14, R149, PT ;  /* 0x000000950e00720c */ /* 0x000fe20003fc4070 */
[----:B------:R-:W-:Y:S02]  /*20a0*/  VIADD R26, R90, 0x13 ;  /* 0x000000135a1a7836 */ /* 0x000fe40000000000 */
[----:B------:R-:W-:-:S03]  /*20b0*/  IMAD.HI.U32 R6, R20, R189, RZ ;  /* 0x000000bd14067227 */ /* 0x000fc600078e00ff */
[----:B------:R-:W-:Y:S01]  /*20c0*/  IABS R153, R26 ;  /* 0x0000001a00997213 */ /* 0x000fe20000000000 */
[----:B------:R-:W-:Y:S02]  /*20d0*/  IMAD.MOV R6, RZ, RZ, -R6 ;  /* 0x000000ffff067224 */ /* 0x000fe400078e0a06 */
[--C-:B------:R-:W-:Y:S01]  /*20e0*/  @!P1 IMAD.IADD R57, R57, 0x1, -R14.reuse ;  /* 0x0000000139399824 */ /* 0x100fe200078e0a0e */
[----:B------:R-:W-:Y:S01]  /*20f0*/  ISETP.GE.AND P1, PT, R22, RZ, PT ;  /* 0x000000ff1600720c */ /* 0x000fe20003f26270 */
[----:B------:R-:W-:Y:S01]  /*2100*/  @!P3 IMAD.IADD R69, R69, 0x1, -R14 ;  /* 0x000000014545b824 */ /* 0x000fe200078e0a0e */
[C---:B------:R-:W-:Y:S01]  /*2110*/  ISETP.GT.U32.AND P3, PT, R14.reuse, R133, PT ;  /* 0x000000850e00720c */ /* 0x040fe20003f64070 */
[----:B------:R-:W-:Y:S02]  /*2120*/  IMAD R189, R14, R6, R189 ;  /* 0x000000060ebd7224 */ /* 0x000fe400078e02bd */
[----:B------:R-:W-:-:S04]  /*2130*/  IMAD.HI.U32 R22, R20, R153, RZ ;  /* 0x0000009914167227 */ /* 0x000fc800078e00ff */
[----:B------:R-:W-:Y:S01]  /*2140*/  @!P6 IMAD.IADD R149, R149, 0x1, -R14 ;  /* 0x000000019595e824 */ /* 0x000fe200078e0a0e */
[----:B------:R-:W-:Y:S01]  /*2150*/  ISETP.GT.U32.AND P6, PT, R14, R189, PT ;  /* 0x000000bd0e00720c */ /* 0x000fe20003fc4070 */
[----:B------:R-:W-:Y:S02]  /*2160*/  IMAD.MOV R22, RZ, RZ, -R22 ;  /* 0x000000ffff167224 */ /* 0x000fe400078e0a16 */
[----:B------:R-:W-:Y:S02]  /*2170*/  VIADD R24, R90, 0x12 ;  /* 0x000000125a187836 */ /* 0x000fe40000000000 */
[----:B------:R-:W-:Y:S02]  /*2180*/  IMAD R153, R14, R22, R153 ;  /* 0x000000160e997224 */ /* 0x000fe400078e0299 */
[----:B------:R-:W-:Y:S01]  /*2190*/  @!P2 IMAD.MOV R69, RZ, RZ, -R69 ;  /* 0x000000ffff45a224 */ /* 0x000fe200078e0a45 */
[----:B------:R-:W-:Y:S01]  /*21a0*/  IABS R187, R24 ;  /* 0x0000001800bb7213 */ /* 0x000fe20000000000 */
[----:B------:R-:W-:Y:S01]  /*21b0*/  @!P3 IMAD.IADD R133, R133, 0x1, -R14 ;  /* 0x000000018585b824 */ /* 0x000fe200078e0a0e */
[----:B------:R-:W-:Y:S01]  /*21c0*/  ISETP.GE.AND P2, PT, R24, RZ, PT ;  /* 0x000000ff1800720c */ /* 0x000fe20003f46270 */
[----:B------:R-:W-:-:S02]  /*21d0*/  VIADD R24, R90, 0x14 ;  /* 0x000000145a187836 */ /* 0x000fc40000000000 */
[----:B------:R-:W-:Y:S01]  /*21e0*/  @!P4 IMAD.MOV R149, RZ, RZ, -R149 ;  /* 0x000000ffff95c224 */ /* 0x000fe200078e0a95 */
[C---:B------:R-:W-:Y:S01]  /*21f0*/  ISETP.GT.U32.AND P4, PT, R14.reuse, R153, PT ;  /* 0x000000990e00720c */ /* 0x040fe20003f84070 */
[----:B------:R-:W-:Y:S01]  /*2200*/  @!P1 IMAD.MOV R63, RZ, RZ, -R63 ;  /* 0x000000ffff3f9224 */ /* 0x000fe200078e0a3f */
[----:B------:R-:W-:Y:S01]  /*2210*/  ISETP.GE.AND P1, PT, R7, RZ, PT ;  /* 0x000000ff0700720c */ /* 0x000fe20003f26270 */
[----:B------:R-:W-:Y:S01]  /*2220*/  @!P6 IMAD.IADD R189, R189, 0x1, -R14 ;  /* 0x00000001bdbde824 */ /* 0x000fe200078e0a0e */
[----:B------:R-:W-:Y:S01]  /*2230*/  ISETP.GT.U32.AND P3, PT, R14, R133, PT ;  /* 0x000000850e00720c */ /* 0x000fe20003f64070 */
[----:B------:R-:W-:Y:S01]  /*2240*/  IMAD.HI.U32 R7, R20, R187, RZ ;  /* 0x000000bb14077227 */ /* 0x000fe200078e00ff */
[----:B------:R-:W-:Y:S02]  /*2250*/  IABS R179, R24 ;  /* 0x0000001800b37213 */ /* 0x000fe40000000000 */
[----:B------:R-:W-:Y:S01]  /*2260*/  ISETP.GT.U32.AND P6, PT, R14, R189, PT ;  /* 0x000000bd0e00720c */ /* 0x000fe20003fc4070 */
[----:B------:R-:W-:Y:S01]  /*2270*/  @!P5 IMAD.MOV R57, RZ, RZ, -R57 ;  /* 0x000000ffff39d224 */ /* 0x000fe200078e0a39 */
[----:B------:R-:W-:Y:S01]  /*2280*/  ISETP.GE.AND P5, PT, R27, RZ, PT ;  /* 0x000000ff1b00720c */ /* 0x000fe20003fa6270 */
[----:B------:R-:W-:-:S02]  /*2290*/  IMAD.MOV R7, RZ, RZ, -R7 ;  /* 0x000000ffff077224 */ /* 0x000fc400078e0a07 */
[----:B------:R-:W-:Y:S02]  /*22a0*/  VIADD R28, R90, 0x16 ;  /* 0x000000165a1c7836 */ /* 0x000fe40000000000 */
[----:B------:R-:W-:-:S03]  /*22b0*/  IMAD.HI.U32 R6, R20, R179, RZ ;  /* 0x000000b314067227 */ /* 0x000fc600078e00ff */
[----:B------:R-:W-:Y:S01]  /*22c0*/  IABS R239, R28 ;  /* 0x0000001c00ef7213 */ /* 0x000fe20000000000 */
[----:B------:R-:W-:Y:S02]  /*22d0*/  IMAD R187, R14, R7, R187 ;  /* 0x000000070ebb7224 */ /* 0x000fe400078e02bb */
[C---:B------:R-:W-:Y:S02]  /*22e0*/  VIADD R27, R90.reuse, 0x15 ;  /* 0x000000155a1b7836 */ /* 0x040fe40000000000 */
[----:B------:R-:W-:Y:S02]  /*22f0*/  VIADD R30, R90, 0x17 ;  /* 0x000000175a1e7836 */ /* 0x000fe40000000000 */
[----:B------:R-:W-:Y:S01]  /*2300*/  IMAD.MOV R6, RZ, RZ, -R6 ;  /* 0x000000ffff067224 */ /* 0x000fe200078e0a06 */
[----:B------:R-:W-:Y:S01]  /*2310*/  IABS R185, R27 ;  /* 0x0000001b00b97213 */ /* 0x000fe20000000000 */
[--C-:B------:R-:W-:Y:S01]  /*2320*/  @!P4 IMAD.IADD R153, R153, 0x1, -R14.reuse ;  /* 0x000000019999c824 */ /* 0x100fe200078e0a0e */
[----:B------:R-:W-:Y:S01]  /*2330*/  IABS R245, R30 ;  /* 0x0000001e00f57213 */ /* 0x000fe20000000000 */
[----:B------:R-:W-:Y:S01]  /*2340*/  @!P3 IMAD.IADD R133, R133, 0x1, -R14 ;  /* 0x000000018585b824 */ /* 0x000fe200078e0a0e */
[C---:B------:R-:W-:Y:S01]  /*2350*/  ISETP.GT.U32.AND P3, PT, R14.reuse, R187, PT ;  /* 0x000000bb0e00720c */ /* 0x040fe20003f64070 */
[C---:B------:R-:W-:Y:S01]  /*2360*/  IMAD R179, R14.reuse, R6, R179 ;  /* 0x000000060eb37224 */ /* 0x040fe200078e02b3 */
[----:B------:R-:W-:Y:S01]  /*2370*/  ISETP.GT.U32.AND P4, PT, R14, R153, PT ;  /* 0x000000990e00720c */ /* 0x000fe20003f84070 */
[----:B------:R-:W-:-:S04]  /*2380*/  IMAD.HI.U32 R7, R20, R239, RZ ;  /* 0x000000ef14077227 */ /* 0x000fc800078e00ff */
[----:B------:R-:W-:Y:S01]  /*2390*/  @!P5 IMAD.MOV R133, RZ, RZ, -R133 ;  /* 0x000000ffff85d224 */ /* 0x000fe200078e0a85 */
[----:B------:R-:W-:Y:S01]  /*23a0*/  ISETP.GE.AND P5, PT, R26, RZ, PT ;  /* 0x000000ff1a00720c */ /* 0x000fe20003fa6270 */
[----:B------:R-:W-:Y:S01]  /*23b0*/  @!P6 IMAD.IADD R189, R189, 0x1, -R14 ;  /* 0x00000001bdbde824 */ /* 0x000fe200078e0a0e */
[----:B------:R-:W-:Y:S01]  /*23c0*/  ISETP.GT.U32.AND P6, PT, R14, R179, PT ;  /* 0x000000b30e00720c */ /* 0x000fe20003fc4070 */
[----:B------:R-:W-:-:S04]  /*23d0*/  IMAD.HI.U32 R6, R20, R185, RZ ;  /* 0x000000b914067227 */ /* 0x000fc800078e00ff */
[----:B------:R-:W-:-:S04]  /*23e0*/  IMAD.HI.U32 R22, R20, R245, RZ ;  /* 0x000000f514167227 */ /* 0x000fc800078e00ff */
[----:B------:R-:W-:Y:S02]  /*23f0*/  IMAD.MOV R7, RZ, RZ, -R7 ;  /* 0x000000ffff077224 */ /* 0x000fe400078e0a07 */
[----:B------:R-:W-:Y:S02]  /*2400*/  IMAD.MOV R6, RZ, RZ, -R6 ;  /* 0x000000ffff067224 */ /* 0x000fe400078e0a06 */
[----:B------:R-:W-:Y:S02]  /*2410*/  IMAD.MOV R22, RZ, RZ, -R22 ;  /* 0x000000ffff167224 */ /* 0x000fe400078e0a16 */
[C---:B------:R-:W-:Y:S02]  /*2420*/  IMAD R239, R14.reuse, R7, R239 ;  /* 0x000000070eef7224 */ /* 0x040fe400078e02ef */
[----:B------:R-:W-:Y:S02]  /*2430*/  @!P3 IMAD.IADD R187, R187, 0x1, -R14 ;  /* 0x00000001bbbbb824 */ /* 0x000fe400078e0a0e */
[----:B------:R-:W-:-:S02]  /*2440*/  IMAD R185, R14, R6, R185 ;  /* 0x000000060eb97224 */ /* 0x000fc400078e02b9 */
[C---:B------:R-:W-:Y:S01]  /*2450*/  IMAD R245, R14.reuse, R22, R245 ;  /* 0x000000160ef57224 */ /* 0x040fe200078e02f5 */
[C---:B------:R-:W-:Y:S01]  /*2460*/  ISETP.GT.U32.AND P3, PT, R14.reuse, R187, PT ;  /* 0x000000bb0e00720c */ /* 0x040fe20003f64070 */
[--C-:B------:R-:W-:Y:S01]  /*2470*/  @!P4 IMAD.IADD R153, R153, 0x1, -R14.reuse ;  /* 0x000000019999c824 */ /* 0x100fe200078e0a0e */
[----:B------:R-:W-:Y:S01]  /*2480*/  ISETP.GT.U32.AND P4, PT, R14, R239, PT ;  /* 0x000000ef0e00720c */ /* 0x000fe20003f84070 */
[----:B------:R-:W-:Y:S02]  /*2490*/  VIADD R7, R90, 0x18 ;  /* 0x000000185a077836 */ /* 0x000fe40000000000 */
[--C-:B------:R-:W-:Y:S01]  /*24a0*/  @!P6 IMAD.IADD R179, R179, 0x1, -R14.reuse ;  /* 0x00000001b3b3e824 */ /* 0x100fe200078e0a0e */
[C---:B------:R-:W-:Y:S01]  /*24b0*/  ISETP.GT.U32.AND P6, PT, R14.reuse, R185, PT ;  /* 0x000000b90e00720c */ /* 0x040fe20003fc4070 */
[----:B------:R-:W-:Y:S01]  /*24c0*/  @!P5 IMAD.MOV R153, RZ, RZ, -R153 ;  /* 0x000000ffff99d224 */ /* 0x000fe200078e0a99 */
[----:B------:R-:W-:Y:S01]  /*24d0*/  ISETP.GT.U32.AND P5, PT, R14, R245, PT ;  /* 0x000000f50e00720c */ /* 0x000fe20003fa4070 */
[----:B------:R-:W-:Y:S01]  /*24e0*/  VIADD R22, R90, 0x19 ;  /* 0x000000195a167836 */ /* 0x000fe20000000000 */
[----:B------:R-:W-:Y:S01]  /*24f0*/  IABS R183, R7 ;  /* 0x0000000700b77213 */ /* 0x000fe20000000000 */
[----:B------:R-:W-:Y:S01]  /*2500*/  @!P1 IMAD.MOV R189, RZ, RZ, -R189 ;  /* 0x000000ffffbd9224 */ /* 0x000fe200078e0abd */
[----:B------:R-:W-:Y:S01]  /*2510*/  ISETP.GT.U32.AND P1, PT, R14, R179, PT ;  /* 0x000000b30e00720c */ /* 0x000fe20003f24070 */
[----:B------:R-:W-:Y:S01]  /*2520*/  @!P3 IMAD.IADD R187, R187, 0x1, -R14 ;  /* 0x00000001bbbbb824 */ /* 0x000fe200078e0a0e */
[----:B------:R-:W-:Y:S01]  /*2530*/  IABS R247, R22 ;  /* 0x0000001600f77213 */ /* 0x000fe20000000000 */
[----:B------:R-:W-:Y:S01]  /*2540*/  IMAD.HI.U32 R6, R20, R183, RZ ;  /* 0x000000b714067227 */ /* 0x000fe200078e00ff */
[----:B------:R-:W-:-:S03]  /*2550*/  ISETP.GE.AND P3, PT, R24, RZ, PT ;  /* 0x000000ff1800720c */ /* 0x000fc60003f66270 */
[----:B------:R-:W-:Y:S02]  /*2560*/  @!P4 IMAD.IADD R239, R239, 0x1, -R14 ;  /* 0x00000001efefc824 */ /* 0x000fe400078e0a0e */
[----:B------:R-:W-:Y:S02]  /*2570*/  IMAD.MOV R6, RZ, RZ, -R6 ;  /* 0x000000ffff067224 */ /* 0x000fe400078e0a06 */
[--C-:B------:R-:W-:Y:S01]  /*2580*/  @!P6 IMAD.IADD R185, R185, 0x1, -R14.reuse ;  /* 0x00000001b9b9e824 */ /* 0x100fe200078e0a0e */
[----:B------:R-:W-:Y:S01]  /*2590*/  ISETP.GE.AND P6, PT, R30, RZ, PT ;  /* 0x000000ff1e00720c */ /* 0x000fe20003fc6270 */
[----:B------:R-:W-:Y:S01]  /*25a0*/  @!P5 IMAD.IADD R245, R245, 0x1, -R14 ;  /* 0x00000001f5f5d824 */ /* 0x000fe200078e0a0e */
[C---:B------:R-:W-:Y:S01]  /*25b0*/  ISETP.GT.U32.AND P5, PT, R14.reuse, R239, PT ;  /* 0x000000ef0e00720c */ /* 0x040fe20003fa4070 */
[C---:B------:R-:W-:Y:S01]  /*25c0*/  IMAD R183, R14.reuse, R6, R183 ;  /* 0x000000060eb77224 */ /* 0x040fe200078e02b7 */
[----:B------:R-:W-:Y:S01]  /*25d0*/  ISETP.GT.U32.AND P4, PT, R14, R185, PT ;  /* 0x000000b90e00720c */ /* 0x000fe20003f84070 */
[----:B------:R-:W-:-:S04]  /*25e0*/  IMAD.HI.U32 R6, R20, R247, RZ ;  /* 0x000000f714067227 */ /* 0x000fc800078e00ff */
[----:B------:R-:W-:Y:S02]  /*25f0*/  IMAD.MOV R6, RZ, RZ, -R6 ;  /* 0x000000ffff067224 */ /* 0x000fe400078e0a06 */
[--C-:B------:R-:W-:Y:S01]  /*2600*/  @!P1 IMAD.IADD R179, R179, 0x1, -R14.reuse ;  /* 0x00000001b3b39824 */ /* 0x100fe200078e0a0e */
[----:B------:R-:W-:Y:S01]  /*2610*/  ISETP.GE.AND P1, PT, R28, RZ, PT ;  /* 0x000000ff1c00720c */ /* 0x000fe20003f26270 */
[C---:B------:R-:W-:Y:S02]  /*2620*/  IMAD R247, R14.reuse, R6, R247 ;  /* 0x000000060ef77224 */ /* 0x040fe400078e02f7 */
[----:B------:R-:W-:Y:S01]  /*2630*/  @!P3 IMAD.MOV R179, RZ, RZ, -R179 ;  /* 0x000000ffffb3b224 */ /* 0x000fe200078e0ab3 */
[C---:B------:R-:W-:Y:S01]  /*2640*/  ISETP.GT.U32.AND P3, PT, R14.reuse, R245, PT ;  /* 0x000000f50e00720c */ /* 0x040fe20003f64070 */
[--C-:B------:R-:W-:Y:S01]  /*2650*/  @!P5 IMAD.IADD R239, R239, 0x1, -R14.reuse ;  /* 0x00000001efefd824 */ /* 0x100fe200078e0a0e */
[C---:B------:R-:W-:Y:S01]  /*2660*/  ISETP.GT.U32.AND P5, PT, R14.reuse, R247, PT ;  /* 0x000000f70e00720c */ /* 0x040fe20003fa4070 */
[----:B------:R-:W-:Y:S01]  /*2670*/  @!P4 IMAD.IADD R185, R185, 0x1, -R14 ;  /* 0x00000001b9b9c824 */ /* 0x000fe200078e0a0e */
[----:B------:R-:W-:Y:S01]  /*2680*/  ISETP.GT.U32.AND P4, PT, R14, R183, PT ;  /* 0x000000b70e00720c */ /* 0x000fe20003f84070 */
[----:B------:R-:W-:-:S02]  /*2690*/  VIADD R26, R90, 0x1b ;  /* 0x0000001b5a1a7836 */ /* 0x000fc40000000000 */
[----:B------:R-:W-:Y:S01]  /*26a0*/  @!P2 IMAD.MOV R187, RZ, RZ, -R187 ;  /* 0x000000ffffbba224 */ /* 0x000fe200078e0abb */
[----:B------:R-:W-:Y:S01]  /*26b0*/  ISETP.GE.AND P2, PT, R27, RZ, PT ;  /* 0x000000ff1b00720c */ /* 0x000fe20003f46270 */
[C---:B------:R-:W-:Y:S01]  /*26c0*/  VIADD R27, R90.reuse, 0x1c ;  /* 0x0000001c5a1b7836 */ /* 0x040fe20000000000 */
[----:B------:R-:W-:Y:S01]  /*26d0*/  IABS R181, R26 ;  /* 0x0000001a00b57213 */ /* 0x000fe20000000000 */
[----:B------:R-:W-:Y:S02]  /*26e0*/  VIADD R24, R90, 0x1a ;  /* 0x0000001a5a187836 */ /* 0x000fe40000000000 */
[--C-:B------:R-:W-:Y:S01]  /*26f0*/  @!P3 IMAD.IADD R245, R245, 0x1, -R14.reuse ;  /* 0x00000001f5f5b824 */ /* 0x100fe200078e0a0e */
[----:B------:R-:W-:Y:S01]  /*2700*/  IABS R175, R27 ;  /* 0x0000001b00af7213 */ /* 0x000fe20000000000 */
[----:B------:R-:W-:Y:S01]  /*2710*/  @!P5 IMAD.IADD R247, R247, 0x1, -R14 ;  /* 0x00000001f7f7d824 */ /* 0x000fe200078e0a0e */
[----:B------:R-:W-:Y:S01]  /*2720*/  ISETP.GE.AND P3, PT, R7, RZ, PT ;  /* 0x000000ff0700720c */ /* 0x000fe20003f66270 */
[----:B------:R-:W-:Y:S01]  /*2730*/  IMAD.HI.U32 R7, R20, R181, RZ ;  /* 0x000000b514077227 */ /* 0x000fe200078e00ff */
[----:B------:R-:W-:-:S02]  /*2740*/  IABS R251, R24 ;  /* 0x0000001800fb7213 */ /* 0x000fc40000000000 */
[----:B------:R-:W-:Y:S01]  /*2750*/  ISETP.GT.U32.AND P5, PT, R14, R247, PT ;  /* 0x000000f70e00720c */ /* 0x000fe20003fa4070 */
[----:B------:R-:W-:Y:S01]  /*2760*/  @!P4 IMAD.IADD R183, R183, 0x1, -R14 ;  /* 0x00000001b7b7c824 */ /* 0x000fe200078e0a0e */
[----:B------:R-:W-:Y:S01]  /*2770*/  ISETP.GE.AND P4, PT, R22, RZ, PT ;  /* 0x000000ff1600720c */ /* 0x000fe20003f86270 */
[----:B------:R-:W-:-:S04]  /*2780*/  IMAD.HI.U32 R22, R20, R175, RZ ;  /* 0x000000af14167227 */ /* 0x000fc800078e00ff */
[----:B------:R-:W-:Y:S02]  /*2790*/  IMAD.MOV R7, RZ, RZ, -R7 ;  /* 0x000000ffff077224 */ /* 0x000fe400078e0a07 */
[----:B------:R-:W-:Y:S01]  /*27a0*/  @!P2 IMAD.MOV R185, RZ, RZ, -R185 ;  /* 0x000000ffffb9a224 */ /* 0x000fe200078e0ab9 */
[C---:B------:R-:W-:Y:S01]  /*27b0*/  ISETP.GT.U32.AND P2, PT, R14.reuse, R183, PT ;  /* 0x000000b70e00720c */ /* 0x040fe20003f44070 */
[----:B------:R-:W-:Y:S02]  /*27c0*/  IMAD.MOV R22, RZ, RZ, -R22 ;  /* 0x000000ffff167224 */ /* 0x000fe400078e0a16 */
[C---:B------:R-:W-:Y:S02]  /*27d0*/  IMAD R181, R14.reuse, R7, R181 ;  /* 0x000000070eb57224 */ /* 0x040fe400078e02b5 */
[C---:B------:R-:W-:Y:S02]  /*27e0*/  IMAD R175, R14.reuse, R22, R175 ;  /* 0x000000160eaf7224 */ /* 0x040fe400078e02af */
[----:B------:R-:W-:Y:S01]  /*27f0*/  @!P6 IMAD.MOV R245, RZ, RZ, -R245 ;  /* 0x000000fffff5e224 */ /* 0x000fe200078e0af5 */
[C---:B------:R-:W-:Y:S01]  /*2800*/  ISETP.GT.U32.AND P6, PT, R14.reuse, R181, PT ;  /* 0x000000b50e00720c */ /* 0x040fe20003fc4070 */
[----:B------:R-:W-:Y:S01]  /*2810*/  @!P5 IMAD.IADD R247, R247, 0x1, -R14 ;  /* 0x00000001f7f7d824 */ /* 0x000fe200078e0a0e */
[----:B------:R-:W-:Y:S01]  /*2820*/  ISETP.GT.U32.AND P5, PT, R14, R175, PT ;  /* 0x000000af0e00720c */ /* 0x000fe20003fa4070 */
[----:B------:R-:W-:-:S02]  /*2830*/  VIADD R22, R90, 0x1d ;  /* 0x0000001d5a167836 */ /* 0x000fc40000000000 */
[----:B------:R-:W-:-:S03]  /*2840*/  IMAD.HI.U32 R6, R20, R251, RZ ;  /* 0x000000fb14067227 */ /* 0x000fc600078e00ff */
[----:B------:R-:W-:Y:S01]  /*2850*/  IABS R117, R22 ;  /* 0x0000001600757213 */ /* 0x000fe20000000000 */
[----:B------:R-:W-:Y:S01]  /*2860*/  @!P2 IMAD.IADD R183, R183, 0x1, -R14 ;  /* 0x00000001b7b7a824 */ /* 0x000fe200078e0a0e */
[----:B------:R-:W-:Y:S01]  /*2870*/  ISETP.GE.AND P2, PT, R24, RZ, PT ;  /* 0x000000ff1800720c */ /* 0x000fe20003f46270 */
[----:B------:R-:W-:Y:S02]  /*2880*/  IMAD.MOV R6, RZ, RZ, -R6 ;  /* 0x000000ffff067224 */ /* 0x000fe400078e0a06 */
[----:B------:R-:W-:Y:S02]  /*2890*/  VIADD R24, R90, 0x1e ;  /* 0x0000001e5a187836 */ /* 0x000fe40000000000 */
[----:B------:R-:W-:Y:S02]  /*28a0*/  IMAD R251, R14, R6, R251 ;  /* 0x000000060efb7224 */ /* 0x000fe400078e02fb */
[----:B------:R-:W-:Y:S01]  /*28b0*/  @!P6 IMAD.IADD R181, R181, 0x1, -R14 ;  /* 0x00000001b5b5e824 */ /* 0x000fe200078e0a0e */
[----:B------:R-:W-:Y:S01]  /*28c0*/  IABS R177, R24 ;  /* 0x0000001800b17213 */ /* 0x000fe20000000000 */
[----:B------:R-:W-:-:S04]  /*28d0*/  IMAD.HI.U32 R6, R20, R117, RZ ;  /* 0x0000007514067227 */ /* 0x000fc800078e00ff */
[----:B------:R-:W-:Y:S01]  /*28e0*/  @!P5 IMAD.IADD R175, R175, 0x1, -R14 ;  /* 0x00000001afafd824 */ /* 0x000fe200078e0a0e */
[----:B------:R-:W-:Y:S01]  /*28f0*/  ISETP.GT.U32.AND P5, PT, R14, R181, PT ;  /* 0x000000b50e00720c */ /* 0x000fe20003fa4070 */
[----:B------:R-:W-:Y:S02]  /*2900*/  IMAD.MOV R7, RZ, RZ, -R6 ;  /* 0x000000ffff077224 */ /* 0x000fe400078e0a06 */
[----:B------:R-:W-:-:S04]  /*2910*/  IMAD.HI.U32 R6, R20, R177, RZ ;  /* 0x000000b114067227 */ /* 0x000fc800078e00ff */
[----:B------:R-:W-:Y:S01]  /*2920*/  @!P1 IMAD.MOV R239, RZ, RZ, -R239 ;  /* 0x000000ffffef9224 */ /* 0x000fe200078e0aef */
[----:B------:R-:W-:Y:S01]  /*2930*/  ISETP.GT.U32.AND P1, PT, R14, R251, PT ;  /* 0x000000fb0e00720c */ /* 0x000fe20003f24070 */
[----:B------:R-:W-:Y:S02]  /*2940*/  IMAD.MOV R6, RZ, RZ, -R6 ;  /* 0x000000ffff067224 */ /* 0x000fe400078e0a06 */
[----:B------:R-:W-:Y:S02]  /*2950*/  VIADD R28, R90, 0x20 ;  /* 0x000000205a1c7836 */ /* 0x000fe40000000000 */
[C---:B------:R-:W-:Y:S02]  /*2960*/  IMAD R177, R14.reuse, R6, R177 ;  /* 0x000000060eb17224 */ /* 0x040fe400078e02b1 */
[----:B------:R-:W-:Y:S01]  /*2970*/  @!P5 IMAD.IADD R181, R181, 0x1, -R14 ;  /* 0x00000001b5b5d824 */ /* 0x000fe200078e0a0e */
[----:B------:R-:W-:Y:S01]  /*2980*/  IABS R243, R28 ;  /* 0x0000001c00f37213 */ /* 0x000fe20000000000 */
[C---:B------:R-:W-:Y:S01]  /*2990*/  IMAD R117, R14.reuse, R7, R117 ;  /* 0x000000070e757224 */ /* 0x040fe200078e0275 */
[----:B------:R-:W-:Y:S01]  /*29a0*/  ISETP.GT.U32.AND P5, PT, R14, R177, PT ;  /* 0x000000b10e00720c */ /* 0x000fe20003fa4070 */
[----:B------:R-:W-:-:S02]  /*29b0*/  VIADD R30, R90, 0x21 ;  /* 0x000000215a1e7836 */ /* 0x000fc40000000000 */
[--C-:B------:R-:W-:Y:S01]  /*29c0*/  @!P1 IMAD.IADD R251, R251, 0x1, -R14.reuse ;  /* 0x00000001fbfb9824 */ /* 0x100fe200078e0a0e */
[----:B------:R-:W-:Y:S01]  /*29d0*/  ISETP.GE.AND P1, PT, R26, RZ, PT ;  /* 0x000000ff1a00720c */ /* 0x000fe20003f26270 */
[----:B------:R-:W-:Y:S01]  /*29e0*/  VIADD R26, R90, 0x1f ;  /* 0x0000001f5a1a7836 */ /* 0x000fe20000000000 */
[----:B------:R-:W-:Y:S01]  /*29f0*/  IABS R173, R30 ;  /* 0x0000001e00ad7213 */ /* 0x000fe20000000000 */
[----:B------:R-:W-:Y:S01]  /*2a00*/  @!P3 IMAD.MOV R183, RZ, RZ, -R183 ;  /* 0x000000ffffb7b224 */ /* 0x000fe200078e0ab7 */
[----:B------:R-:W-:Y:S01]  /*2a10*/  ISETP.GT.U32.AND P6, PT, R14, R251, PT ;  /* 0x000000fb0e00720c */ /* 0x000fe20003fc4070 */
[----:B------:R-:W-:Y:S01]  /*2a20*/  @!P4 IMAD.MOV R247, RZ, RZ, -R247 ;  /* 0x000000fffff7c224 */ /* 0x000fe200078e0af7 */
[----:B------:R-:W-:Y:S01]  /*2a30*/  IABS R115, R26 ;  /* 0x0000001a00737213 */ /* 0x000fe20000000000 */
[----:B------:R-:W-:Y:S01]  /*2a40*/  VIADD R31, R90, 0x36 ;  /* 0x000000365a1f7836 */ /* 0x000fe20000000000 */
[----:B------:R-:W-:Y:S01]  /*2a50*/  ISETP.GT.U32.AND P3, PT, R14, R175, PT ;  /* 0x000000af0e00720c */ /* 0x000fe20003f64070 */
[----:B------:R-:W-:-:S02]  /*2a60*/  @!P5 IMAD.IADD R177, R177, 0x1, -R14 ;  /* 0x00000001b1b1d824 */ /* 0x000fc400078e0a0e */
[----:B------:R-:W-:Y:S01]  /*2a70*/  IMAD.HI.U32 R6, R20, R115, RZ ;  /* 0x0000007314067227 */ /* 0x000fe200078e00ff */
[----:B------:R-:W-:Y:S02]  /*2a80*/  IABS R229, R31 ;  /* 0x0000001f00e57213 */ /* 0x000fe40000000000 */
[----:B------:R-:W-:Y:S01]  /*2a90*/  ISETP.GT.U32.AND P5, PT, R14, R177, PT ;  /* 0x000000b10e00720c */ /* 0x000fe20003fa4070 */
[----:B------:R-:W-:Y:S02]  /*2aa0*/  IMAD.MOV R7, RZ, RZ, -R6 ;  /* 0x000000ffff077224 */ /* 0x000fe400078e0a06 */
[----:B------:R-:W-:-:S04]  /*2ab0*/  IMAD.HI.U32 R6, R20, R243, RZ ;  /* 0x000000f314067227 */ /* 0x000fc800078e00ff */
[----:B------:R-:W-:Y:S02]  /*2ac0*/  IMAD R115, R14, R7, R115 ;  /* 0x000000070e737224 */ /* 0x000fe400078e0273 */
[----:B------:R-:W-:Y:S02]  /*2ad0*/  IMAD.MOV R7, RZ, RZ, -R6 ;  /* 0x000000ffff077224 */ /* 0x000fe400078e0a06 */
[----:B------:R-:W-:Y:S01]  /*2ae0*/  @!P1 IMAD.MOV R181, RZ, RZ, -R181 ;  /* 0x000000ffffb59224 */ /* 0x000fe200078e0ab5 */
[----:B------:R-:W-:Y:S01]  /*2af0*/  ISETP.GE.AND P1, PT, R24, RZ, PT ;  /* 0x000000ff1800720c */ /* 0x000fe20003f26270 */
[----:B------:R-:W-:Y:S02]  /*2b00*/  IMAD R243, R14, R7, R243 ;  /* 0x000000070ef37224 */ /* 0x000fe400078e02f3 */
[----:B------:R-:W-:Y:S02]  /*2b10*/  @!P5 IMAD.IADD R177, R177, 0x1, -R14 ;  /* 0x00000001b1b1d824 */ /* 0x000fe400078e0a0e */
[----:B------:R-:W-:Y:S01]  /*2b20*/  VIADD R7, R90, 0x22 ;  /* 0x000000225a077836 */ /* 0x000fe20000000000 */
[----:B------:R-:W-:Y:S01]  /*2b30*/  ISETP.GT.U32.AND P5, PT, R14, R243, PT ;  /* 0x000000f30e00720c */ /* 0x000fe20003fa4070 */
[----:B------:R-:W-:-:S03]  /*2b40*/  IMAD.HI.U32 R6, R20, R173, RZ ;  /* 0x000000ad14067227 */ /* 0x000fc600078e00ff */
[----:B------:R-:W-:Y:S01]  /*2b50*/  IABS R49, R7 ;  /* 0x0000000700317213 */ /* 0x000fe20000000000 */
[----:B------:R-:W-:Y:S02]  /*2b60*/  IMAD.MOV R6, RZ, RZ, -R6 ;  /* 0x000000ffff067224 */ /* 0x000fe400078e0a06 */
[----:B------:R-:W-:Y:S01]  /*2b70*/  @!P6 IMAD.IADD R251, R251, 0x1, -R14 ;  /* 0x00000001fbfbe824 */ /* 0x000fe200078e0a0e */
[C---:B------:R-:W-:Y:S01]  /*2b80*/  ISETP.GT.U32.AND P6, PT, R14.reuse, R117, PT ;  /* 0x000000750e00720c */ /* 0x040fe20003fc4070 */
[----:B------:R-:W-:Y:S02]  /*2b90*/  IMAD R173, R14, R6, R173 ;  /* 0x000000060ead7224 */ /* 0x000fe400078e02ad */
[----:B------:R-:W-:-:S04]  /*2ba0*/  IMAD.HI.U32 R6, R20, R49, RZ ;  /* 0x0000003114067227 */ /* 0x000fc800078e00ff */
[----:B------:R-:W-:Y:S02]  /*2bb0*/  @!P5 IMAD.IADD R243, R243, 0x1, -R14 ;  /* 0x00000001f3f3d824 */ /* 0x000fe400078e0a0e */
[----:B------:R-:W-:Y:S01]  /*2bc0*/  @!P1 IMAD.MOV R177, RZ, RZ, -R177 ;  /* 0x000000ffffb19224 */ /* 0x000fe200078e0ab1 */
[C---:B------:R-:W-:Y:S01]  /*2bd0*/  ISETP.GT.U32.AND P1, PT, R14.reuse, R173, PT ;  /* 0x000000ad0e00720c */ /* 0x040fe20003f24070 */
[----:B------:R-:W-:Y:S01]  /*2be0*/  IMAD.MOV R6, RZ, RZ, -R6 ;  /* 0x000000ffff067224 */ /* 0x000fe200078e0a06 */
[C---:B------:R-:W-:Y:S01]  /*2bf0*/  ISETP.GT.U32.AND P5, PT, R14.reuse, R243, PT ;  /* 0x000000f30e00720c */ /* 0x040fe20003fa4070 */
[--C-:B------:R-:W-:Y:S01]  /*2c00*/  @!P3 IMAD.IADD R175, R175, 0x1, -R14.reuse ;  /* 0x00000001afafb824 */ /* 0x100fe200078e0a0e */
[----:B------:R-:W-:Y:S01]  /*2c10*/  ISETP.GE.AND P3, PT, R27, RZ, PT ;  /* 0x000000ff1b00720c */ /* 0x000fe20003f66270 */
[----:B------:R-:W-:Y:S02]  /*2c20*/  IMAD R49, R14, R6, R49 ;  /* 0x000000060e317224 */ /* 0x000fe400078e0231 */
[--C-:B------:R-:W-:Y:S01]  /*2c30*/  @!P6 IMAD.IADD R117, R117, 0x1, -R14.reuse ;  /* 0x000000017575e824 */ /* 0x100fe200078e0a0e */
[----:B------:R-:W-:Y:S01]  /*2c40*/  ISETP.GE.AND P6, PT, R22, RZ, PT ;  /* 0x000000ff1600720c */ /* 0x000fe20003fc6270 */
[----:B------:R-:W-:Y:S01]  /*2c50*/  @!P2 IMAD.MOV R251, RZ, RZ, -R251 ;  /* 0x000000fffffba224 */ /* 0x000fe200078e0afb */
[----:B------:R-:W-:Y:S01]  /*2c60*/  ISETP.GT.U32.AND P2, PT, R14, R115, PT ;  /* 0x000000730e00720c */ /* 0x000fe20003f44070 */
[----:B------:R-:W-:Y:S01]  /*2c70*/  VIADD R22, R90, 0x23 ;  /* 0x000000235a167836 */ /* 0x000fe20000000000 */
[----:B------:R-:W-:Y:S01]  /*2c80*/  ISETP.GT.U32.AND P4, PT, R14, R117, PT ;  /* 0x000000750e00720c */ /* 0x000fe20003f84070 */
[----:B------:R-:W-:-:S02]  /*2c90*/  @!P1 IMAD.IADD R173, R173, 0x1, -R14 ;  /* 0x00000001adad9824 */ /* 0x000fc400078e0a0e */
[--C-:B------:R-:W-:Y:S01]  /*2ca0*/  @!P5 IMAD.IADD R243, R243, 0x1, -R14.reuse ;  /* 0x00000001f3f3d824 */ /* 0x100fe200078e0a0e */
[----:B------:R-:W-:Y:S01]  /*2cb0*/  ISETP.GT.U32.AND P5, PT, R14, R49, PT ;  /* 0x000000310e00720c */ /* 0x000fe20003fa4070 */
[----:B------:R-:W-:Y:S01]  /*2cc0*/  @!P3 IMAD.MOV R175, RZ, RZ, -R175 ;  /* 0x000000ffffafb224 */ /* 0x000fe200078e0aaf */
[----:B------:R-:W-:Y:S01]  /*2cd0*/  IABS R113, R22 ;  /* 0x0000001600717213 */ /* 0x000fe20000000000 */
[----:B------:R-:W-:Y:S01]  /*2ce0*/  VIADD R24, R90, 0x24 ;  /* 0x000000245a187836 */ /* 0x000fe20000000000 */
[----:B------:R-:W-:Y:S01]  /*2cf0*/  ISETP.GE.AND P3, PT, R26, RZ, PT ;  /* 0x000000ff1a00720c */ /* 0x000fe20003f66270 */
[----:B------:R-:W-:Y:S01]  /*2d00*/  VIADD R26, R90, 0x25 ;  /* 0x000000255a1a7836 */ /* 0x000fe20000000000 */
[----:B------:R-:W-:Y:S01]  /*2d10*/  ISETP.GT.U32.AND P1, PT, R14, R173, PT ;  /* 0x000000ad0e00720c */ /* 0x000fe20003f24070 */
[----:B------:R-:W-:Y:S01]  /*2d20*/  IMAD.HI.U32 R6, R20, R113, RZ ;  /* 0x0000007114067227 */ /* 0x000fe200078e00ff */
[----:B------:R-:W-:Y:S02]  /*2d30*/  IABS R111, R24 ;  /* 0x00000018006f7213 */ /* 0x000fe40000000000 */
[----:B------:R-:W-:Y:S01]  /*2d40*/  IABS R241, R26 ;  /* 0x0000001a00f17213 */ /* 0x000fe20000000000 */
[----:B------:R-:W-:-:S02]  /*2d50*/  @!P2 IMAD.IADD R115, R115, 0x1, -R14 ;  /* 0x000000017373a824 */ /* 0x000fc400078e0a0e */
[----:B------:R-:W-:Y:S02]  /*2d60*/  @!P5 IMAD.IADD R49, R49, 0x1, -R14 ;  /* 0x000000013131d824 */ /* 0x000fe400078e0a0e */
[----:B------:R-:W-:Y:S01]  /*2d70*/  IMAD.MOV R6, RZ, RZ, -R6 ;  /* 0x000000ffff067224 */ /* 0x000fe200078e0a06 */
[C---:B------:R-:W-:Y:S01]  /*2d80*/  ISETP.GT.U32.AND P2, PT, R14.reuse, R115, PT ;  /* 0x000000730e00720c */ /* 0x040fe20003f44070 */
[----:B------:R-:W-:Y:S01]  /*2d90*/  @!P4 IMAD.IADD R117, R117, 0x1, -R14 ;  /* 0x000000017575c824 */ /* 0x000fe200078e0a0e */
[C---:B------:R-:W-:Y:S01]  /*2da0*/  ISETP.GT.U32.AND P5, PT, R14.reuse, R49, PT ;  /* 0x000000310e00720c */ /* 0x040fe20003fa4070 */
[----:B------:R-:W-:Y:S01]  /*2db0*/  IMAD R113, R14, R6, R113 ;  /* 0x000000060e717224 */ /* 0x000fe200078e0271 */
[----:B------:R-:W-:Y:S01]  /*2dc0*/  ISETP.GE.AND P4, PT, R28, RZ, PT ;  /* 0x000000ff1c00720c */ /* 0x000fe20003f86270 */
[----:B------:R-:W-:-:S04]  /*2dd0*/  IMAD.HI.U32 R6, R20, R241, RZ ;  /* 0x000000f114067227 */ /* 0x000fc800078e00ff */
[----:B------:R-:W-:Y:S01]  /*2de0*/  @!P1 IMAD.IADD R173, R173, 0x1, -R14 ;  /* 0x00000001adad9824 */ /* 0x000fe200078e0a0e */
[----:B------:R-:W-:Y:S01]  /*2df0*/  ISETP.GT.U32.AND P1, PT, R14, R113, PT ;  /* 0x000000710e00720c */ /* 0x000fe20003f24070 */
[----:B------:R-:W-:Y:S02]  /*2e00*/  IMAD.MOV R6, RZ, RZ, -R6 ;  /* 0x000000ffff067224 */ /* 0x000fe400078e0a06 */
[----:B------:R-:W-:Y:S01]  /*2e10*/  @!P6 IMAD.MOV R117, RZ, RZ, -R117 ;  /* 0x000000ffff75e224 */ /* 0x000fe200078e0a75 */
[----:B------:R-:W-:Y:S01]  /*2e20*/  ISETP.GE.AND P6, PT, R30, RZ, PT ;  /* 0x000000ff1e00720c */ /* 0x000fe20003fc6270 */
[C---:B------:R-:W-:Y:S02]  /*2e30*/  IMAD R241, R14.reuse, R6, R241 ;  /* 0x000000060ef17224 */ /* 0x040fe400078e02f1 */
[--C-:B------:R-:W-:Y:S01]  /*2e40*/  @!P2 IMAD.IADD R115, R115, 0x1, -R14.reuse ;  /* 0x000000017373a824 */ /* 0x100fe200078e0a0e */
[----:B------:R-:W-:Y:S01]  /*2e50*/  ISETP.GE.AND P2, PT, R7, RZ, PT ;  /* 0x000000ff0700720c */ /* 0x000fe20003f46270 */
[----:B------:R-:W-:Y:S01]  /*2e60*/  @!P5 IMAD.IADD R49, R49, 0x1, -R14 ;  /* 0x000000013131d824 */ /* 0x000fe200078e0a0e */
[----:B------:R-:W-:Y:S01]  /*2e70*/  ISETP.GT.U32.AND P5, PT, R14, R241, PT ;  /* 0x000000f10e00720c */ /* 0x000fe20003fa4070 */
[----:B------:R-:W-:-:S04]  /*2e80*/  IMAD.HI.U32 R7, R20, R111, RZ ;  /* 0x0000006f14077227 */ /* 0x000fc800078e00ff */
[----:B------:R-:W-:Y:S02]  /*2e90*/  IMAD.MOV R7, RZ, RZ, -R7 ;  /* 0x000000ffff077224 */ /* 0x000fe400078e0a07 */
[----:B------:R-:W-:Y:S02]  /*2ea0*/  VIADD R27, R90, 0x27 ;  /* 0x000000275a1b7836 */ /* 0x000fe40000000000 */
[--C-:B------:R-:W-:Y:S02]  /*2eb0*/  @!P1 IMAD.IADD R113, R113, 0x1, -R14.reuse ;  /* 0x0000000171719824 */ /* 0x100fe400078e0a0e */
[----:B------:R-:W-:Y:S01]  /*2ec0*/  IMAD R111, R14, R7, R111 ;  /* 0x000000070e6f7224 */ /* 0x000fe200078e026f */
[----:B------:R-:W-:Y:S01]  /*2ed0*/  IABS R105, R27 ;  /* 0x0000001b00697213 */ /* 0x000fe20000000000 */
[----:B------:R-:W-:Y:S01]  /*2ee0*/  VIADD R28, R90, 0x28 ;  /* 0x000000285a1c7836 */ /* 0x000fe20000000000 */
[C---:B------:R-:W-:Y:S01]  /*2ef0*/  ISETP.GT.U32.AND P1, PT, R14.reuse, R113, PT ;  /* 0x000000710e00720c */ /* 0x040fe20003f24070 */
[----:B------:R-:W-:Y:S01]  /*2f00*/  @!P6 IMAD.MOV R173, RZ, RZ, -R173 ;  /* 0x000000ffffade224 */ /* 0x000fe200078e0aad */
[----:B------:R-:W-:Y:S01]  /*2f10*/  ISETP.GT.U32.AND P6, PT, R14, R111, PT ;  /* 0x0000006f0e00720c */ /* 0x000fe20003fc4070 */
[----:B------:R-:W-:Y:S01]  /*2f20*/  @!P3 IMAD.MOV R115, RZ, RZ, -R115 ;  /* 0x000000ffff73b224 */ /* 0x000fe200078e0a73 */
[----:B------:R-:W-:Y:S01]  /*2f30*/  ISETP.GE.AND P3, PT, R22, RZ, PT ;  /* 0x000000ff1600720c */ /* 0x000fe20003f66270 */
[----:B------:R-:W-:Y:S01]  /*2f40*/  @!P5 IMAD.IADD R241, R241, 0x1, -R14 ;  /* 0x00000001f1f1d824 */ /* 0x000fe200078e0a0e */
[----:B------:R-:W-:Y:S01]  /*2f50*/  IABS R107, R28 ;  /* 0x0000001c006b7213 */ /* 0x000fe20000000000 */
[----:B------:R-:W-:-:S03]  /*2f60*/  IMAD.HI.U32 R7, R20, R105, RZ ;  /* 0x0000006914077227 */ /* 0x000fc600078e00ff */
[----:B------:R-:W-:Y:S01]  /*2f70*/  ISETP.GT.U32.AND P5, PT, R14, R241, PT ;  /* 0x000000f10e00720c */ /* 0x000fe20003fa4070 */
[----:B------:R-:W-:-:S04]  /*2f80*/  IMAD.HI.U32 R22, R20, R107, RZ ;  /* 0x0000006b14167227 */ /* 0x000fc800078e00ff */
[----:B------:R-:W-:Y:S02]  /*2f90*/  IMAD.MOV R7, RZ, RZ, -R7 ;  /* 0x000000ffff077224 */ /* 0x000fe400078e0a07 */
[----:B------:R-:W-:Y:S01]  /*2fa0*/  @!P4 IMAD.MOV R243, RZ, RZ, -R243 ;  /* 0x000000fffff3c224 */ /* 0x000fe200078e0af3 */
[----:B------:R-:W-:Y:S01]  /*2fb0*/  ISETP.GE.AND P4, PT, R24, RZ, PT ;  /* 0x000000ff1800720c */ /* 0x000fe20003f86270 */
[----:B------:R-:W-:Y:S02]  /*2fc0*/  VIADD R24, R90, 0x26 ;  /* 0x000000265a187836 */ /* 0x000fe40000000000 */
[----:B------:R-:W-:Y:S02]  /*2fd0*/  @!P1 IMAD.IADD R113, R113, 0x1, -R14 ;  /* 0x0000000171719824 */ /* 0x000fe400078e0a0e */
[----:B------:R-:W-:Y:S01]  /*2fe0*/  IMAD.MOV R22, RZ, RZ, -R22 ;  /* 0x000000ffff167224 */ /* 0x000fe200078e0a16 */
[----:B------:R-:W-:Y:S01]  /*2ff0*/  IABS R109, R24 ;  /* 0x00000018006d7213 */ /* 0x000fe20000000000 */
[----:B------:R-:W-:Y:S01]  /*3000*/  IMAD R105, R14, R7, R105 ;  /* 0x000000070e697224 */ /* 0x000fe200078e0269 */
[----:B------:R-:W-:Y:S01]  /*3010*/  ISETP.GE.AND P1, PT, R24, RZ, PT ;  /* 0x000000ff1800720c */ /* 0x000fe20003f26270 */
[----:B------:R-:W-:-:S02]  /*3020*/  @!P6 IMAD.IADD R111, R111, 0x1, -R14 ;  /* 0x000000016f6fe824 */ /* 0x000fc400078e0a0e */
[C---:B------:R-:W-:Y:S02]  /*3030*/  IMAD R107, R14.reuse, R22, R107 ;  /* 0x000000160e6b7224 */ /* 0x040fe400078e026b */
[----:B------:R-:W-:Y:S01]  /*3040*/  @!P3 IMAD.MOV R113, RZ, RZ, -R113 ;  /* 0x000000ffff71b224 */ /* 0x000fe200078e0a71 */
[C---:B------:R-:W-:Y:S01]  /*3050*/  ISETP.GT.U32.AND P3, PT, R14.reuse, R105, PT ;  /* 0x000000690e00720c */ /* 0x040fe20003f64070 */
[----:B------:R-:W-:Y:S01]  /*3060*/  @!P5 IMAD.IADD R241, R241, 0x1, -R14 ;  /* 0x00000001f1f1d824 */ /* 0x000fe200078e0a0e */
[----:B------:R-:W-:Y:S01]  /*3070*/  ISETP.GT.U32.AND P6, PT, R14, R111, PT ;  /* 0x0000006f0e00720c */ /* 0x000fe20003fc4070 */
[----:B------:R-:W-:Y:S01]  /*3080*/  IMAD.HI.U32 R6, R20, R109, RZ ;  /* 0x0000006d14067227 */ /* 0x000fe200078e00ff */
[----:B------:R-:W-:-:S03]  /*3090*/  ISETP.GT.U32.AND P5, PT, R14, R107, PT ;  /* 0x0000006b0e00720c */ /* 0x000fc60003fa4070 */
[----:B------:R-:W-:Y:S02]  /*30a0*/  IMAD.MOV R6, RZ, RZ, -R6 ;  /* 0x000000ffff067224 */ /* 0x000fe400078e0a06 */
[----:B------:R-:W-:Y:S02]  /*30b0*/  VIADD R24, R90, 0x2a ;  /* 0x0000002a5a187836 */ /* 0x000fe40000000000 */
[C---:B------:R-:W-:Y:S02]  /*30c0*/  IMAD R109, R14.reuse, R6, R109 ;  /* 0x000000060e6d7224 */ /* 0x040fe400078e026d */
[--C-:B------:R-:W-:Y:S01]  /*30d0*/  @!P3 IMAD.IADD R105, R105, 0x1, -R14.reuse ;  /* 0x000000016969b824 */ /* 0x100fe200078e0a0e */
[----:B------:R-:W-:Y:S01]  /*30e0*/  IABS R101, R24 ;  /* 0x0000001800657213 */ /* 0x000fe20000000000 */
[--C-:B------:R-:W-:Y:S01]  /*30f0*/  @!P6 IMAD.IADD R111, R111, 0x1, -R14.reuse ;  /* 0x000000016f6fe824 */ /* 0x100fe200078e0a0e */
[C---:B------:R-:W-:Y:S01]  /*3100*/  ISETP.GT.U32.AND P6, PT, R14.reuse, R109, PT ;  /* 0x0000006d0e00720c */ /* 0x040fe20003fc4070 */
[----:B------:R-:W-:Y:S01]  /*3110*/  @!P5 IMAD.IADD R107, R107, 0x1, -R14 ;  /* 0x000000016b6bd824 */ /* 0x000fe200078e0a0e */
[----:B------:R-:W-:Y:S01]  /*3120*/  ISETP.GT.U32.AND P5, PT, R14, R105, PT ;  /* 0x000000690e00720c */ /* 0x000fe20003fa4070 */
[----:B------:R-:W-:-:S04]  /*3130*/  IMAD.HI.U32 R7, R20, R101, RZ ;  /* 0x0000006514077227 */ /* 0x000fc800078e00ff */
[----:B------:R-:W-:Y:S02]  /*3140*/  IMAD.MOV R7, RZ, RZ, -R7 ;  /* 0x000000ffff077224 */ /* 0x000fe400078e0a07 */
[----:B------:R-:W-:Y:S02]  /*3150*/  VIADD R22, R90, 0x29 ;  /* 0x000000295a167836 */ /* 0x000fe40000000000 */
[C---:B------:R-:W-:Y:S02]  /*3160*/  IMAD R101, R14.reuse, R7, R101 ;  /* 0x000000070e657224 */ /* 0x040fe400078e0265 */
[--C-:B------:R-:W-:Y:S01]  /*3170*/  @!P6 IMAD.IADD R109, R109, 0x1, -R14.reuse ;  /* 0x000000016d6de824 */ /* 0x100fe200078e0a0e */
[----:B------:R-:W-:Y:S01]  /*3180*/  IABS R103, R22 ;  /* 0x0000001600677213 */ /* 0x000fe20000000000 */
[----:B------:R-:W-:Y:S01]  /*3190*/  @!P5 IMAD.IADD R105, R105, 0x1, -R14 ;  /* 0x000000016969d824 */ /* 0x000fe200078e0a0e */
[----:B------:R-:W-:Y:S01]  /*31a0*/  ISETP.GT.U32.AND P5, PT, R14, R101, PT ;  /* 0x000000650e00720c */ /* 0x000fe20003fa4070 */
[----:B------:R-:W-:Y:S01]  /*31b0*/  @!P2 IMAD.MOV R49, RZ, RZ, -R49 ;  /* 0x000000ffff31a224 */ /* 0x000fe200078e0a31 */
[----:B------:R-:W-:Y:S01]  /*31c0*/  ISETP.GE.AND P2, PT, R26, RZ, PT ;  /* 0x000000ff1a00720c */ /* 0x000fe20003f46270 */
[----:B------:R-:W-:Y:S01]  /*31d0*/  VIADD R26, R90, 0x2b ;  /* 0x0000002b5a1a7836 */ /* 0x000fe20000000000 */
[----:B------:R-:W-:Y:S01]  /*31e0*/  ISETP.GT.U32.AND P3, PT, R14, R109, PT ;  /* 0x0000006d0e00720c */ /* 0x000fe20003f64070 */
[----:B------:R-:W-:Y:S01]  /*31f0*/  IMAD.HI.U32 R6, R20, R103, RZ ;  /* 0x0000006714067227 */ /* 0x000fe200078e00ff */
[----:B------:R-:W-:-:S02]  /*3200*/  ISETP.GE.AND P6, PT, R28, RZ, PT ;  /* 0x000000ff1c00720c */ /* 0x000fc40003fc6270 */
[----:B------:R-:W-:Y:S01]  /*3210*/  IABS R67, R26 ;  /* 0x0000001a00437213 */ /* 0x000fe20000000000 */
[----:B------:R-:W-:Y:S01]  /*3220*/  @!P4 IMAD.MOV R111, RZ, RZ, -R111 ;  /* 0x000000ffff6fc224 */ /* 0x000fe200078e0a6f */
[----:B------:R-:W-:Y:S01]  /*3230*/  ISETP.GE.AND P4, PT, R27, RZ, PT ;  /* 0x000000ff1b00720c */ /* 0x000fe20003f86270 */
[----:B------:R-:W-:Y:S02]  /*3240*/  IMAD.MOV R6, RZ, RZ, -R6 ;  /* 0x000000ffff067224 */ /* 0x000fe400078e0a06 */
[----:B------:R-:W-:Y:S02]  /*3250*/  VIADD R27, R90, 0x2c ;  /* 0x0000002c5a1b7836 */ /* 0x000fe40000000000 */
[----:B------:R-:W-:Y:S02]  /*3260*/  IMAD R103, R14, R6, R103 ;  /* 0x000000060e677224 */ /* 0x000fe400078e0267 */
[----:B------:R-:W-:Y:S01]  /*3270*/  @!P5 IMAD.IADD R101, R101, 0x1, -R14 ;  /* 0x000000016565d824 */ /* 0x000fe200078e0a0e */
[----:B------:R-:W-:Y:S01]  /*3280*/  IABS R61, R27 ;  /* 0x0000001b003d7213 */ /* 0x000fe20000000000 */
[----:B------:R-:W-:-:S03]  /*3290*/  IMAD.HI.U32 R6, R20, R67, RZ ;  /* 0x0000004314067227 */ /* 0x000fc600078e00ff */
[C---:B------:R-:W-:Y:S01]  /*32a0*/  ISETP.GT.U32.AND P5, PT, R14.reuse, R101, PT ;  /* 0x000000650e00720c */ /* 0x040fe20003fa4070 */
[----:B------:R-:W-:Y:S01]  /*32b0*/  @!P3 IMAD.IADD R109, R109, 0x1, -R14 ;  /* 0x000000016d6db824 */ /* 0x000fe200078e0a0e */
[----:B------:R-:W-:Y:S01]  /*32c0*/  ISETP.GT.U32.AND P3, PT, R14, R103, PT ;  /* 0x000000670e00720c */ /* 0x000fe20003f64070 */
[----:B------:R-:W-:Y:S02]  /*32d0*/  IMAD.MOV R7, RZ, RZ, -R6 ;  /* 0x000000ffff077224 */ /* 0x000fe400078e0a06 */
[----:B------:R-:W-:-:S04]  /*32e0*/  IMAD.HI.U32 R6, R20, R61, RZ ;  /* 0x0000003d14067227 */ /* 0x000fc800078e00ff */
[----:B------:R-:W-:Y:S02]  /*32f0*/  IMAD.MOV R6, RZ, RZ, -R6 ;  /* 0x000000ffff067224 */ /* 0x000fe400078e0a06 */
[----:B------:R-:W-:Y:S01]  /*3300*/  @!P2 IMAD.MOV R241, RZ, RZ, -R241 ;  /* 0x000000fffff1a224 */ /* 0x000fe200078e0af1 */
[C---:B------:R-:W-:Y:S01]  /*3310*/  ISETP.GT.U32.AND P2, PT, R14.reuse, R107, PT ;  /* 0x0000006b0e00720c */ /* 0x040fe20003f44070 */
[C---:B------:R-:W-:Y:S02]  /*3320*/  IMAD R67, R14.reuse, R7, R67 ;  /* 0x000000070e437224 */ /* 0x040fe400078e0243 */
[C---:B------:R-:W-:Y:S02]  /*3330*/  IMAD R61, R14.reuse, R6, R61 ;  /* 0x000000060e3d7224 */ /* 0x040fe400078e023d */
[--C-:B------:R-:W-:Y:S02]  /*3340*/  @!P3 IMAD.IADD R103, R103, 0x1, -R14.reuse ;  /* 0x000000016767b824 */ /* 0x100fe400078e0a0e */
[----:B------:R-:W-:Y:S01]  /*3350*/  @!P4 IMAD.MOV R105, RZ, RZ, -R105 ;  /* 0x000000ffff69c224 */ /* 0x000fe200078e0a69 */
[C---:B------:R-:W-:Y:S01]  /*3360*/  ISETP.GT.U32.AND P4, PT, R14.reuse, R67, PT ;  /* 0x000000430e00720c */ /* 0x040fe20003f84070 */
[--C-:B------:R-:W-:Y:S01]  /*3370*/  @!P5 IMAD.IADD R101, R101, 0x1, -R14.reuse ;  /* 0x000000016565d824 */ /* 0x100fe200078e0a0e */
[----:B------:R-:W-:Y:S01]  /*3380*/  ISETP.GT.U32.AND P5, PT, R14, R61, PT ;  /* 0x0000003d0e00720c */ /* 0x000fe20003fa4070 */
[----:B------:R-:W-:Y:S01]  /*3390*/  VIADD R28, R90, 0x2d ;  /* 0x0000002d5a1c7836 */ /* 0x000fe20000000000 */
[----:B------:R-:W-:Y:S01]  /*33a0*/  ISETP.GT.U32.AND P3, PT, R14, R103, PT ;  /* 0x000000670e00720c */ /* 0x000fe20003f64070 */
[----:B------:R-:W-:Y:S01]  /*33b0*/  @!P2 IMAD.IADD R107, R107, 0x1, -R14 ;  /* 0x000000016b6ba824 */ /* 0x000fe200078e0a0e */
[----:B------:R-:W-:Y:S01]  /*33c0*/  ISETP.GE.AND P2, PT, R22, RZ, PT ;  /* 0x000000ff1600720c */ /* 0x000fe20003f46270 */
[----:B------:R-:W-:Y:S01]  /*33d0*/  VIADD R22, R90, 0x2e ;  /* 0x0000002e5a167836 */ /* 0x000fe20000000000 */
[----:B------:R-:W-:Y:S01]  /*33e0*/  IABS R47, R28 ;  /* 0x0000001c002f7213 */ /* 0x000fe20000000000 */
[----:B------:R-:W-:Y:S01]  /*33f0*/  @!P1 IMAD.MOV R109, RZ, RZ, -R109 ;  /* 0x000000ffff6d9224 */ /* 0x000fe200078e0a6d */
[----:B------:R-:W-:Y:S01]  /*3400*/  ISETP.GE.AND P1, PT, R24, RZ, PT ;  /* 0x000000ff1800720c */ /* 0x000fe20003f26270 */
[----:B------:R-:W-:Y:S01]  /*3410*/  VIADD R24, R90, 0x2f ;  /* 0x0000002f5a187836 */ /* 0x000fe20000000000 */
[----:B------:R-:W-:Y:S01]  /*3420*/  IABS R33, R22 ;  /* 0x0000001600217213 */ /* 0x000fe20000000000 */
[----:B------:R-:W-:-:S04]  /*3430*/  IMAD.HI.U32 R7, R20, R47, RZ ;  /* 0x0000002f14077227 */ /* 0x000fc800078e00ff */
[--C-:B------:R-:W-:Y:S02]  /*3440*/  @!P4 IMAD.IADD R67, R67, 0x1, -R14.reuse ;  /* 0x000000014343c824 */ /* 0x100fe400078e0a0e */
[--C-:B------:R-:W-:Y:S02]  /*3450*/  @!P5 IMAD.IADD R61, R61, 0x1, -R14.reuse ;  /* 0x000000013d3dd824 */ /* 0x100fe400078e0a0e */
[----:B------:R-:W-:Y:S01]  /*3460*/  @!P3 IMAD.IADD R103, R103, 0x1, -R14 ;  /* 0x000000016767b824 */ /* 0x000fe200078e0a0e */
[----:B------:R-:W-:Y:S01]  /*3470*/  ISETP.GE.AND P3, PT, R27, RZ, PT ;  /* 0x000000ff1b00720c */ /* 0x000fe20003f66270 */
[----:B------:R-:W-:Y:S01]  /*3480*/  IMAD.MOV R7, RZ, RZ, -R7 ;  /* 0x000000ffff077224 */ /* 0x000fe200078e0a07 */
[----:B------:R-:W-:Y:S01]  /*3490*/  IABS R27, R24 ;  /* 0x00000018001b7213 */ /* 0x000fe20000000000 */
[----:B------:R-:W-:Y:S01]  /*34a0*/  IMAD.HI.U32 R6, R20, R33, RZ ;  /* 0x0000002114067227 */ /* 0x000fe200078e00ff */
[C---:B------:R-:W-:Y:S02]  /*34b0*/  ISETP.GT.U32.AND P4, PT, R14.reuse, R67, PT ;  /* 0x000000430e00720c */ /* 0x040fe40003f84070 */
[----:B------:R-:W-:Y:S01]  /*34c0*/  ISETP.GT.U32.AND P5, PT, R14, R61, PT ;  /* 0x0000003d0e00720c */ /* 0x000fe20003fa4070 */
[----:B------:R-:W-:Y:S01]  /*34d0*/  @!P6 IMAD.MOV R107, RZ, RZ, -R107 ;  /* 0x000000ffff6be224 */ /* 0x000fe200078e0a6b */
[----:B------:R-:W-:Y:S01]  /*34e0*/  ISETP.GE.AND P6, PT, R26, RZ, PT ;  /* 0x000000ff1a00720c */ /* 0x000fe20003fc6270 */
[----:B------:R-:W-:-:S02]  /*34f0*/  IMAD R47, R14, R7, R47 ;  /* 0x000000070e2f7224 */ /* 0x000fc400078e022f */
[----:B------:R-:W-:-:S04]  /*3500*/  IMAD.HI.U32 R7, R20, R27, RZ ;  /* 0x0000001b14077227 */ /* 0x000fc800078e00ff */
[----:B------:R-:W-:Y:S02]  /*3510*/  IMAD.MOV R6, RZ, RZ, -R6 ;  /* 0x000000ffff067224 */ /* 0x000fe400078e0a06 */
[----:B------:R-:W-:Y:S01]  /*3520*/  @!P2 IMAD.MOV R103, RZ, RZ, -R103 ;  /* 0x000000ffff67a224 */ /* 0x000fe200078e0a67 */
[C---:B------:R-:W-:Y:S01]  /*3530*/  ISETP.GT.U32.AND P2, PT, R14.reuse, R47, PT ;  /* 0x0000002f0e00720c */ /* 0x040fe20003f44070 */
[----:B------:R-:W-:Y:S02]  /*3540*/  IMAD.MOV R7, RZ, RZ, -R7 ;  /* 0x000000ffff077224 */ /* 0x000fe400078e0a07 */
[----:B------:R-:W-:Y:S02]  /*3550*/  IMAD R33, R14, R6, R33 ;  /* 0x000000060e217224 */ /* 0x000fe400078e0221 */
[----:B------:R-:W-:Y:S01]  /*3560*/  @!P4 IMAD.IADD R67, R67, 0x1, -R14 ;  /* 0x000000014343c824 */ /* 0x000fe200078e0a0e */
[----:B------:R-:W-:Y:S01]  /*3570*/  ISETP.GE.AND P4, PT, R22, RZ, PT ;  /* 0x000000ff1600720c */ /* 0x000fe20003f86270 */
[----:B------:R-:W-:-:S02]  /*3580*/  IMAD R27, R14, R7, R27 ;  /* 0x000000070e1b7224 */ /* 0x000fc400078e021b */
[--C-:B------:R-:W-:Y:S01]  /*3590*/  @!P5 IMAD.IADD R61, R61, 0x1, -R14.reuse ;  /* 0x000000013d3dd824 */ /* 0x100fe200078e0a0e */
[C---:B------:R-:W-:Y:S01]  /*35a0*/  ISETP.GT.U32.AND P5, PT, R14.reuse, R33, PT ;  /* 0x000000210e00720c */ /* 0x040fe20003fa4070 */
[----:B------:R-:W-:Y:S01]  /*35b0*/  @!P6 IMAD.MOV R67, RZ, RZ, -R67 ;  /* 0x000000ffff43e224 */ /* 0x000fe200078e0a43 */
[----:B------:R-:W-:Y:S01]  /*35c0*/  ISETP.GT.U32.AND P6, PT, R14, R27, PT ;  /* 0x0000001b0e00720c */ /* 0x000fe20003fc4070 */
[C---:B------:R-:W-:Y:S02]  /*35d0*/  VIADD R26, R90.reuse, 0x30 ;  /* 0x000000305a1a7836 */ /* 0x040fe40000000000 */
[--C-:B------:R-:W-:Y:S02]  /*35e0*/  @!P2 IMAD.IADD R47, R47, 0x1, -R14.reuse ;  /* 0x000000012f2fa824 */ /* 0x100fe400078e0a0e */
[----:B------:R-:W-:Y:S01]  /*35f0*/  VIADD R22, R90, 0x31 ;  /* 0x000000315a167836 */ /* 0x000fe20000000000 */
[----:B------:R-:W-:Y:S01]  /*3600*/  IABS R235, R26 ;  /* 0x0000001a00eb7213 */ /* 0x000fe20000000000 */
[----:B------:R-:W-:Y:S01]  /*3610*/  @!P3 IMAD.MOV R61, RZ, RZ, -R61 ;  /* 0x000000ffff3db224 */ /* 0x000fe200078e0a3d */
[----:B------:R-:W-:Y:S01]  /*3620*/  ISETP.GT.U32.AND P2, PT, R14, R47, PT ;  /* 0x0000002f0e00720c */ /* 0x000fe20003f44070 */
[----:B------:R-:W-:Y:S01]  /*3630*/  @!P1 IMAD.MOV R101, RZ, RZ, -R101 ;  /* 0x000000ffff659224 */ /* 0x000fe200078e0a65 */
[----:B------:R-:W-:Y:S01]  /*3640*/  IABS R99, R22 ;  /* 0x0000001600637213 */ /* 0x000fe20000000000 */
[----:B------:R-:W-:Y:S01]  /*3650*/  @!P5 IMAD.IADD R33, R33, 0x1, -R14 ;  /* 0x000000012121d824 */ /* 0x000fe200078e0a0e */
[----:B------:R-:W-:Y:S01]  /*3660*/  ISETP.GE.AND P3, PT, R24, RZ, PT ;  /* 0x000000ff1800720c */ /* 0x000fe20003f66270 */
[----:B------:R-:W-:Y:S01]  /*3670*/  IMAD.HI.U32 R6, R20, R235, RZ ;  /* 0x000000eb14067227 */ /* 0x000fe200078e00ff */
[----:B------:R-:W-:-:S02]  /*3680*/  ISETP.GE.AND P1, PT, R28, RZ, PT ;  /* 0x000000ff1c00720c */ /* 0x000fc40003f26270 */
[----:B------:R-:W-:Y:S01]  /*3690*/  ISETP.GT.U32.AND P5, PT, R14, R33, PT ;  /* 0x000000210e00720c */ /* 0x000fe20003fa4070 */
[----:B------:R-:W-:Y:S02]  /*36a0*/  @!P6 IMAD.IADD R27, R27, 0x1, -R14 ;  /* 0x000000011b1be824 */ /* 0x000fe400078e0a0e */
[----:B------:R-:W-:Y:S02]  /*36b0*/  IMAD.MOV R6, RZ, RZ, -R6 ;  /* 0x000000ffff067224 */ /* 0x000fe400078e0a06 */
[----:B------:R-:W-:Y:S01]  /*36c0*/  VIADD R24, R90, 0x32 ;  /* 0x000000325a187836 */ /* 0x000fe20000000000 */
[C---:B------:R-:W-:Y:S01]  /*36d0*/  ISETP.GT.U32.AND P6, PT, R14.reuse, R27, PT ;  /* 0x0000001b0e00720c */ /* 0x040fe20003fc4070 */
[----:B------:R-:W-:Y:S02]  /*36e0*/  IMAD R235, R14, R6, R235 ;  /* 0x000000060eeb7224 */ /* 0x000fe400078e02eb */
[----:B------:R-:W-:Y:S01]  /*36f0*/  IMAD.HI.U32 R6, R20, R99, RZ ;  /* 0x0000006314067227 */ /* 0x000fe200078e00ff */
[----:B------:R-:W-:-:S03]  /*3700*/  IABS R233, R24 ;  /* 0x0000001800e97213 */ /* 0x000fc60000000000 */
[----:B------:R-:W-:Y:S01]  /*3710*/  @!P2 IMAD.IADD R47, R47, 0x1, -R14 ;  /* 0x000000012f2fa824 */ /* 0x000fe200078e0a0e */
[----:B------:R-:W-:Y:S01]  /*3720*/  ISETP.GE.AND P2, PT, R26, RZ, PT ;  /* 0x000000ff1a00720c */ /* 0x000fe20003f46270 */
[----:B------:R-:W-:Y:S02]  /*3730*/  VIADD R26, R90, 0x33 ;  /* 0x000000335a1a7836 */ /* 0x000fe40000000000 */
[----:B------:R-:W-:Y:S02]  /*3740*/  IMAD.MOV R6, RZ, RZ, -R6 ;  /* 0x000000ffff067224 */ /* 0x000fe400078e0a06 */
[----:B------:R-:W-:Y:S01]  /*3750*/  @!P5 IMAD.IADD R33, R33, 0x1, -R14 ;  /* 0x000000012121d824 */ /* 0x000fe200078e0a0e */
[----:B------:R-:W-:Y:S01]  /*3760*/  IABS R97, R26 ;  /* 0x0000001a00617213 */ /* 0x000fe20000000000 */
[C---:B------:R-:W-:Y:S01]  /*3770*/  IMAD R99, R14.reuse, R6, R99 ;  /* 0x000000060e637224 */ /* 0x040fe200078e0263 */
[----:B------:R-:W-:Y:S01]  /*3780*/  ISETP.GT.U32.AND P5, PT, R14, R235, PT ;  /* 0x000000eb0e00720c */ /* 0x000fe20003fa4070 */
[----:B------:R-:W-:-:S04]  /*3790*/  IMAD.HI.U32 R6, R20, R233, RZ ;  /* 0x000000e914067227 */ /* 0x000fc800078e00ff */
[----:B------:R-:W-:Y:S01]  /*37a0*/  @!P6 IMAD.IADD R27, R27, 0x1, -R14 ;  /* 0x000000011b1be824 */ /* 0x000fe200078e0a0e */
[----:B------:R-:W-:Y:S01]  /*37b0*/  ISETP.GT.U32.AND P6, PT, R14, R99, PT ;  /* 0x000000630e00720c */ /* 0x000fe20003fc4070 */
[----:B------:R-:W-:-:S04]  /*37c0*/  IMAD.HI.U32 R7, R20, R97, RZ ;  /* 0x0000006114077227 */ /* 0x000fc800078e00ff */
[----:B------:R-:W-:Y:S02]  /*37d0*/  IMAD.MOV R6, RZ, RZ, -R6 ;  /* 0x000000ffff067224 */ /* 0x000fe400078e0a06 */
[----:B------:R-:W-:Y:S02]  /*37e0*/  IMAD.MOV R7, RZ, RZ, -R7 ;  /* 0x000000ffff077224 */ /* 0x000fe400078e0a07 */
[C---:B------:R-:W-:Y:S02]  /*37f0*/  IMAD R233, R14.reuse, R6, R233 ;  /* 0x000000060ee97224 */ /* 0x040fe400078e02e9 */
[C---:B------:R-:W-:Y:S02]  /*3800*/  IMAD R97, R14.reuse, R7, R97 ;  /* 0x000000070e617224 */ /* 0x040fe400078e0261 */
[----:B------:R-:W-:Y:S01]  /*3810*/  @!P5 IMAD.IADD R235, R235, 0x1, -R14 ;  /* 0x00000001ebebd824 */ /* 0x000fe200078e0a0e */
[----:B------:R-:W-:Y:S01]  /*3820*/  ISETP.GT.U32.AND P5, PT, R14, R233, PT ;  /* 0x000000e90e00720c */ /* 0x000fe20003fa4070 */
[----:B------:R-:W-:-:S02]  /*3830*/  VIADD R28, R90, 0x34 ;  /* 0x000000345a1c7836 */ /* 0x000fc40000000000 */
[----:B------:R-:W-:Y:S01]  /*3840*/  @!P6 IMAD.IADD R99, R99, 0x1, -R14 ;  /* 0x000000016363e824 */ /* 0x000fe200078e0a0e */
[----:B------:R-:W-:Y:S01]  /*3850*/  ISETP.GT.U32.AND P6, PT, R14, R97, PT ;  /* 0x000000610e00720c */ /* 0x000fe20003fc4070 */
[C---:B------:R-:W-:Y:S01]  /*3860*/  VIADD R30, R90.reuse, 0x35 ;  /* 0x000000355a1e7836 */ /* 0x040fe20000000000 */
[----:B------:R-:W-:Y:S01]  /*3870*/  IABS R231, R28 ;  /* 0x0000001c00e77213 */ /* 0x000fe20000000000 */
[----:B------:R-:W-:Y:S02]  /*3880*/  @!P3 IMAD.MOV R27, RZ, RZ, -R27 ;  /* 0x000000ffff1bb224 */ /* 0x000fe400078e0a1b */
[----:B------:R-:W-:Y:S01]  /*3890*/  VIADD R32, R90, 0x37 ;  /* 0x000000375a207836 */ /* 0x000fe20000000000 */
[----:B------:R-:W-:Y:S01]  /*38a0*/  IABS R93, R30 ;  /* 0x0000001e005d7213 */ /* 0x000fe20000000000 */
[----:B------:R-:W-:-:S03]  /*38b0*/  IMAD.HI.U32 R6, R20, R231, RZ ;  /* 0x000000e714067227 */ /* 0x000fc600078e00ff */
[----:B------:R-:W-:Y:S01]  /*38c0*/  IABS R91, R32 ;  /* 0x00000020005b7213 */ /* 0x000fe20000000000 */
[----:B------:R-:W-:Y:S01]  /*38d0*/  @!P5 IMAD.IADD R233, R233, 0x1, -R14 ;  /* 0x00000001e9e9d824 */ /* 0x000fe200078e0a0e */
[C---:B------:R-:W-:Y:S01]  /*38e0*/  ISETP.GT.U32.AND P5, PT, R14.reuse, R99, PT ;  /* 0x000000630e00720c */ /* 0x040fe20003fa4070 */
[----:B------:R-:W-:Y:S02]  /*38f0*/  IMAD.MOV R6, RZ, RZ, -R6 ;  /* 0x000000ffff067224 */ /* 0x000fe400078e0a06 */
[----:B------:R-:W-:Y:S01]  /*3900*/  @!P6 IMAD.IADD R97, R97, 0x1, -R14 ;  /* 0x000000016161e824 */ /* 0x000fe200078e0a0e */
[C---:B------:R-:W-:Y:S01]  /*3910*/  ISETP.GT.U32.AND P6, PT, R14.reuse, R233, PT ;  /* 0x000000e90e00720c */ /* 0x040fe20003fc4070 */
[----:B------:R-:W-:Y:S02]  /*3920*/  IMAD R231, R14, R6, R231 ;  /* 0x000000060ee77224 */ /* 0x000fe400078e02e7 */
[----:B------:R-:W-:-:S03]  /*3930*/  IMAD.HI.U32 R6, R20, R229, RZ ;  /* 0x000000e514067227 */ /* 0x000fc600078e00ff */
[----:B------:R-:W-:Y:S01]  /*3940*/  ISETP.GT.U32.AND P3, PT, R14, R231, PT ;  /* 0x000000e70e00720c */ /* 0x000fe20003f64070 */
[----:B------:R-:W-:Y:S02]  /*3950*/  IMAD.MOV R6, RZ, RZ, -R6 ;  /* 0x000000ffff067224 */ /* 0x000fe400078e0a06 */
[----:B------:R-:W-:-:S04]  /*3960*/  IMAD.HI.U32 R7, R20, R93, RZ ;  /* 0x0000005d14077227 */ /* 0x000fc800078e00ff */
[C---:B------:R-:W-:Y:S02]  /*3970*/  IMAD R229, R14.reuse, R6, R229 ;  /* 0x000000060ee57224 */ /* 0x040fe400078e02e5 */
[--C-:B------:R-:W-:Y:S02]  /*3980*/  @!P6 IMAD.IADD R233, R233, 0x1, -R14.reuse ;  /* 0x00000001e9e9e824 */ /* 0x100fe400078e0a0e */
[----:B------:R-:W-:Y:S01]  /*3990*/  @!P5 IMAD.IADD R99, R99, 0x1, -R14 ;  /* 0x000000016363d824 */ /* 0x000fe200078e0a0e */
[----:B------:R-:W-:Y:S01]  /*39a0*/  ISETP.GT.U32.AND P6, PT, R14, R229, PT ;  /* 0x000000e50e00720c */ /* 0x000fe20003fc4070 */
[----:B------:R-:W-:Y:S01]  /*39b0*/  IMAD.MOV R7, RZ, RZ, -R7 ;  /* 0x000000ffff077224 */ /* 0x000fe200078e0a07 */
[----:B------:R-:W-:Y:S01]  /*39c0*/  ISETP.GE.AND P5, PT, R22, RZ, PT ;  /* 0x000000ff1600720c */ /* 0x000fe20003fa6270 */
[----:B------:R-:W-:Y:S01]  /*39d0*/  @!P4 IMAD.MOV R33, RZ, RZ, -R33 ;  /* 0x000000ffff21c224 */ /* 0x000fe200078e0a21 */
[C---:B------:R-:W-:Y:S01]  /*39e0*/  ISETP.GT.U32.AND P4, PT, R14.reuse, R97, PT ;  /* 0x000000610e00720c */ /* 0x040fe20003f84070 */
[----:B------:R-:W-:-:S02]  /*39f0*/  IMAD R93, R14, R7, R93 ;  /* 0x000000070e5d7224 */ /* 0x000fc400078e025d */
[----:B------:R-:W-:Y:S02]  /*3a00*/  VIADD R7, R90, 0x38 ;  /* 0x000000385a077836 */ /* 0x000fe40000000000 */
[----:B------:R-:W-:-:S03]  /*3a10*/  IMAD.HI.U32 R6, R20, R91, RZ ;  /* 0x0000005b14067227 */ /* 0x000fc600078e00ff */
[----:B------:R-:W-:Y:S01]  /*3a20*/  IABS R227, R7 ;  /* 0x0000000700e37213 */ /* 0x000fe20000000000 */
[--C-:B------:R-:W-:Y:S01]  /*3a30*/  @!P3 IMAD.IADD R231, R231, 0x1, -R14.reuse ;  /* 0x00000001e7e7b824 */ /* 0x100fe200078e0a0e */
[----:B------:R-:W-:Y:S01]  /*3a40*/  ISETP.GE.AND P3, PT, R26, RZ, PT ;  /* 0x000000ff1a00720c */ /* 0x000fe20003f66270 */
[----:B------:R-:W-:Y:S02]  /*3a50*/  @!P6 IMAD.IADD R229, R229, 0x1, -R14 ;  /* 0x00000001e5e5e824 */ /* 0x000fe400078e0a0e */
[----:B------:R-:W-:Y:S02]  /*3a60*/  IMAD.MOV R6, RZ, RZ, -R6 ;  /* 0x000000ffff067224 */ /* 0x000fe400078e0a06 */
[----:B------:R-:W-:Y:S01]  /*3a70*/  @!P5 IMAD.MOV R99, RZ, RZ, -R99 ;  /* 0x000000ffff63d224 */ /* 0x000fe200078e0a63 */
[C---:B------:R-:W-:Y:S01]  /*3a80*/  ISETP.GT.U32.AND P5, PT, R14.reuse, R229, PT ;  /* 0x000000e50e00720c */ /* 0x040fe20003fa4070 */
[----:B------:R-:W-:Y:S02]  /*3a90*/  IMAD R91, R14, R6, R91 ;  /* 0x000000060e5b7224 */ /* 0x000fe400078e025b */
[----:B------:R-:W-:-:S04]  /*3aa0*/  IMAD.HI.U32 R6, R20, R227, RZ ;  /* 0x000000e314067227 */ /* 0x000fc800078e00ff */
[----:B------:R-:W-:Y:S01]  /*3ab0*/  @!P4 IMAD.IADD R97, R97, 0x1, -R14 ;  /* 0x000000016161c824 */ /* 0x000fe200078e0a0e */
[----:B------:R-:W-:Y:S01]  /*3ac0*/  ISETP.GE.AND P4, PT, R24, RZ, PT ;  /* 0x000000ff1800720c */ /* 0x000fe20003f86270 */
[----:B------:R-:W-:Y:S02]  /*3ad0*/  IMAD.MOV R6, RZ, RZ, -R6 ;  /* 0x000000ffff067224 */ /* 0x000fe400078e0a06 */
[----:B------:R-:W-:Y:S01]  /*3ae0*/  @!P1 IMAD.MOV R47, RZ, RZ, -R47 ;  /* 0x000000ffff2f9224 */ /* 0x000fe200078e0a2f */
[C---:B------:R-:W-:Y:S01]  /*3af0*/  ISETP.GT.U32.AND P1, PT, R14.reuse, R235, PT ;  /* 0x000000eb0e00720c */ /* 0x040fe20003f24070 */
[----:B------:R-:W-:Y:S01]  /*3b00*/  @!P3 IMAD.MOV R97, RZ, RZ, -R97 ;  /* 0x000000ffff61b224 */ /* 0x000fe200078e0a61 */
[C---:B------:R-:W-:Y:S01]  /*3b10*/  ISETP.GT.U32.AND P3, PT, R14.reuse, R91, PT ;  /* 0x0000005b0e00720c */ /* 0x040fe20003f64070 */
[----:B------:R-:W-:Y:S02]  /*3b20*/  IMAD R227, R14, R6, R227 ;  /* 0x000000060ee37224 */ /* 0x000fe400078e02e3 */
[----:B------:R-:W-:-:S02]  /*3b30*/  @!P5 IMAD.IADD R229, R229, 0x1, -R14 ;  /* 0x00000001e5e5d824 */ /* 0x000fc400078e0a0e */
[----:B------:R-:W-:Y:S01]  /*3b40*/  VIADD R24, R90, 0x39 ;  /* 0x000000395a187836 */ /* 0x000fe20000000000 */
[----:B------:R-:W-:Y:S01]  /*3b50*/  ISETP.GT.U32.AND P5, PT, R14, R227, PT ;  /* 0x000000e30e00720c */ /* 0x000fe20003fa4070 */
[----:B------:R-:W-:Y:S02]  /*3b60*/  VIADD R26, R90, 0x3a ;  /* 0x0000003a5a1a7836 */ /* 0x000fe40000000000 */
[----:B------:R-:W-:Y:S01]  /*3b70*/  @!P4 IMAD.MOV R233, RZ, RZ, -R233 ;  /* 0x000000ffffe9c224 */ /* 0x000fe200078e0ae9 */
[----:B------:R-:W-:Y:S01]  /*3b80*/  IABS R89, R24 ;  /* 0x0000001800597213 */ /* 0x000fe20000000000 */
[--C-:B------:R-:W-:Y:S01]  /*3b90*/  @!P1 IMAD.IADD R235, R235, 0x1, -R14.reuse ;  /* 0x00000001ebeb9824 */ /* 0x100fe200078e0a0e */
[----:B------:R-:W-:Y:S01]  /*3ba0*/  ISETP.GT.U32.AND P1, PT, R14, R93, PT ;  /* 0x0000005d0e00720c */ /* 0x000fe20003f24070 */
[----:B------:R-:W-:Y:S01]  /*3bb0*/  @!P3 IMAD.IADD R91, R91, 0x1, -R14 ;  /* 0x000000015b5bb824 */ /* 0x000fe200078e0a0e */
[----:B------:R-:W-:Y:S01]  /*3bc0*/  IABS R225, R26 ;  /* 0x0000001a00e17213 */ /* 0x000fe20000000000 */
[----:B------:R-:W-:Y:S01]  /*3bd0*/  IMAD.HI.U32 R6, R20, R89, RZ ;  /* 0x0000005914067227 */ /* 0x000fe200078e00ff */
[----:B------:R-:W-:-:S02]  /*3be0*/  ISETP.GE.AND P4, PT, R30, RZ, PT ;  /* 0x000000ff1e00720c */ /* 0x000fc40003f86270 */
[C---:B------:R-:W-:Y:S01]  /*3bf0*/  ISETP.GT.U32.AND P3, PT, R14.reuse, R91, PT ;  /* 0x0000005b0e00720c */ /* 0x040fe20003f64070 */
[----:B------:R-:W-:Y:S02]  /*3c00*/  @!P5 IMAD.IADD R227, R227, 0x1, -R14 ;  /* 0x00000001e3e3d824 */ /* 0x000fe400078e0a0e */
[----:B------:R-:W-:Y:S02]  /*3c10*/  IMAD.MOV R6, RZ, RZ, -R6 ;  /* 0x000000ffff067224 */ /* 0x000fe400078e0a06 */
[----:B------:R-:W-:Y:S01]  /*3c20*/  @!P2 IMAD.MOV R235, RZ, RZ, -R235 ;  /* 0x000000ffffeba224 */ /* 0x000fe200078e0aeb */
[C---:B------:R-:W-:Y:S01]  /*3c30*/  ISETP.GT.U32.AND P5, PT, R14.reuse, R227, PT ;  /* 0x000000e30e00720c */ /* 0x040fe20003fa4070 */
[C---:B------:R-:W-:Y:S01]  /*3c40*/  IMAD R89, R14.reuse, R6, R89 ;  /* 0x000000060e597224 */ /* 0x040fe200078e0259 */
[----:B------:R-:W-:Y:S01]  /*3c50*/  ISETP.GT.U32.AND P2, PT, R14, R231, PT ;  /* 0x000000e70e00720c */ /* 0x000fe20003f44070 */
[----:B------:R-:W-:-:S04]  /*3c60*/  IMAD.HI.U32 R6, R20, R225, RZ ;  /* 0x000000e114067227 */ /* 0x000fc800078e00ff */
[----:B------:R-:W-:Y:S01]  /*3c70*/  @!P1 IMAD.IADD R93, R93, 0x1, -R14 ;  /* 0x000000015d5d9824 */ /* 0x000fe200078e0a0e */
[----:B------:R-:W-:Y:S01]  /*3c80*/  ISETP.GE.AND P1, PT, R28, RZ, PT ;  /* 0x000000ff1c00720c */ /* 0x000fe20003f26270 */
[----:B------:R-:W-:Y:S02]  /*3c90*/  IMAD.MOV R6, RZ, RZ, -R6 ;  /* 0x000000ffff067224 */ /* 0x000fe400078e0a06 */
[--C-:B------:R-:W-:Y:S01]  /*3ca0*/  @!P3 IMAD.IADD R91, R91, 0x1, -R14.reuse ;  /* 0x000000015b5bb824 */ /* 0x100fe200078e0a0e */
[C---:B------:R-:W-:Y:S01]  /*3cb0*/  ISETP.GT.U32.AND P6, PT, R14.reuse, R93, PT ;  /* 0x0000005d0e00720c */ /* 0x040fe20003fc4070 */
[C---:B------:R-:W-:Y:S01]  /*3cc0*/  IMAD R225, R14.reuse, R6, R225 ;  /* 0x000000060ee17224 */ /* 0x040fe200078e02e1 */
[----:B------:R-:W-:Y:S01]  /*3cd0*/  ISETP.GT.U32.AND P3, PT, R14, R89, PT ;  /* 0x000000590e00720c */ /* 0x000fe20003f64070 */
[--C-:B------:R-:W-:Y:S02]  /*3ce0*/  @!P5 IMAD.IADD R227, R227, 0x1, -R14.reuse ;  /* 0x00000001e3e3d824 */ /* 0x100fe400078e0a0e */
[----:B------:R-:W-:Y:S01]  /*3cf0*/  VIADD R30, R90, 0x3c ;  /* 0x0000003c5a1e7836 */ /* 0x000fe20000000000 */
[----:B------:R-:W-:Y:S01]  /*3d00*/  ISETP.GT.U32.AND P5, PT, R14, R225, PT ;  /* 0x000000e10e00720c */ /* 0x000fe20003fa4070 */
[----:B------:R-:W-:Y:S01]  /*3d10*/  @!P2 IMAD.IADD R231, R231, 0x1, -R14 ;  /* 0x00000001e7e7a824 */ /* 0x000fe200078e0a0e */
[----:B------:R-:W-:Y:S01]  /*3d20*/  ISETP.GE.AND P2, PT, R31, RZ, PT ;  /* 0x000000ff1f00720c */ /* 0x000fe20003f46270 */
[C---:B------:R-:W-:Y:S01]  /*3d30*/  VIADD R28, R90.reuse, 0x3b ;  /* 0x0000003b5a1c7836 */ /* 0x040fe20000000000 */
[----:B------:R-:W-:Y:S01]  /*3d40*/  IABS R223, R30 ;  /* 0x0000001e00df7213 */ /* 0x000fe20000000000 */
[----:B------:R-:W-:-:S02]  /*3d50*/  VIADD R31, R90, 0x3d ;  /* 0x0000003d5a1f7836 */ /* 0x000fc40000000000 */
[--C-:B------:R-:W-:Y:S01]  /*3d60*/  @!P6 IMAD.IADD R93, R93, 0x1, -R14.reuse ;  /* 0x000000015d5de824 */ /* 0x100fe200078e0a0e */
[----:B------:R-:W-:Y:S01]  /*3d70*/  ISETP.GE.AND P6, PT, R32, RZ, PT ;  /* 0x000000ff2000720c */ /* 0x000fe20003fc6270 */
[----:B------:R-:W-:Y:S01]  /*3d80*/  @!P1 IMAD.MOV R231, RZ, RZ, -R231 ;  /* 0x000000ffffe79224 */ /* 0x000fe200078e0ae7 */
[----:B------:R-:W-:Y:S01]  /*3d90*/  ISETP.GE.AND P1, PT, R7, RZ, PT ;  /* 0x000000ff0700720c */ /* 0x000fe20003f26270 */
[--C-:B------:R-:W-:Y:S01]  /*3da0*/  @!P3 IMAD.IADD R89, R89, 0x1, -R14.reuse ;  /* 0x000000015959b824 */ /* 0x100fe200078e0a0e */
[----:B------:R-:W-:Y:S01]  /*3db0*/  IABS R87, R28 ;  /* 0x0000001c00577213 */ /* 0x000fe20000000000 */
[----:B------:R-:W-:Y:S01]  /*3dc0*/  IMAD.HI.U32 R7, R20, R223, RZ ;  /* 0x000000df14077227 */ /* 0x000fe200078e00ff */
[----:B------:R-:W-:Y:S02]  /*3dd0*/  IABS R85, R31 ;  /* 0x0000001f00557213 */ /* 0x000fe40000000000 */
        /* <DEDUP_REMOVED lines=9> */
[C---:B------:R-:W-:Y:S02]  /*3e70*/  IMAD R87, R14.reuse, R6, R87 ;  /* 0x000000060e577224 */ /* 0x040fe400078e0257 */
[----:B------:R-:W-:-:S02]  /*3e80*/  IMAD R85, R14, R22, R85 ;  /* 0x000000160e557224 */ /* 0x000fc400078e0255 */
[----:B------:R-:W-:Y:S01]  /*3e90*/  @!P6 IMAD.MOV R91, RZ, RZ, -R91 ;  /* 0x000000ffff5be224 */ /* 0x000fe200078e0a5b */
[----:B------:R-:W-:Y:S01]  /*3ea0*/  ISETP.GT.U32.AND P6, PT, R14, R223, PT ;  /* 0x000000df0e00720c */ /* 0x000fe20003fc4070 */
[----:B------:R-:W-:Y:S02]  /*3eb0*/  VIADD R32, R90, 0x3e ;  /* 0x0000003e5a207836 */ /* 0x000fe40000000000 */
[----:B------:R-:W-:Y:S01]  /*3ec0*/  @!P2 IMAD.MOV R229, RZ, RZ, -R229 ;  /* 0x000000ffffe5a224 */ /* 0x000fe200078e0ae5 */
[C---:B------:R-:W-:Y:S01]  /*3ed0*/  ISETP.GT.U32.AND P2, PT, R14.reuse, R87, PT ;  /* 0x000000570e00720c */ /* 0x040fe20003f44070 */
[----:B------:R-:W-:Y:S01]  /*3ee0*/  @!P5 IMAD.IADD R89, R89, 0x1, -R14 ;  /* 0x000000015959d824 */ /* 0x000fe200078e0a0e */
[----:B------:R-:W-:Y:S01]  /*3ef0*/  ISETP.GT.U32.AND P5, PT, R14, R85, PT ;  /* 0x000000550e00720c */ /* 0x000fe20003fa4070 */
[C---:B------:R-:W-:Y:S01]  /*3f00*/  VIADD R7, R90.reuse, 0x3f ;  /* 0x0000003f5a077836 */ /* 0x040fe20000000000 */
[----:B------:R-:W-:Y:S01]  /*3f10*/  IABS R221, R32 ;  /* 0x0000002000dd7213 */ /* 0x000fe20000000000 */
[----:B------:R-:W-:-:S02]  /*3f20*/  VIADD R22, R90, 0x40 ;  /* 0x000000405a167836 */ /* 0x000fc40000000000 */
[----:B------:R-:W-:Y:S01]  /*3f30*/  @!P4 IMAD.MOV R93, RZ, RZ, -R93 ;  /* 0x000000ffff5dc224 */ /* 0x000fe200078e0a5d */
[----:B------:R-:W-:Y:S01]  /*3f40*/  IABS R83, R7 ;  /* 0x0000000700537213 */ /* 0x000fe20000000000 */
[----:B------:R-:W-:Y:S01]  /*3f50*/  IMAD.HI.U32 R6, R20, R221, RZ ;  /* 0x000000dd14067227 */ /* 0x000fe200078e00ff */
[----:B------:R-:W-:Y:S02]  /*3f60*/  IABS R219, R22 ;  /* 0x0000001600db7213 */ /* 0x000fe40000000000 */
[----:B------:R-:W-:Y:S01]  /*3f70*/  ISETP.GT.U32.AND P4, PT, R14, R225, PT ;  /* 0x000000e10e00720c */ /* 0x000fe20003f84070 */
        /* <DEDUP_REMOVED lines=10> */
[----:B------:R-:W-:Y:S02]  /*4020*/  VIADD R24, R90, 0x41 ;  /* 0x000000415a187836 */ /* 0x000fe40000000000 */
[----:B------:R-:W-:Y:S02]  /*4030*/  IMAD R83, R14, R6, R83 ;  /* 0x000000060e537224 */ /* 0x000fe400078e0253 */
[----:B------:R-:W-:Y:S01]  /*4040*/  IMAD.HI.U32 R6, R20, R219, RZ ;  /* 0x000000db14067227 */ /* 0x000fe200078e00ff */
[----:B------:R-:W-:-:S03]  /*4050*/  IABS R81, R24 ;  /* 0x0000001800517213 */ /* 0x000fc60000000000 */
[----:B------:R-:W-:Y:S01]  /*4060*/  @!P5 IMAD.IADD R223, R223, 0x1, -R14 ;  /* 0x00000001dfdfd824 */ /* 0x000fe200078e0a0e */
[C---:B------:R-:W-:Y:S01]  /*4070*/  ISETP.GT.U32.AND P5, PT, R14.reuse, R83, PT ;  /* 0x000000530e00720c */ /* 0x040fe20003fa4070 */
[----:B------:R-:W-:Y:S02]  /*4080*/  IMAD.MOV R6, RZ, RZ, -R6 ;  /* 0x000000ffff067224 */ /* 0x000fe400078e0a06 */
[----:B------:R-:W-:Y:S01]  /*4090*/  @!P6 IMAD.IADD R87, R87, 0x1, -R14 ;  /* 0x000000015757e824 */ /* 0x000fe200078e0a0e */
[C---:B------:R-:W-:Y:S01]  /*40a0*/  ISETP.GT.U32.AND P6, PT, R14.reuse, R221, PT ;  /* 0x000000dd0e00720c */ /* 0x040fe20003fc4070 */
[----:B------:R-:W-:Y:S02]  /*40b0*/  IMAD R219, R14, R6, R219 ;  /* 0x000000060edb7224 */ /* 0x000fe400078e02db */
[----:B------:R-:W-:Y:S01]  /*40c0*/  @!P1 IMAD.MOV R227, RZ, RZ, -R227 ;  /* 0x000000ffffe39224 */ /* 0x000fe200078e0ae3 */
[----:B------:R-:W-:Y:S01]  /*40d0*/  ISETP.GE.AND P1, PT, R26, RZ, PT ;  /* 0x000000ff1a00720c */ /* 0x000fe20003f26270 */
[----:B------:R-:W-:Y:S01]  /*40e0*/  @!P2 IMAD.MOV R223, RZ, RZ, -R223 ;  /* 0x000000ffffdfa224 */ /* 0x000fe200078e0adf */
[----:B------:R-:W-:Y:S01]  /*40f0*/  ISETP.GT.U32.AND P2, PT, R14, R219, PT ;  /* 0x000000db0e00720c */ /* 0x000fe20003f44070 */
[----:B------:R-:W-:-:S02]  /*4100*/  VIADD R26, R90, 0x42 ;  /* 0x000000425a1a7836 */ /* 0x000fc40000000000 */
[--C-:B------:R-:W-:Y:S02]  /*4110*/  @!P5 IMAD.IADD R83, R83, 0x1, -R14.reuse ;  /* 0x000000015353d824 */ /* 0x100fe400078e0a0e */
[--C-:B------:R-:W-:Y:S01]  /*4120*/  @!P4 IMAD.IADD R225, R225, 0x1, -R14.reuse ;  /* 0x00000001e1e1c824 */ /* 0x100fe200078e0a0e */
[----:B------:R-:W-:Y:S01]  /*4130*/  IABS R217, R26 ;  /* 0x0000001a00d97213 */ /* 0x000fe20000000000 */
[----:B------:R-:W-:Y:S01]  /*4140*/  IMAD.HI.U32 R6, R20, R81, RZ ;  /* 0x0000005114067227 */ /* 0x000fe200078e00ff */
[----:B------:R-:W-:Y:S02]  /*4150*/  ISETP.GE.AND P4, PT, R28, RZ, PT ;  /* 0x000000ff1c00720c */ /* 0x000fe40003f86270 */
[C---:B------:R-:W-:Y:S01]  /*4160*/  ISETP.GT.U32.AND P5, PT, R14.reuse, R83, PT ;  /* 0x000000530e00720c */ /* 0x040fe20003fa4070 */
[----:B------:R-:W-:Y:S01]  /*4170*/  @!P6 IMAD.IADD R221, R221, 0x1, -R14 ;  /* 0x00000001dddde824 */ /* 0x000fe200078e0a0e */
[----:B------:R-:W-:Y:S01]  /*4180*/  ISETP.GE.AND P6, PT, R7, RZ, PT ;  /* 0x000000ff0700720c */ /* 0x000fe20003fc6270 */
[----:B------:R-:W-:Y:S01]  /*4190*/  @!P3 IMAD.MOV R89, RZ, RZ, -R89 ;  /* 0x000000ffff59b224 */ /* 0x000fe200078e0a59 */
[----:B------:R-:W-:Y:S01]  /*41a0*/  ISETP.GT.U32.AND P3, PT, R14, R85, PT ;  /* 0x000000550e00720c */ /* 0x000fe20003f64070 */
[----:B------:R-:W-:-:S02]  /*41b0*/  IMAD.MOV R7, RZ, RZ, -R6 ;  /* 0x000000ffff077224 */ /* 0x000fc400078e0a06 */
[----:B------:R-:W-:Y:S02]  /*41c0*/  VIADD R28, R90, 0x43 ;  /* 0x000000435a1c7836 */ /* 0x000fe40000000000 */
[----:B------:R-:W-:-:S03]  /*41d0*/  IMAD.HI.U32 R6, R20, R217, RZ ;  /* 0x000000d914067227 */ /* 0x000fc600078e00ff */
[----:B------:R-:W-:Y:S01]  /*41e0*/  IABS R79, R28 ;  /* 0x0000001c004f7213 */ /* 0x000fe20000000000 */
[----:B------:R-:W-:Y:S02]  /*41f0*/  @!P2 IMAD.IADD R219, R219, 0x1, -R14 ;  /* 0x00000001dbdba824 */ /* 0x000fe400078e0a0e */
[----:B------:R-:W-:Y:S02]  /*4200*/  IMAD.MOV R6, RZ, RZ, -R6 ;  /* 0x000000ffff067224 */ /* 0x000fe400078e0a06 */
[C---:B------:R-:W-:Y:S01]  /*4210*/  IMAD R81, R14.reuse, R7, R81 ;  /* 0x000000070e517224 */ /* 0x040fe200078e0251 */
[C---:B------:R-:W-:Y:S01]  /*4220*/  ISETP.GT.U32.AND P2, PT, R14.reuse, R219, PT ;  /* 0x000000db0e00720c */ /* 0x040fe20003f44070 */
[C---:B------:R-:W-:Y:S02]  /*4230*/  IMAD R217, R14.reuse, R6, R217 ;  /* 0x000000060ed97224 */ /* 0x040fe400078e02d9 */
[----:B------:R-:W-:Y:S01]  /*4240*/  @!P1 IMAD.MOV R225, RZ, RZ, -R225 ;  /* 0x000000ffffe19224 */ /* 0x000fe200078e0ae1 */
[----:B------:R-:W-:Y:S01]  /*4250*/  ISETP.GE.AND P1, PT, R31, RZ, PT ;  /* 0x000000ff1f00720c */ /* 0x000fe20003f26270 */
[----:B------:R-:W-:Y:S01]  /*4260*/  @!P4 IMAD.MOV R87, RZ, RZ, -R87 ;  /* 0x000000ffff57c224 */ /* 0x000fe200078e0a57 */
[----:B------:R-:W-:Y:S01]  /*4270*/  ISETP.GT.U32.AND P4, PT, R14, R221, PT ;  /* 0x000000dd0e00720c */ /* 0x000fe20003f84070 */
[----:B------:R-:W-:-:S04]  /*4280*/  IMAD.HI.U32 R6, R20, R79, RZ ;  /* 0x0000004f14067227 */ /* 0x000fc800078e00ff */
[--C-:B------:R-:W-:Y:S01]  /*4290*/  @!P5 IMAD.IADD R83, R83, 0x1, -R14.reuse ;  /* 0x000000015353d824 */ /* 0x100fe200078e0a0e */
[----:B------:R-:W-:Y:S01]  /*42a0*/  ISETP.GT.U32.AND P5, PT, R14, R81, PT ;  /* 0x000000510e00720c */ /* 0x000fe20003fa4070 */
[----:B------:R-:W-:Y:S01]  /*42b0*/  @!P3 IMAD.IADD R85, R85, 0x1, -R14 ;  /* 0x000000015555b824 */ /* 0x000fe200078e0a0e */
[----:B------:R-:W-:Y:S01]  /*42c0*/  ISETP.GE.AND P3, PT, R32, RZ, PT ;  /* 0x000000ff2000720c */ /* 0x000fe20003f66270 */
[----:B------:R-:W-:Y:S02]  /*42d0*/  IMAD.MOV R6, RZ, RZ, -R6 ;  /* 0x000000ffff067224 */ /* 0x000fe400078e0a06 */
[--C-:B------:R-:W-:Y:S02]  /*42e0*/  @!P2 IMAD.IADD R219, R219, 0x1, -R14.reuse ;  /* 0x00000001dbdba824 */ /* 0x100fe400078e0a0e */
[----:B------:R-:W-:Y:S02]  /*42f0*/  IMAD R79, R14, R6, R79 ;  /* 0x000000060e4f7224 */ /* 0x000fe400078e024f */
[----:B------:R-:W-:Y:S01]  /*4300*/  @!P1 IMAD.MOV R85, RZ, RZ, -R85 ;  /* 0x000000ffff559224 */ /* 0x000fe200078e0a55 */
[----:B------:R-:W-:Y:S01]  /*4310*/  ISETP.GE.AND P1, PT, R22, RZ, PT ;  /* 0x000000ff1600720c */ /* 0x000fe20003f26270 */
[--C-:B------:R-:W-:Y:S01]  /*4320*/  @!P4 IMAD.IADD R221, R221, 0x1, -R14.reuse ;  /* 0x00000001ddddc824 */ /* 0x100fe200078e0a0e */
[----:B------:R-:W-:Y:S01]  /*4330*/  ISETP.GT.U32.AND P2, PT, R14, R79, PT ;  /* 0x0000004f0e00720c */ /* 0x000fe20003f44070 */
[----:B------:R-:W-:Y:S01]  /*4340*/  VIADD R22, R90, 0x44 ;  /* 0x000000445a167836 */ /* 0x000fe20000000000 */
[----:B------:R-:W-:Y:S01]  /*4350*/  ISETP.GE.AND P4, PT, R24, RZ, PT ;  /* 0x000000ff1800720c */ /* 0x000fe20003f86270 */
[----:B------:R-:W-:-:S02]  /*4360*/  @!P5 IMAD.IADD R81, R81, 0x1, -R14 ;  /* 0x000000015151d824 */ /* 0x000fc400078e0a0e */
[----:B------:R-:W-:Y:S01]  /*4370*/  @!P3 IMAD.MOV R221, RZ, RZ, -R221 ;  /* 0x000000ffffddb224 */ /* 0x000fe200078e0add */
[----:B------:R-:W-:Y:S01]  /*4380*/  ISETP.GT.U32.AND P3, PT, R14, R217, PT ;  /* 0x000000d90e00720c */ /* 0x000fe20003f64070 */
[----:B------:R-:W-:Y:S01]  /*4390*/  VIADD R24, R90, 0x45 ;  /* 0x000000455a187836 */ /* 0x000fe20000000000 */
[----:B------:R-:W-:Y:S01]  /*43a0*/  IABS R215, R22 ;  /* 0x0000001600d77213 */ /* 0x000fe20000000000 */
[----:B------:R-:W-:Y:S01]  /*43b0*/  @!P6 IMAD.MOV R83, RZ, RZ, -R83 ;  /* 0x000000ffff53e224 */ /* 0x000fe200078e0a53 */
[----:B------:R-:W-:Y:S01]  /*43c0*/  ISETP.GT.U32.AND P5, PT, R14, R81, PT ;  /* 0x000000510e00720c */ /* 0x000fe20003fa4070 */
[----:B------:R-:W-:Y:S01]  /*43d0*/  @!P1 IMAD.MOV R219, RZ, RZ, -R219 ;  /* 0x000000ffffdb9224 */ /* 0x000fe200078e0adb */
[----:B------:R-:W-:Y:S01]  /*43e0*/  IABS R77, R24 ;  /* 0x00000018004d7213 */ /* 0x000fe20000000000 */
[----:B------:R-:W-:Y:S01]  /*43f0*/  IMAD.HI.U32 R6, R20, R215, RZ ;  /* 0x000000d714067227 */ /* 0x000fe200078e00ff */
[----:B------:R-:W-:Y:S02]  /*4400*/  ISETP.GE.AND P6, PT, R26, RZ, PT ;  /* 0x000000ff1a00720c */ /* 0x000fe40003fc6270 */
[----:B------:R-:W-:Y:S01]  /*4410*/  ISETP.GE.AND P1, PT, R28, RZ, PT ;  /* 0x000000ff1c00720c */ /* 0x000fe20003f26270 */
[----:B------:R-:W-:-:S02]  /*4420*/  @!P2 IMAD.IADD R79, R79, 0x1, -R14 ;  /* 0x000000014f4fa824 */ /* 0x000fc400078e0a0e */
[----:B------:R-:W-:Y:S02]  /*4430*/  IMAD.MOV R6, RZ, RZ, -R6 ;  /* 0x000000ffff067224 */ /* 0x000fe400078e0a06 */
[----:B------:R-:W-:Y:S01]  /*4440*/  @!P3 IMAD.IADD R217, R217, 0x1, -R14 ;  /* 0x00000001d9d9b824 */ /* 0x000fe200078e0a0e */
[----:B------:R-:W-:Y:S01]  /*4450*/  ISETP.GT.U32.AND P2, PT, R14, R79, PT ;  /* 0x0000004f0e00720c */ /* 0x000fe20003f44070 */
[----:B------:R-:W-:-:S03]  /*4460*/  IMAD.HI.U32 R7, R20, R77, RZ ;  /* 0x0000004d14077227 */ /* 0x000fc600078e00ff */
[----:B------:R-:W-:Y:S01]  /*4470*/  ISETP.GT.U32.AND P3, PT, R14, R217, PT ;  /* 0x000000d90e00720c */ /* 0x000fe20003f64070 */
[--C-:B------:R-:W-:Y:S01]  /*4480*/  @!P5 IMAD.IADD R81, R81, 0x1, -R14.reuse ;  /* 0x000000015151d824 */ /* 0x100fe200078e0a0e */
[----:B------:R-:W-:Y:S01]  /*4490*/  ISETP.GE.AND P5, PT, R22, RZ, PT ;  /* 0x000000ff1600720c */ /* 0x000fe20003fa6270 */
[C---:B------:R-:W-:Y:S02]  /*44a0*/  IMAD R215, R14.reuse, R6, R215 ;  /* 0x000000060ed77224 */ /* 0x040fe400078e02d7 */
[----:B------:R-:W-:Y:S02]  /*44b0*/  IMAD.MOV R7, RZ, RZ, -R7 ;  /* 0x000000ffff077224 */ /* 0x000fe400078e0a07 */
[----:B------:R-:W-:Y:S01]  /*44c0*/  @!P4 IMAD.MOV R81, RZ, RZ, -R81 ;  /* 0x000000ffff51c224 */ /* 0x000fe200078e0a51 */
[C---:B------:R-:W-:Y:S01]  /*44d0*/  ISETP.GT.U32.AND P4, PT, R14.reuse, R215, PT ;  /* 0x000000d70e00720c */ /* 0x040fe20003f84070 */
[----:B------:R-:W-:Y:S02]  /*44e0*/  IMAD R77, R14, R7, R77 ;  /* 0x000000070e4d7224 */ /* 0x000fe400078e024d */
[----:B------:R-:W-:-:S02]  /*44f0*/  @!P2 IMAD.IADD R79, R79, 0x1, -R14 ;  /* 0x000000014f4fa824 */ /* 0x000fc400078e0a0e */
[----:B------:R-:W-:Y:S01]  /*4500*/  VIADD R26, R90, 0x46 ;  /* 0x000000465a1a7836 */ /* 0x000fe20000000000 */
[----:B------:R-:W-:Y:S01]  /*4510*/  ISETP.GT.U32.AND P2, PT, R14, R77, PT ;  /* 0x0000004d0e00720c */ /* 0x000fe20003f44070 */
[--C-:B------:R-:W-:Y:S01]  /*4520*/  @!P3 IMAD.IADD R217, R217, 0x1, -R14.reuse ;  /* 0x00000001d9d9b824 */ /* 0x100fe200078e0a0e */
[----:B------:R-:W-:Y:S01]  /*4530*/  ISETP.GE.AND P3, PT, R24, RZ, PT ;  /* 0x000000ff1800720c */ /* 0x000fe20003f66270 */
[C---:B------:R-:W-:Y:S01]  /*4540*/  VIADD R24, R90.reuse, 0x48 ;  /* 0x000000485a187836 */ /* 0x040fe20000000000 */
[----:B------:R-:W-:Y:S01]  /*4550*/  IABS R213, R26 ;  /* 0x0000001a00d57213 */ /* 0x000fe20000000000 */
[----:B------:R-:W-:Y:S02]  /*4560*/  VIADD R22, R90, 0x47 ;  /* 0x000000475a167836 */ /* 0x000fe40000000000 */
[----:B------:R-:W-:Y:S01]  /*4570*/  @!P4 IMAD.IADD R215, R215, 0x1, -R14 ;  /* 0x00000001d7d7c824 */ /* 0x000fe200078e0a0e */
[----:B------:R-:W-:Y:S01]  /*4580*/  IABS R211, R24 ;  /* 0x0000001800d37213 */ /* 0x000fe20000000000 */
[----:B------:R-:W-:Y:S01]  /*4590*/  IMAD.HI.U32 R6, R20, R213, RZ ;  /* 0x000000d514067227 */ /* 0x000fe200078e00ff */
[----:B------:R-:W-:-:S02]  /*45a0*/  IABS R75, R22 ;  /* 0x00000016004b7213 */ /* 0x000fc40000000000 */
[----:B------:R-:W-:Y:S01]  /*45b0*/  ISETP.GT.U32.AND P4, PT, R14, R215, PT ;  /* 0x000000d70e00720c */ /* 0x000fe20003f84070 */
[----:B------:R-:W-:Y:S02]  /*45c0*/  @!P2 IMAD.IADD R77, R77, 0x1, -R14 ;  /* 0x000000014d4da824 */ /* 0x000fe400078e0a0e */
[----:B------:R-:W-:Y:S02]  /*45d0*/  IMAD.MOV R6, RZ, RZ, -R6 ;  /* 0x000000ffff067224 */ /* 0x000fe400078e0a06 */
[----:B------:R-:W-:Y:S01]  /*45e0*/  IMAD.HI.U32 R7, R20, R211, RZ ;  /* 0x000000d314077227 */ /* 0x000fe200078e00ff */
[----:B------:R-:W-:-:S03]  /*45f0*/  ISETP.GT.U32.AND P2, PT, R14, R77, PT ;  /* 0x0000004d0e00720c */ /* 0x000fc60003f44070 */
[----:B------:R-:W-:Y:S02]  /*4600*/  IMAD R213, R14, R6, R213 ;  /* 0x000000060ed57224 */ /* 0x000fe400078e02d5 */
[----:B------:R-:W-:-:S04]  /*4610*/  IMAD.HI.U32 R6, R20, R75, RZ ;  /* 0x0000004b14067227 */ /* 0x000fc800078e00ff */
[----:B------:R-:W-:Y:S02]  /*4620*/  IMAD.MOV R7, RZ, RZ, -R7 ;  /* 0x000000ffff077224 */ /* 0x000fe400078e0a07 */
[----:B------:R-:W-:Y:S02]  /*4630*/  IMAD.MOV R6, RZ, RZ, -R6 ;  /* 0x000000ffff067224 */ /* 0x000fe400078e0a06 */
[--C-:B------:R-:W-:Y:S01]  /*4640*/  @!P4 IMAD.IADD R215, R215, 0x1, -R14.reuse ;  /* 0x00000001d7d7c824 */ /* 0x100fe200078e0a0e */
[----:B------:R-:W-:Y:S01]  /*4650*/  ISETP.GE.AND P4, PT, R22, RZ, PT ;  /* 0x000000ff1600720c */ /* 0x000fe20003f86270 */
[C---:B------:R-:W-:Y:S02]  /*4660*/  IMAD R211, R14.reuse, R7, R211 ;  /* 0x000000070ed37224 */ /* 0x040fe400078e02d3 */
[C---:B------:R-:W-:Y:S02]  /*4670*/  IMAD R75, R14.reuse, R6, R75 ;  /* 0x000000060e4b7224 */ /* 0x040fe400078e024b */
[----:B------:R-:W-:Y:S01]  /*4680*/  @!P5 IMAD.MOV R215, RZ, RZ, -R215 ;  /* 0x000000ffffd7d224 */ /* 0x000fe200078e0ad7 */
[C---:B------:R-:W-:Y:S01]  /*4690*/  ISETP.GT.U32.AND P5, PT, R14.reuse, R211, PT ;  /* 0x000000d30e00720c */ /* 0x040fe20003fa4070 */
[----:B------:R-:W-:Y:S01]  /*46a0*/  @!P2 IMAD.IADD R77, R77, 0x1, -R14 ;  /* 0x000000014d4da824 */ /* 0x000fe200078e0a0e */
[----:B------:R-:W-:Y:S01]  /*46b0*/  ISETP.GT.U32.AND P2, PT, R14, R75, PT ;  /* 0x0000004b0e00720c */ /* 0x000fe20003f44070 */
[----:B------:R-:W-:-:S02]  /*46c0*/  VIADD R22, R90, 0x49 ;  /* 0x000000495a167836 */ /* 0x000fc40000000000 */
[----:B------:R-:W-:Y:S01]  /*46d0*/  @!P6 IMAD.MOV R217, RZ, RZ, -R217 ;  /* 0x000000ffffd9e224 */ /* 0x000fe200078e0ad9 */
[----:B------:R-:W-:Y:S01]  /*46e0*/  ISETP.GE.AND P6, PT, R26, RZ, PT ;  /* 0x000000ff1a00720c */ /* 0x000fe20003fc6270 */
[----:B------:R-:W-:Y:S01]  /*46f0*/  VIADD R26, R90, 0x4a ;  /* 0x0000004a5a1a7836 */ /* 0x000fe20000000000 */
[----:B------:R-:W-:Y:S01]  /*4700*/  IABS R73, R22 ;  /* 0x0000001600497213 */ /* 0x000fe20000000000 */
[----:B------:R-:W-:Y:S01]  /*4710*/  @!P1 IMAD.MOV R79, RZ, RZ, -R79 ;  /* 0x000000ffff4f9224 */ /* 0x000fe200078e0a4f */
[----:B------:R-:W-:Y:S01]  /*4720*/  ISETP.GT.U32.AND P1, PT, R14, R213, PT ;  /* 0x000000d50e00720c */ /* 0x000fe20003f24070 */
[----:B------:R-:W-:Y:S01]  /*4730*/  @!P3 IMAD.MOV R77, RZ, RZ, -R77 ;  /* 0x000000ffff4db224 */ /* 0x000fe200078e0a4d */
[----:B------:R-:W-:Y:S01]  /*4740*/  IABS R209, R26 ;  /* 0x0000001a00d17213 */ /* 0x000fe20000000000 */
[----:B------:R-:W-:Y:S02]  /*4750*/  @!P5 IMAD.IADD R211, R211, 0x1, -R14 ;  /* 0x00000001d3d3d824 */ /* 0x000fe400078e0a0e */
[----:B------:R-:W-:-:S03]  /*4760*/  IMAD.HI.U32 R6, R20, R73, RZ ;  /* 0x0000004914067227 */ /* 0x000fc600078e00ff */
[----:B------:R-:W-:Y:S01]  /*4770*/  ISETP.GT.U32.AND P5, PT, R14, R211, PT ;  /* 0x000000d30e00720c */ /* 0x000fe20003fa4070 */
[----:B------:R-:W-:Y:S01]  /*4780*/  @!P2 IMAD.IADD R75, R75, 0x1, -R14 ;  /* 0x000000014b4ba824 */ /* 0x000fe200078e0a0e */
[----:B------:R-:W-:Y:S01]  /*4790*/  ISETP.GE.AND P2, PT, R24, RZ, PT ;  /* 0x000000ff1800720c */ /* 0x000fe20003f46270 */
[----:B------:R-:W-:Y:S02]  /*47a0*/  IMAD.MOV R6, RZ, RZ, -R6 ;  /* 0x000000ffff067224 */ /* 0x000fe400078e0a06 */
[----:B------:R-:W-:Y:S01]  /*47b0*/  IMAD.HI.U32 R7, R20, R209, RZ ;  /* 0x000000d114077227 */ /* 0x000fe200078e00ff */
[----:B------:R-:W-:-:S03]  /*47c0*/  ISETP.GT.U32.AND P3, PT, R14, R75, PT ;  /* 0x0000004b0e00720c */ /* 0x000fc60003f64070 */
[----:B------:R-:W-:Y:S02]  /*47d0*/  IMAD R73, R14, R6, R73 ;  /* 0x000000060e497224 */ /* 0x000fe400078e0249 */
[----:B------:R-:W-:Y:S02]  /*47e0*/  VIADD R6, R90, 0x4b ;  /* 0x0000004b5a067836 */ /* 0x000fe40000000000 */
[----:B------:R-:W-:Y:S02]  /*47f0*/  IMAD.MOV R7, RZ, RZ, -R7 ;  /* 0x000000ffff077224 */ /* 0x000fe400078e0a07 */
[--C-:B------:R-:W-:Y:S01]  /*4800*/  @!P1 IMAD.IADD R213, R213, 0x1, -R14.reuse ;  /* 0x00000001d5d59824 */ /* 0x100fe200078e0a0e */
[----:B------:R-:W-:Y:S01]  /*4810*/  IABS R53, R6 ;  /* 0x0000000600357213 */ /* 0x000fe20000000000 */
[--C-:B------:R-:W-:Y:S01]  /*4820*/  @!P5 IMAD.IADD R211, R211, 0x1, -R14.reuse ;  /* 0x00000001d3d3d824 */ /* 0x100fe200078e0a0e */
[----:B------:R-:W-:Y:S01]  /*4830*/  ISETP.GE.AND P5, PT, R6, RZ, PT ;  /* 0x000000ff0600720c */ /* 0x000fe20003fa6270 */
[C---:B------:R-:W-:Y:S01]  /*4840*/  IMAD R209, R14.reuse, R7, R209 ;  /* 0x000000070ed17224 */ /* 0x040fe200078e02d1 */
[C---:B------:R-:W-:Y:S01]  /*4850*/  ISETP.GT.U32.AND P1, PT, R14.reuse, R213, PT ;  /* 0x000000d50e00720c */ /* 0x040fe20003f24070 */
[----:B------:R-:W-:Y:S01]  /*4860*/  @!P3 IMAD.IADD R75, R75, 0x1, -R14 ;  /* 0x000000014b4bb824 */ /* 0x000fe200078e0a0e */
[----:B------:R-:W-:Y:S01]  /*4870*/  ISETP.GT.U32.AND P3, PT, R14, R73, PT ;  /* 0x000000490e00720c */ /* 0x000fe20003f64070 */
[----:B------:R-:W-:-:S04]  /*4880*/  IMAD.HI.U32 R6, R20, R53, RZ ;  /* 0x0000003514067227 */ /* 0x000fc800078e00ff */
[----:B------:R-:W-:Y:S01]  /*4890*/  @!P4 IMAD.MOV R75, RZ, RZ, -R75 ;  /* 0x000000ffff4bc224 */ /* 0x000fe200078e0a4b */
[C---:B------:R-:W-:Y:S01]  /*48a0*/  ISETP.GT.U32.AND P4, PT, R14.reuse, R209, PT ;  /* 0x000000d10e00720c */ /* 0x040fe20003f84070 */
[----:B------:R-:W-:Y:S02]  /*48b0*/  IMAD.MOV R6, RZ, RZ, -R6 ;  /* 0x000000ffff067224 */ /* 0x000fe400078e0a06 */
[----:B------:R-:W-:Y:S02]  /*48c0*/  @!P2 IMAD.MOV R211, RZ, RZ, -R211 ;  /* 0x000000ffffd3a224 */ /* 0x000fe400078e0ad3 */
[----:B------:R-:W-:Y:S02]  /*48d0*/  IMAD R53, R14, R6, R53 ;  /* 0x000000060e357224 */ /* 0x000fe400078e0235 */
[----:B------:R-:W-:Y:S01]  /*48e0*/  @!P1 IMAD.IADD R213, R213, 0x1, -R14 ;  /* 0x00000001d5d59824 */ /* 0x000fe200078e0a0e */
[----:B------:R-:W-:Y:S01]  /*48f0*/  ISETP.GE.AND P1, PT, R22, RZ, PT ;  /* 0x000000ff1600720c */ /* 0x000fe20003f26270 */
[----:B------:R-:W-:Y:S01]  /*4900*/  VIADD R22, R90, 0x4c ;  /* 0x0000004c5a167836 */ /* 0x000fe20000000000 */
[----:B------:R-:W-:Y:S01]  /*4910*/  ISETP.GT.U32.AND P2, PT, R14, R53, PT ;  /* 0x000000350e00720c */ /* 0x000fe20003f44070 */
[----:B------:R-:W-:-:S02]  /*4920*/  VIADD R24, R90, 0x4d ;  /* 0x0000004d5a187836 */ /* 0x000fc40000000000 */
[--C-:B------:R-:W-:Y:S01]  /*4930*/  @!P4 IMAD.IADD R209, R209, 0x1, -R14.reuse ;  /* 0x00000001d1d1c824 */ /* 0x100fe200078e0a0e */
[----:B------:R-:W-:Y:S01]  /*4940*/  IABS R207, R22 ;  /* 0x0000001600cf7213 */ /* 0x000fe20000000000 */
[----:B------:R-:W-:Y:S01]  /*4950*/  @!P6 IMAD.MOV R213, RZ, RZ, -R213 ;  /* 0x000000ffffd5e224 */ /* 0x000fe200078e0ad5 */
[----:B------:R-:W-:Y:S01]  /*4960*/  ISETP.GE.AND P6, PT, R26, RZ, PT ;  /* 0x000000ff1a00720c */ /* 0x000fe20003fc6270 */
[--C-:B------:R-:W-:Y:S01]  /*4970*/  @!P3 IMAD.IADD R73, R73, 0x1, -R14.reuse ;  /* 0x000000014949b824 */ /* 0x100fe200078e0a0e */
[----:B------:R-:W-:Y:S01]  /*4980*/  ISETP.GT.U32.AND P4, PT, R14, R209, PT ;  /* 0x000000d10e00720c */ /* 0x000fe20003f84070 */
[----:B------:R-:W-:Y:S01]  /*4990*/  IMAD.HI.U32 R6, R20, R207, RZ ;  /* 0x000000cf14067227 */ /* 0x000fe200078e00ff */
[----:B------:R-:W-:Y:S02]  /*49a0*/  IABS R39, R24 ;  /* 0x0000001800277213 */ /* 0x000fe40000000000 */
[----:B------:R-:W-:Y:S01]  /*49b0*/  ISETP.GT.U32.AND P3, PT, R14, R73, PT ;  /* 0x000000490e00720c */ /* 0x000fe20003f64070 */
[----:B------:R-:W-:-:S02]  /*49c0*/  @!P2 IMAD.IADD R53, R53, 0x1, -R14 ;  /* 0x000000013535a824 */ /* 0x000fc400078e0a0e */
[----:B------:R-:W-:-:S03]  /*49d0*/  IMAD.HI.U32 R7, R20, R39, RZ ;  /* 0x0000002714077227 */ /* 0x000fc600078e00ff */
[----:B------:R-:W-:Y:S01]  /*49e0*/  ISETP.GT.U32.AND P2, PT, R14, R53, PT ;  /* 0x000000350e00720c */ /* 0x000fe20003f44070 */
        /* <DEDUP_REMOVED lines=11> */
[--C-:B------:R-:W-:Y:S01]  /*4aa0*/  @!P3 IMAD.IADD R73, R73, 0x1, -R14.reuse ;  /* 0x000000014949b824 */ /* 0x100fe200078e0a0e */
[----:B------:R-:W-:Y:S01]  /*4ab0*/  ISETP.GE.AND P3, PT, R22, RZ, PT ;  /* 0x000000ff1600720c */ /* 0x000fe20003f66270 */
[----:B------:R-:W-:Y:S01]  /*4ac0*/  VIADD R26, R90, 0x50 ;  /* 0x000000505a1a7836 */ /* 0x000fe20000000000 */
[----:B------:R-:W-:Y:S01]  /*4ad0*/  IABS R205, R6 ;  /* 0x0000000600cd7213 */ /* 0x000fe20000000000 */
[----:B------:R-:W-:Y:S01]  /*4ae0*/  @!P1 IMAD.MOV R73, RZ, RZ, -R73 ;  /* 0x000000ffff499224 */ /* 0x000fe200078e0a49 */
[----:B------:R-:W-:Y:S01]  /*4af0*/  ISETP.GE.AND P1, PT, R6, RZ, PT ;  /* 0x000000ff0600720c */ /* 0x000fe20003f26270 */
[----:B------:R-:W-:Y:S01]  /*4b00*/  VIADD R24, R90, 0x4f ;  /* 0x0000004f5a187836 */ /* 0x000fe20000000000 */
[----:B------:R-:W-:Y:S01]  /*4b10*/  IABS R201, R26 ;  /* 0x0000001a00c97213 */ /* 0x000fe20000000000 */
[----:B------:R-:W-:Y:S02]  /*4b20*/  @!P6 IMAD.IADD R207, R207, 0x1, -R14 ;  /* 0x00000001cfcfe824 */ /* 0x000fe400078e0a0e */
[----:B------:R-:W-:Y:S01]  /*4b30*/  IMAD.HI.U32 R6, R20, R205, RZ ;  /* 0x000000cd14067227 */ /* 0x000fe200078e00ff */
[----:B------:R-:W-:-:S03]  /*4b40*/  IABS R203, R24 ;  /* 0x0000001800cb7213 */ /* 0x000fc60000000000 */
[----:B------:R-:W-:Y:S01]  /*4b50*/  @!P2 IMAD.IADD R39, R39, 0x1, -R14 ;  /* 0x000000012727a824 */ /* 0x000fe200078e0a0e */
[----:B------:R-:W-:Y:S01]  /*4b60*/  ISETP.GT.U32.AND P2, PT, R14, R207, PT ;  /* 0x000000cf0e00720c */ /* 0x000fe20003f44070 */
[----:B------:R-:W-:Y:S02]  /*4b70*/  IMAD.MOV R6, RZ, RZ, -R6 ;  /* 0x000000ffff067224 */ /* 0x000fe400078e0a06 */
[----:B------:R-:W-:Y:S02]  /*4b80*/  VIADD R28, R90, 0x51 ;  /* 0x000000515a1c7836 */ /* 0x000fe40000000000 */
[----:B------:R-:W-:Y:S02]  /*4b90*/  IMAD R205, R14, R6, R205 ;  /* 0x000000060ecd7224 */ /* 0x000fe400078e02cd */
[----:B------:R-:W-:Y:S01]  /*4ba0*/  IMAD.HI.U32 R7, R20, R201, RZ ;  /* 0x000000c914077227 */ /* 0x000fe200078e00ff */
[----:B------:R-:W-:Y:S02]  /*4bb0*/  IABS R199, R28 ;  /* 0x0000001c00c77213 */ /* 0x000fe40000000000 */
[----:B------:R-:W-:Y:S01]  /*4bc0*/  ISETP.GT.U32.AND P6, PT, R14, R205, PT ;  /* 0x000000cd0e00720c */ /* 0x000fe20003fc4070 */
[----:B------:R-:W-:-:S04]  /*4bd0*/  IMAD.HI.U32 R6, R20, R203, RZ ;  /* 0x000000cb14067227 */ /* 0x000fc800078e00ff */
[----:B------:R-:W-:Y:S02]  /*4be0*/  IMAD.MOV R7, RZ, RZ, -R7 ;  /* 0x000000ffff077224 */ /* 0x000fe400078e0a07 */
[----:B------:R-:W-:Y:S02]  /*4bf0*/  IMAD.MOV R6, RZ, RZ, -R6 ;  /* 0x000000ffff067224 */ /* 0x000fe400078e0a06 */
[C---:B------:R-:W-:Y:S02]  /*4c00*/  IMAD R201, R14.reuse, R7, R201 ;  /* 0x000000070ec97224 */ /* 0x040fe400078e02c9 */
[----:B------:R-:W-:Y:S01]  /*4c10*/  @!P5 IMAD.MOV R53, RZ, RZ, -R53 ;  /* 0x000000ffff35d224 */ /* 0x000fe200078e0a35 */
[----:B------:R-:W-:Y:S01]  /*4c20*/  ISETP.GT.U32.AND P5, PT, R14, R39, PT ;  /* 0x000000270e00720c */ /* 0x000fe20003fa4070 */
[----:B------:R-:W-:Y:S02]  /*4c30*/  @!P2 IMAD.IADD R207, R207, 0x1, -R14 ;  /* 0x00000001cfcfa824 */ /* 0x000fe400078e0a0e */
[----:B------:R-:W-:-:S04]  /*4c40*/  IMAD.HI.U32 R22, R20, R199, RZ ;  /* 0x000000c714167227 */ /* 0x000fc800078e00ff */
[C---:B------:R-:W-:Y:S02]  /*4c50*/  IMAD R203, R14.reuse, R6, R203 ;  /* 0x000000060ecb7224 */ /* 0x040fe400078e02cb */
[----:B------:R-:W-:Y:S01]  /*4c60*/  @!P3 IMAD.MOV R207, RZ, RZ, -R207 ;  /* 0x000000ffffcfb224 */ /* 0x000fe200078e0acf */
[----:B------:R-:W-:Y:S01]  /*4c70*/  ISETP.GT.U32.AND P3, PT, R14, R201, PT ;  /* 0x000000c90e00720c */ /* 0x000fe20003f64070 */
[----:B------:R-:W-:Y:S01]  /*4c80*/  VIADD R7, R90, 0x52 ;  /* 0x000000525a077836 */ /* 0x000fe20000000000 */
[C---:B------:R-:W-:Y:S01]  /*4c90*/  ISETP.GT.U32.AND P2, PT, R14.reuse, R203, PT ;  /* 0x000000cb0e00720c */ /* 0x040fe20003f44070 */
[----:B------:R-:W-:Y:S02]  /*4ca0*/  IMAD.MOV R22, RZ, RZ, -R22 ;  /* 0x000000ffff167224 */ /* 0x000fe400078e0a16 */
[----:B------:R-:W-:Y:S01]  /*4cb0*/  @!P6 IMAD.IADD R205, R205, 0x1, -R14 ;  /* 0x00000001cdcde824 */ /* 0x000fe200078e0a0e */
[----:B------:R-:W-:Y:S01]  /*4cc0*/  IABS R59, R7 ;  /* 0x00000007003b7213 */ /* 0x000fe20000000000 */
[----:B------:R-:W-:-:S02]  /*4cd0*/  IMAD R199, R14, R22, R199 ;  /* 0x000000160ec77224 */ /* 0x000fc400078e02c7 */
[----:B------:R-:W-:Y:S01]  /*4ce0*/  VIADD R22, R90, 0x53 ;  /* 0x000000535a167836 */ /* 0x000fe20000000000 */
[C---:B------:R-:W-:Y:S01]  /*4cf0*/  ISETP.GT.U32.AND P6, PT, R14.reuse, R205, PT ;  /* 0x000000cd0e00720c */ /* 0x040fe20003fc4070 */
[----:B------:R-:W-:Y:S01]  /*4d00*/  @!P5 IMAD.IADD R39, R39, 0x1, -R14 ;  /* 0x000000012727d824 */ /* 0x000fe200078e0a0e */
[----:B------:R-:W-:Y:S01]  /*4d10*/  ISETP.GT.U32.AND P5, PT, R14, R199, PT ;  /* 0x000000c70e00720c */ /* 0x000fe20003fa4070 */
[----:B------:R-:W-:Y:S01]  /*4d20*/  IMAD.HI.U32 R6, R20, R59, RZ ;  /* 0x0000003b14067227 */ /* 0x000fe200078e00ff */
[----:B------:R-:W-:-:S03]  /*4d30*/  IABS R197, R22 ;  /* 0x0000001600c57213 */ /* 0x000fc60000000000 */
[----:B------:R-:W-:Y:S02]  /*4d40*/  @!P3 IMAD.IADD R201, R201, 0x1, -R14 ;  /* 0x00000001c9c9b824 */ /* 0x000fe400078e0a0e */
[----:B------:R-:W-:Y:S02]  /*4d50*/  IMAD.MOV R6, RZ, RZ, -R6 ;  /* 0x000000ffff067224 */ /* 0x000fe400078e0a06 */
[----:B------:R-:W-:Y:S01]  /*4d60*/  @!P2 IMAD.IADD R203, R203, 0x1, -R14 ;  /* 0x00000001cbcba824 */ /* 0x000fe200078e0a0e */
[----:B------:R-:W-:Y:S01]  /*4d70*/  ISETP.GE.AND P2, PT, R26, RZ, PT ;  /* 0x000000ff1a00720c */ /* 0x000fe20003f46270 */
[----:B------:R-:W-:Y:S01]  /*4d80*/  @!P4 IMAD.MOV R39, RZ, RZ, -R39 ;  /* 0x000000ffff27c224 */ /* 0x000fe200078e0a27 */
[C---:B------:R-:W-:Y:S01]  /*4d90*/  ISETP.GT.U32.AND P4, PT, R14.reuse, R201, PT ;  /* 0x000000c90e00720c */ /* 0x040fe20003f84070 */
[C---:B------:R-:W-:Y:S01]  /*4da0*/  IMAD R59, R14.reuse, R6, R59 ;  /* 0x000000060e3b7224 */ /* 0x040fe200078e023b */
[----:B------:R-:W-:Y:S01]  /*4db0*/  ISETP.GT.U32.AND P3, PT, R14, R203, PT ;  /* 0x000000cb0e00720c */ /* 0x000fe20003f64070 */
[----:B------:R-:W-:-:S04]  /*4dc0*/  IMAD.HI.U32 R6, R20, R197, RZ ;  /* 0x000000c514067227 */ /* 0x000fc800078e00ff */
[--C-:B------:R-:W-:Y:S01]  /*4dd0*/  @!P6 IMAD.IADD R205, R205, 0x1, -R14.reuse ;  /* 0x00000001cdcde824 */ /* 0x100fe200078e0a0e */
[----:B------:R-:W-:Y:S01]  /*4de0*/  ISETP.GE.AND P6, PT, R24, RZ, PT ;  /* 0x000000ff1800720c */ /* 0x000fe20003fc6270 */
[----:B------:R-:W-:Y:S02]  /*4df0*/  @!P5 IMAD.IADD R199, R199, 0x1, -R14 ;  /* 0x00000001c7c7d824 */ /* 0x000fe400078e0a0e */
[----:B------:R-:W-:Y:S02]  /*4e00*/  IMAD.MOV R6, RZ, RZ, -R6 ;  /* 0x000000ffff067224 */ /* 0x000fe400078e0a06 */
[----:B------:R-:W-:Y:S01]  /*4e10*/  VIADD R24, R90, 0x54 ;  /* 0x000000545a187836 */ /* 0x000fe20000000000 */
[C---:B------:R-:W-:Y:S01]  /*4e20*/  ISETP.GT.U32.AND P5, PT, R14.reuse, R199, PT ;  /* 0x000000c70e00720c */ /* 0x040fe20003fa4070 */
[C---:B------:R-:W-:Y:S02]  /*4e30*/  IMAD R197, R14.reuse, R6, R197 ;  /* 0x000000060ec57224 */ /* 0x040fe400078e02c5 */
[----:B------:R-:W-:Y:S01]  /*4e40*/  @!P1 IMAD.MOV R205, RZ, RZ, -R205 ;  /* 0x000000ffffcd9224 */ /* 0x000fe200078e0acd */
[C---:B------:R-:W-:Y:S01]  /*4e50*/  ISETP.GT.U32.AND P1, PT, R14.reuse, R59, PT ;  /* 0x0000003b0e00720c */ /* 0x040fe20003f24070 */
[--C-:B------:R-:W-:Y:S01]  /*4e60*/  @!P4 IMAD.IADD R201, R201, 0x1, -R14.reuse ;  /* 0x00000001c9c9c824 */ /* 0x100fe200078e0a0e */
[----:B------:R-:W-:Y:S01]  /*4e70*/  IABS R45, R24 ;  /* 0x00000018002d7213 */ /* 0x000fe20000000000 */
[----:B------:R-:W-:Y:S01]  /*4e80*/  @!P3 IMAD.IADD R203, R203, 0x1, -R14 ;  /* 0x00000001cbcbb824 */ /* 0x000fe200078e0a0e */
[----:B------:R-:W-:Y:S01]  /*4e90*/  ISETP.GT.U32.AND P4, PT, R14, R197, PT ;  /* 0x000000c50e00720c */ /* 0x000fe20003f84070 */
[----:B------:R-:W-:Y:S01]  /*4ea0*/  @!P2 IMAD.MOV R201, RZ, RZ, -R201 ;  /* 0x000000ffffc9a224 */ /* 0x000fe200078e0ac9 */
[----:B------:R-:W-:Y:S01]  /*4eb0*/  ISETP.GE.AND P3, PT, R28, RZ, PT ;  /* 0x000000ff1c00720c */ /* 0x000fe20003f66270 */
[----:B------:R-:W-:-:S04]  /*4ec0*/  IMAD.HI.U32 R6, R20, R45, RZ ;  /* 0x0000002d14067227 */ /* 0x000fc800078e00ff */
[----:B------:R-:W-:Y:S02]  /*4ed0*/  IMAD.MOV R6, RZ, RZ, -R6 ;  /* 0x000000ffff067224 */ /* 0x000fe400078e0a06 */
[--C-:B------:R-:W-:Y:S01]  /*4ee0*/  @!P5 IMAD.IADD R199, R199, 0x1, -R14.reuse ;  /* 0x00000001c7c7d824 */ /* 0x100fe200078e0a0e */
[----:B------:R-:W-:Y:S01]  /*4ef0*/  ISETP.GE.AND P5, PT, R7, RZ, PT ;  /* 0x000000ff0700720c */ /* 0x000fe20003fa6270 */
[--C-:B------:R-:W-:Y:S01]  /*4f00*/  @!P1 IMAD.IADD R59, R59, 0x1, -R14.reuse ;  /* 0x000000013b3b9824 */ /* 0x100fe200078e0a0e */
[----:B------:R-:W-:Y:S01]  /*4f10*/  ISETP.GE.AND P1, PT, R22, RZ, PT ;  /* 0x000000ff1600720c */ /* 0x000fe20003f26270 */
[----:B------:R-:W-:Y:S02]  /*4f20*/  VIADD R7, R90, 0x55 ;  /* 0x000000555a077836 */ /* 0x000fe40000000000 */
[C---:B------:R-:W-:Y:S02]  /*4f30*/  IMAD R45, R14.reuse, R6, R45 ;  /* 0x000000060e2d7224 */ /* 0x040fe400078e022d */
[----:B------:R-:W-:Y:S01]  /*4f40*/  @!P4 IMAD.IADD R197, R197, 0x1, -R14 ;  /* 0x00000001c5c5c824 */ /* 0x000fe200078e0a0e */
[----:B------:R-:W-:Y:S01]  /*4f50*/  ISETP.GT.U32.AND P4, PT, R14, R59, PT ;  /* 0x0000003b0e00720c */ /* 0x000fe20003f84070 */
[----:B------:R-:W-:Y:S01]  /*4f60*/  @!P3 IMAD.MOV R199, RZ, RZ, -R199 ;  /* 0x000000ffffc7b224 */ /* 0x000fe200078e0ac7 */
[----:B------:R-:W-:Y:S01]  /*4f70*/  IABS R195, R7 ;  /* 0x0000000700c37213 */ /* 0x000fe20000000000 */
[----:B------:R-:W-:Y:S01]  /*4f80*/  VIADD R22, R90, 0x56 ;  /* 0x000000565a167836 */ /* 0x000fe20000000000 */
[C---:B------:R-:W-:Y:S01]  /*4f90*/  ISETP.GT.U32.AND P3, PT, R14.reuse, R45, PT ;  /* 0x0000002d0e00720c */ /* 0x040fe20003f64070 */
[----:B------:R-:W-:Y:S01]  /*4fa0*/  @!P6 IMAD.MOV R203, RZ, RZ, -R203 ;  /* 0x000000ffffcbe224 */ /* 0x000fe200078e0acb */
[----:B------:R-:W-:Y:S01]  /*4fb0*/  ISETP.GT.U32.AND P2, PT, R14, R197, PT ;  /* 0x000000c50e00720c */ /* 0x000fe20003f44070 */
[----:B------:R-:W-:Y:S01]  /*4fc0*/  IMAD.HI.U32 R6, R20, R195, RZ ;  /* 0x000000c314067227 */ /* 0x000fe200078e00ff */
[----:B------:R-:W-:-:S02]  /*4fd0*/  IABS R31, R22 ;  /* 0x00000016001f7213 */ /* 0x000fc40000000000 */
[----:B------:R-:W-:Y:S01]  /*4fe0*/  ISETP.GE.AND P6, PT, R24, RZ, PT ;  /* 0x000000ff1800720c */ /* 0x000fe20003fc6270 */
[----:B------:R-:W-:Y:S02]  /*4ff0*/  IMAD.MOV R6, RZ, RZ, -R6 ;  /* 0x000000ffff067224 */ /* 0x000fe400078e0a06 */
[--C-:B------:R-:W-:Y:S01]  /*5000*/  @!P4 IMAD.IADD R59, R59, 0x1, -R14.reuse ;  /* 0x000000013b3bc824 */ /* 0x100fe200078e0a0e */
[----:B------:R-:W-:Y:S01]  /*5010*/  ISETP.GE.AND P4, PT, R7, RZ, PT ;  /* 0x000000ff0700720c */ /* 0x000fe20003f86270 */
[----:B------:R-:W-:Y:S02]  /*5020*/  IMAD R195, R14, R6, R195 ;  /* 0x000000060ec37224 */ /* 0x000fe400078e02c3 */
[----:B------:R-:W-:Y:S02]  /*5030*/  VIADD R7, R90, 0x57 ;  /* 0x000000575a077836 */ /* 0x000fe40000000000 */
[----:B------:R-:W-:Y:S02]  /*5040*/  @!P3 IMAD.IADD R45, R45, 0x1, -R14 ;  /* 0x000000012d2db824 */ /* 0x000fe400078e0a0e */
[----:B------:R-:W-:Y:S01]  /*5050*/  IMAD.HI.U32 R6, R20, R31, RZ ;  /* 0x0000001f14067227 */ /* 0x000fe200078e00ff */
[----:B------:R-:W-:-:S02]  /*5060*/  IABS R193, R7 ;  /* 0x0000000700c17213 */ /* 0x000fc40000000000 */
[----:B------:R-:W-:Y:S01]  /*5070*/  ISETP.GT.U32.AND P3, PT, R14, R45, PT ;  /* 0x0000002d0e00720c */ /* 0x000fe20003f64070 */
[----:B------:R-:W-:Y:S02]  /*5080*/  IMAD.MOV R6, RZ, RZ, -R6 ;  /* 0x000000ffff067224 */ /* 0x000fe400078e0a06 */
[----:B------:R-:W-:Y:S01]  /*5090*/  @!P2 IMAD.IADD R197, R197, 0x1, -R14 ;  /* 0x00000001c5c5a824 */ /* 0x000fe200078e0a0e */
[----:B------:R-:W-:Y:S01]  /*50a0*/  ISETP.GE.AND P2, PT, R22, RZ, PT ;  /* 0x000000ff1600720c */ /* 0x000fe20003f46270 */
[----:B------:R-:W-:Y:S02]  /*50b0*/  IMAD R31, R14, R6, R31 ;  /* 0x000000060e1f7224 */ /* 0x000fe400078e021f */
[----:B------:R-:W-:-:S04]  /*50c0*/  IMAD.HI.U32 R6, R20, R193, RZ ;  /* 0x000000c114067227 */ /* 0x000fc800078e00ff */
[----:B------:R-:W-:Y:S02]  /*50d0*/  IMAD.MOV R6, RZ, RZ, -R6 ;  /* 0x000000ffff067224 */ /* 0x000fe400078e0a06 */
[----:B------:R-:W-:Y:S01]  /*50e0*/  @!P3 IMAD.IADD R45, R45, 0x1, -R14 ;  /* 0x000000012d2db824 */ /* 0x000fe200078e0a0e */
[C---:B------:R-:W-:Y:S01]  /*50f0*/  ISETP.GT.U32.AND P3, PT, R14.reuse, R31, PT ;  /* 0x0000001f0e00720c */ /* 0x040fe20003f64070 */
[----:B------:R-:W-:Y:S02]  /*5100*/  IMAD R193, R14, R6, R193 ;  /* 0x000000060ec17224 */ /* 0x000fe400078e02c1 */
[----:B------:R-:W-:Y:S02]  /*5110*/  @!P6 IMAD.MOV R45, RZ, RZ, -R45 ;  /* 0x000000ffff2de224 */ /* 0x000fe400078e0a2d */
[----:B------:R-:W-:Y:S01]  /*5120*/  VIADD R22, R90, 0x58 ;  /* 0x000000585a167836 */ /* 0x000fe20000000000 */
[----:B------:R-:W-:Y:S01]  /*5130*/  ISETP.GT.U32.AND P6, PT, R14, R193, PT ;  /* 0x000000c10e00720c */ /* 0x000fe20003fc4070 */
[----:B------:R-:W-:-:S02]  /*5140*/  VIADD R26, R90, 0x5a ;  /* 0x0000005a5a1a7836 */ /* 0x000fc40000000000 */
[----:B------:R-:W-:Y:S01]  /*5150*/  @!P5 IMAD.MOV R59, RZ, RZ, -R59 ;  /* 0x000000ffff3bd224 */ /* 0x000fe200078e0a3b */
[----:B------:R-:W-:Y:S01]  /*5160*/  IABS R71, R22 ;  /* 0x0000001600477213 */ /* 0x000fe20000000000 */
[----:B------:R-:W-:Y:S01]  /*5170*/  VIADD R24, R90, 0x59 ;  /* 0x000000595a187836 */ /* 0x000fe20000000000 */
[----:B------:R-:W-:Y:S01]  /*5180*/  ISETP.GT.U32.AND P5, PT, R14, R195, PT ;  /* 0x000000c30e00720c */ /* 0x000fe20003fa4070 */
[--C-:B------:R-:W-:Y:S01]  /*5190*/  @!P3 IMAD.IADD R31, R31, 0x1, -R14.reuse ;  /* 0x000000011f1fb824 */ /* 0x100fe200078e0a0e */
[----:B------:R-:W-:Y:S01]  /*51a0*/  IABS R191, R26 ;  /* 0x0000001a00bf7213 */ /* 0x000fe20000000000 */
[----:B------:R-:W-:Y:S01]  /*51b0*/  IMAD.HI.U32 R6, R20, R71, RZ ;  /* 0x0000004714067227 */ /* 0x000fe200078e00ff */
[----:B------:R-:W-:Y:S02]  /*51c0*/  IABS R65, R24 ;  /* 0x0000001800417213 */ /* 0x000fe40000000000 */
        /* <DEDUP_REMOVED lines=9> */
[--C-:B------:R-:W-:Y:S02]  /*5260*/  @!P5 IMAD.IADD R195, R195, 0x1, -R14.reuse ;  /* 0x00000001c3c3d824 */ /* 0x100fe400078e0a0e */
[C---:B------:R-:W-:Y:S02]  /*5270*/  IMAD R191, R14.reuse, R6, R191 ;  /* 0x000000060ebf7224 */ /* 0x040fe400078e02bf */
[----:B------:R-:W-:Y:S01]  /*5280*/  @!P6 IMAD.IADD R193, R193, 0x1, -R14 ;  /* 0x00000001c1c1e824 */ /* 0x000fe200078e0a0e */
[----:B------:R-:W-:Y:S01]  /*5290*/  ISETP.GT.U32.AND P5, PT, R14, R195, PT ;  /* 0x000000c30e00720c */ /* 0x000fe20003fa4070 */
[----:B------:R-:W-:Y:S01]  /*52a0*/  IMAD.HI.U32 R7, R20, R65, RZ ;  /* 0x0000004114077227 */ /* 0x000fe200078e00ff */
[----:B------:R-:W-:-:S03]  /*52b0*/  ISETP.GT.U32.AND P6, PT, R14, R191, PT ;  /* 0x000000bf0e00720c */ /* 0x000fc60003fc4070 */
[----:B------:R-:W-:Y:S02]  /*52c0*/  IMAD.MOV R7, RZ, RZ, -R7 ;  /* 0x000000ffff077224 */ /* 0x000fe400078e0a07 */
[--C-:B------:R-:W-:Y:S01]  /*52d0*/  @!P3 IMAD.IADD R31, R31, 0x1, -R14.reuse ;  /* 0x000000011f1fb824 */ /* 0x100fe200078e0a0e */
[C---:B------:R-:W-:Y:S01]  /*52e0*/  ISETP.GT.U32.AND P3, PT, R14.reuse, R71, PT ;  /* 0x000000470e00720c */ /* 0x040fe20003f64070 */
[----:B------:R-:W-:Y:S02]  /*52f0*/  IMAD R65, R14, R7, R65 ;  /* 0x000000070e417224 */ /* 0x000fe400078e0241 */
[----:B------:R-:W-:Y:S02]  /*5300*/  VIADD R7, R90, 0x5b ;  /* 0x0000005b5a077836 */ /* 0x000fe40000000000 */
[--C-:B------:R-:W-:Y:S01]  /*5310*/  @!P5 IMAD.IADD R195, R195, 0x1, -R14.reuse ;  /* 0x00000001c3c3d824 */ /* 0x100fe200078e0a0e */
[----:B------:R-:W-:Y:S01]  /*5320*/  ISETP.GE.AND P5, PT, R22, RZ, PT ;  /* 0x000000ff1600720c */ /* 0x000fe20003fa6270 */
[----:B------:R-:W-:Y:S01]  /*5330*/  @!P6 IMAD.IADD R191, R191, 0x1, -R14 ;  /* 0x00000001bfbfe824 */ /* 0x000fe200078e0a0e */
[----:B------:R-:W-:Y:S01]  /*5340*/  IABS R51, R7 ;  /* 0x0000000700337213 */ /* 0x000fe20000000000 */
[----:B------:R-:W-:Y:S01]  /*5350*/  @!P4 IMAD.MOV R195, RZ, RZ, -R195 ;  /* 0x000000ffffc3c224 */ /* 0x000fe200078e0ac3 */
[C---:B------:R-:W-:Y:S01]  /*5360*/  ISETP.GT.U32.AND P4, PT, R14.reuse, R65, PT ;  /* 0x000000410e00720c */ /* 0x040fe20003f84070 */
[----:B------:R-:W-:Y:S01]  /*5370*/  @!P2 IMAD.MOV R31, RZ, RZ, -R31 ;  /* 0x000000ffff1fa224 */ /* 0x000fe200078e0a1f */
[----:B------:R-:W-:Y:S01]  /*5380*/  ISETP.GT.U32.AND P6, PT, R14, R191, PT ;  /* 0x000000bf0e00720c */ /* 0x000fe20003fc4070 */
[----:B------:R-:W-:Y:S01]  /*5390*/  IMAD.HI.U32 R6, R20, R51, RZ ;  /* 0x0000003314067227 */ /* 0x000fe200078e00ff */
[----:B------:R-:W-:-:S03]  /*53a0*/  ISETP.GE.AND P2, PT, R24, RZ, PT ;  /* 0x000000ff1800720c */ /* 0x000fc60003f46270 */
[----:B------:R-:W-:Y:S02]  /*53b0*/  IMAD.MOV R6, RZ, RZ, -R6 ;  /* 0x000000ffff067224 */ /* 0x000fe400078e0a06 */
[--C-:B------:R-:W-:Y:S02]  /*53c0*/  @!P3 IMAD.IADD R71, R71, 0x1, -R14.reuse ;  /* 0x000000014747b824 */ /* 0x100fe400078e0a0e */
[C---:B------:R-:W-:Y:S02]  /*53d0*/  IMAD R51, R14.reuse, R6, R51 ;  /* 0x000000060e337224 */ /* 0x040fe400078e0233 */
[--C-:B------:R-:W-:Y:S01]  /*53e0*/  @!P4 IMAD.IADD R65, R65, 0x1, -R14.reuse ;  /* 0x000000014141c824 */ /* 0x100fe200078e0a0e */
[C---:B------:R-:W-:Y:S01]  /*53f0*/  ISETP.GT.U32.AND P3, PT, R14.reuse, R71, PT ;  /* 0x000000470e00720c */ /* 0x040fe20003f64070 */
[----:B------:R-:W-:Y:S01]  /*5400*/  @!P6 IMAD.IADD R191, R191, 0x1, -R14 ;  /* 0x00000001bfbfe824 */ /* 0x000fe200078e0a0e */
[----:B------:R-:W-:Y:S01]  /*5410*/  ISETP.GT.U32.AND P6, PT, R14, R51, PT ;  /* 0x000000330e00720c */ /* 0x000fe20003fc4070 */
[----:B------:R-:W-:Y:S01]  /*5420*/  VIADD R6, R90, 0x5c ;  /* 0x0000005c5a067836 */ /* 0x000fe20000000000 */
[----:B------:R-:W-:Y:S01]  /*5430*/  ISETP.GT.U32.AND P4, PT, R14, R65, PT ;  /* 0x000000410e00720c */ /* 0x000fe20003f84070 */
[----:B------:R-:W-:Y:S01]  /*5440*/  @!P1 IMAD.MOV R193, RZ, RZ, -R193 ;  /* 0x000000ffffc19224 */ /* 0x000fe200078e0ac1 */
[----:B------:R-:W-:Y:S01]  /*5450*/  ISETP.GE.AND P1, PT, R26, RZ, PT ;  /* 0x000000ff1a00720c */ /* 0x000fe20003f26270 */
[C---:B------:R-:W-:Y:S01]  /*5460*/  VIADD R22, R90.reuse, 0x5e ;  /* 0x0000005e5a167836 */ /* 0x040fe20000000000 */
[----:B------:R-:W-:Y:S01]  /*5470*/  IABS R37, R6 ;  /* 0x0000000600257213 */ /* 0x000fe20000000000 */
[----:B------:R-:W-:-:S02]  /*5480*/  VIADD R152, R90, 0x61 ;  /* 0x000000615a987836 */ /* 0x000fc40000000000 */
[C---:B------:R-:W-:Y:S01]  /*5490*/  VIADD R150, R90.reuse, 0x62 ;  /* 0x000000625a967836 */ /* 0x040fe20000000000 */
[----:B------:R-:W-:Y:S01]  /*54a0*/  IABS R55, R22 ;  /* 0x0000001600377213 */ /* 0x000fe20000000000 */
[--C-:B------:R-:W-:Y:S01]  /*54b0*/  @!P3 IMAD.IADD R71, R71, 0x1, -R14.reuse ;  /* 0x000000014747b824 */ /* 0x100fe200078e0a0e */
[----:B------:R-:W-:Y:S01]  /*54c0*/  ISETP.GE.AND P3, PT, R7, RZ, PT ;  /* 0x000000ff0700720c */ /* 0x000fe20003f66270 */
[--C-:B------:R-:W-:Y:S01]  /*54d0*/  @!P6 IMAD.IADD R51, R51, 0x1, -R14.reuse ;  /* 0x000000013333e824 */ /* 0x100fe200078e0a0e */
[----:B------:R-:W-:Y:S01]  /*54e0*/  IABS R95, R152 ;  /* 0x00000098005f7213 */ /* 0x000fe20000000000 */
[----:B------:R-:W-:Y:S01]  /*54f0*/  VIADD R7, R90, 0x5d ;  /* 0x0000005d5a077836 */ /* 0x000fe20000000000 */
[----:B------:R-:W-:Y:S01]  /*5500*/  IABS R139, R150 ;  /* 0x00000096008b7213 */ /* 0x000fe20000000000 */
[----:B------:R-:W-:Y:S01]  /*5510*/  @!P4 IMAD.IADD R65, R65, 0x1, -R14 ;  /* 0x000000014141c824 */ /* 0x000fe200078e0a0e */
[----:B------:R-:W-:Y:S01]  /*5520*/  ISETP.GE.AND P4, PT, R6, RZ, PT ;  /* 0x000000ff0600720c */ /* 0x000fe20003f86270 */
[----:B------:R-:W-:Y:S01]  /*5530*/  IMAD.HI.U32 R6, R20, R137, RZ ;  /* 0x0000008914067227 */ /* 0x000fe200078e00ff */
[----:B------:R-:W-:Y:S01]  /*5540*/  ISETP.GT.U32.AND P6, PT, R14, R51, PT ;  /* 0x000000330e00720c */ /* 0x000fe20003fc4070 */
[----:B------:R-:W-:Y:S01]  /*5550*/  STL [R1+0x5c50], R152 ;  /* 0x005c509801007387 */ /* 0x000fe20000100800 */
[----:B------:R-:W-:Y:S01]  /*5560*/  IABS R35, R7 ;  /* 0x0000000700237213 */ /* 0x000fe20000000000 */
[----:B------:R-:W-:Y:S01]  /*5570*/  @!P5 IMAD.MOV R71, RZ, RZ, -R71 ;  /* 0x000000ffff47d224 */ /* 0x000fe200078e0a47 */
[----:B------:R-:W-:Y:S01]  /*5580*/  ISETP.GE.AND P5, PT, R7, RZ, PT ;  /* 0x000000ff0700720c */ /* 0x000fe20003fa6270 */
[----:B------:R-:W-:Y:S01]  /*5590*/  IMAD.MOV R7, RZ, RZ, -R6 ;  /* 0x000000ffff077224 */ /* 0x000fe200078e0a06 */
[----:B------:R-:W-:Y:S01]  /*55a0*/  STL [R1+0x5c54], R150 ;  /* 0x005c549601007387 */ /* 0x000fe20000100800 */
[----:B------:R-:W-:-:S04]  /*55b0*/  IMAD.HI.U32 R6, R20, R37, RZ ;  /* 0x0000002514067227 */ /* 0x000fc800078e00ff */
[----:B------:R-:W-:Y:S02]  /*55c0*/  IMAD.MOV R6, RZ, RZ, -R6 ;  /* 0x000000ffff067224 */ /* 0x000fe400078e0a06 */
[----:B------:R-:W-:Y:S02]  /*55d0*/  @!P6 IMAD.IADD R51, R51, 0x1, -R14 ;  /* 0x000000013333e824 */ /* 0x000fe400078e0a0e */
[C---:B------:R-:W-:Y:S02]  /*55e0*/  IMAD R37, R14.reuse, R6, R37 ;  /* 0x000000060e257224 */ /* 0x040fe400078e0225 */
[----:B------:R-:W-:Y:S02]  /*55f0*/  @!P3 IMAD.MOV R51, RZ, RZ, -R51 ;  /* 0x000000ffff33b224 */ /* 0x000fe400078e0a33 */
[C---:B------:R-:W-:Y:S01]  /*5600*/  IMAD R137, R14.reuse, R7, R137 ;  /* 0x000000070e897224 */ /* 0x040fe200078e0289 */
[----:B------:R-:W-:Y:S01]  /*5610*/  ISETP.GT.U32.AND P3, PT, R14, R37, PT ;  /* 0x000000250e00720c */ /* 0x000fe20003f64070 */
[----:B------:R-:W-:-:S04]  /*5620*/  IMAD.HI.U32 R7, R20, R35, RZ ;  /* 0x0000002314077227 */ /* 0x000fc800078e00ff */
[----:B------:R-:W-:Y:S02]  /*5630*/  IMAD.MOV R7, RZ, RZ, -R7 ;  /* 0x000000ffff077224 */ /* 0x000fe400078e0a07 */
[----:B------:R-:W-:Y:S02]  /*5640*/  VIADD R6, R90, 0x5f ;  /* 0x0000005f5a067836 */ /* 0x000fe40000000000 */
[----:B------:R-:W-:Y:S01]  /*5650*/  @!P2 IMAD.MOV R65, RZ, RZ, -R65 ;  /* 0x000000ffff41a224 */ /* 0x000fe200078e0a41 */
[----:B------:R-:W-:Y:S01]  /*5660*/  ISETP.GE.AND P2, PT, R22, RZ, PT ;  /* 0x000000ff1600720c */ /* 0x000fe20003f46270 */
[----:B------:R-:W-:Y:S01]  /*5670*/  IMAD R52, R14, R7, R35 ;  /* 0x000000070e347224 */ /* 0x000fe200078e0223 */
[----:B------:R-:W-:Y:S01]  /*5680*/  IABS R35, R6 ;  /* 0x0000000600237213 */ /* 0x000fe20000000000 */
[----:B------:R-:W-:Y:S02]  /*5690*/  @!P3 IMAD.IADD R37, R37, 0x1, -R14 ;  /* 0x000000012525b824 */ /* 0x000fe400078e0a0e */
[----:B------:R-:W-:-:S03]  /*56a0*/  IMAD.HI.U32 R22, R20, R55, RZ ;  /* 0x0000003714167227 */ /* 0x000fc600078e00ff */
[----:B------:R-:W-:Y:S01]  /*56b0*/  ISETP.GT.U32.AND P3, PT, R14, R37, PT ;  /* 0x000000250e00720c */ /* 0x000fe20003f64070 */
[----:B------:R-:W-:Y:S01]  /*56c0*/  @!P1 IMAD.MOV R191, RZ, RZ, -R191 ;  /* 0x000000ffffbf9224 */ /* 0x000fe200078e0abf */
[----:B------:R-:W-:Y:S01]  /*56d0*/  ISETP.GE.AND P1, PT, R6, RZ, PT ;  /* 0x000000ff0600720c */ /* 0x000fe20003f26270 */
[----:B------:R-:W-:Y:S02]  /*56e0*/  IMAD.MOV R22, RZ, RZ, -R22 ;  /* 0x000000ffff167224 */ /* 0x000fe400078e0a16 */
[----:B------:R-:W-:Y:S02]  /*56f0*/  VIADD R7, R90, 0x60 ;  /* 0x000000605a077836 */ /* 0x000fe40000000000 */
[----:B------:R-:W-:-:S03]  /*5700*/  IMAD.HI.U32 R6, R20, R35, RZ ;  /* 0x0000002314067227 */ /* 0x000fc600078e00ff */
[----:B------:R-:W-:Y:S01]  /*5710*/  ISETP.GE.AND P6, PT, R7, RZ, PT ;  /* 0x000000ff0700720c */ /* 0x000fe20003fc6270 */
[C---:B------:R-:W-:Y:S01]  /*5720*/  IMAD R46, R14.reuse, R22, R55 ;  /* 0x000000160e2e7224 */ /* 0x040fe200078e0237 */
[----:B------:R-:W-:Y:S01]  /*5730*/  IABS R55, R7 ;  /* 0x0000000700377213 */ /* 0x000fe20000000000 */
[----:B------:R-:W-:Y:S01]  /*5740*/  @!P3 IMAD.IADD R37, R37, 0x1, -R14 ;  /* 0x000000012525b824 */ /* 0x000fe200078e0a0e */
[----:B------:R-:W-:Y:S01]  /*5750*/  ISETP.GT.U32.AND P3, PT, R14, R52, PT ;  /* 0x000000340e00720c */ /* 0x000fe20003f64070 */
[----:B------:R-:W-:Y:S02]  /*5760*/  IMAD.MOV R6, RZ, RZ, -R6 ;  /* 0x000000ffff067224 */ /* 0x000fe400078e0a06 */
[----:B------:R-:W-:Y:S02]  /*5770*/  VIADD R120, R90, 0x63 ;  /* 0x000000635a787836 */ /* 0x000fe40000000000 */
[----:B------:R-:W-:Y:S02]  /*5780*/  IMAD R50, R14, R6, R35 ;  /* 0x000000060e327224 */ /* 0x000fe400078e0223 */
[C---:B------:R-:W-:Y:S01]  /*5790*/  IMAD.HI.U32 R7, R20.reuse, R55, RZ ;  /* 0x0000003714077227 */ /* 0x040fe200078e00ff */
[----:B------:R-:W-:Y:S01]  /*57a0*/  IABS R35, R120 ;  /* 0x0000007800237213 */ /* 0x000fe20000000000 */
[----:B------:R1:W-:Y:S02]  /*57b0*/  STL [R1+0x5c58], R120 ;  /* 0x005c587801007387 */ /* 0x0003e40000100800 */
[----:B------:R-:W-:-:S04]  /*57c0*/  IMAD.HI.U32 R22, R20, R95, RZ ;  /* 0x0000005f14167227 */ /* 0x000fc800078e00ff */
[----:B------:R-:W-:Y:S02]  /*57d0*/  @!P3 IMAD.IADD R52, R52, 0x1, -R14 ;  /* 0x000000013434b824 */ /* 0x000fe400078e0a0e */
[----:B------:R-:W-:-:S03]  /*57e0*/  IMAD.HI.U32 R24, R20, R139, RZ ;  /* 0x0000008b14187227 */ /* 0x000fc600078e00ff */
[----:B------:R-:W-:Y:S01]  /*57f0*/  ISETP.GT.U32.AND P3, PT, R14, R52, PT ;  /* 0x000000340e00720c */ /* 0x000fe20003f64070 */
[----:B------:R-:W-:Y:S02]  /*5800*/  IMAD.MOV R7, RZ, RZ, -R7 ;  /* 0x000000ffff077224 */ /* 0x000fe400078e0a07 */
[----:B------:R-:W-:Y:S02]  /*5810*/  VIADD R118, R90, 0x64 ;  /* 0x000000645a767836 */ /* 0x000fe40000000000 */
[----:B------:R-:W-:-:S03]  /*5820*/  IMAD.HI.U32 R6, R20, R35, RZ ;  /* 0x0000002314067227 */ /* 0x000fc600078e00ff */
[----:B------:R1:W-:Y:S01]  /*5830*/  STL [R1+0x5c5c], R118 ;  /* 0x005c5c7601007387 */ /* 0x0003e20000100800 */
[----:B------:R-:W-:Y:S01]  /*5840*/  @!P4 IMAD.MOV R37, RZ, RZ, -R37 ;  /* 0x000000ffff25c224 */ /* 0x000fe200078e0a25 */
[----:B------:R-:W-:Y:S01]  /*5850*/  ISETP.GT.U32.AND P4, PT, R14, R46, PT ;  /* 0x0000002e0e00720c */ /* 0x000fe20003f84070 */
[----:B------:R-:W-:Y:S02]  /*5860*/  IMAD.MOV R22, RZ, RZ, -R22 ;  /* 0x000000ffff167224 */ /* 0x000fe400078e0a16 */
[----:B------:R-:W-:Y:S02]  /*5870*/  VIADD R116, R90, 0x65 ;  /* 0x000000655a747836 */ /* 0x000fe40000000000 */
[----:B------:R-:W-:Y:S02]  /*5880*/  IMAD.MOV R24, RZ, RZ, -R24 ;  /* 0x000000ffff187224 */ /* 0x000fe400078e0a18 */
[----:B------:R-:W-:Y:S01]  /*5890*/  IMAD R48, R14, R7, R55 ;  /* 0x000000070e307224 */ /* 0x000fe200078e0237 */
[----:B------:R-:W-:Y:S01]  /*58a0*/  IABS R55, R118 ;  /* 0x0000007600377213 */ /* 0x000fe20000000000 */
[----:B------:R-:W-:Y:S01]  /*58b0*/  VIADD R114, R90, 0x66 ;  /* 0x000000665a727836 */ /* 0x000fe20000000000 */
[----:B------:R1:W-:Y:S01]  /*58c0*/  STL [R1+0x5c60], R116 ;  /* 0x005c607401007387 */ /* 0x0003e20000100800 */
[----:B------:R-:W-:-:S02]  /*58d0*/  IMAD.MOV R6, RZ, RZ, -R6 ;  /* 0x000000ffff067224 */ /* 0x000fc400078e0a06 */
[----:B------:R-:W-:Y:S01]  /*58e0*/  VIADD R112, R90, 0x67 ;  /* 0x000000675a707836 */ /* 0x000fe20000000000 */
[----:B------:R1:W-:Y:S01]  /*58f0*/  STL [R1+0x5c64], R114 ;  /* 0x005c647201007387 */ /* 0x0003e20000100800 */
[C---:B------:R-:W-:Y:S01]  /*5900*/  IMAD R42, R14.reuse, R22, R95 ;  /* 0x000000160e2a7224 */ /* 0x040fe200078e025f */
[----:B------:R-:W-:Y:S01]  /*5910*/  IABS R95, R116 ;  /* 0x00000074005f7213 */ /* 0x000fe20000000000 */
[C---:B------:R-:W-:Y:S01]  /*5920*/  IMAD R40, R14.reuse, R24, R139 ;  /* 0x000000180e287224 */ /* 0x040fe200078e028b */
[----:B------:R-:W-:Y:S01]  /*5930*/  IABS R139, R114 ;  /* 0x00000072008b7213 */ /* 0x000fe20000000000 */
[----:B------:R-:W-:Y:S01]  /*5940*/  IMAD R44, R14, R6, R35 ;  /* 0x000000060e2c7224 */ /* 0x000fe200078e0223 */
[----:B------:R-:W-:Y:S01]  /*5950*/  IABS R35, R112 ;  /* 0x0000007000237213 */ /* 0x000fe20000000000 */
[C---:B------:R-:W-:Y:S01]  /*5960*/  IMAD.HI.U32 R7, R20.reuse, R55, RZ ;  /* 0x0000003714077227 */ /* 0x040fe200078e00ff */
[----:B------:R1:W-:Y:S03]  /*5970*/  STL [R1+0x5c68], R112 ;  /* 0x005c687001007387 */ /* 0x0003e60000100800 */
[----:B------:R-:W-:-:S04]  /*5980*/  IMAD.HI.U32 R22, R20, R95, RZ ;  /* 0x0000005f14167227 */ /* 0x000fc800078e00ff */
[----:B------:R-:W-:-:S04]  /*5990*/  IMAD.HI.U32 R24, R20, R139, RZ ;  /* 0x0000008b14187227 */ /* 0x000fc800078e00ff */
[----:B------:R-:W-:Y:S02]  /*59a0*/  IMAD.MOV R7, RZ, RZ, -R7 ;  /* 0x000000ffff077224 */ /* 0x000fe400078e0a07 */
[----:B------:R-:W-:Y:S02]  /*59b0*/  VIADD R110, R90, 0x68 ;  /* 0x000000685a6e7836 */ /* 0x000fe40000000000 */
[----:B------:R-:W-:-:S03]  /*59c0*/  IMAD.HI.U32 R6, R20, R35, RZ ;  /* 0x0000002314067227 */ /* 0x000fc600078e00ff */
[----:B------:R1:W-:Y:S01]  /*59d0*/  STL [R1+0x5c6c], R110 ;  /* 0x005c6c6e01007387 */ /* 0x0003e20000100800 */
[--C-:B------:R-:W-:Y:S02]  /*59e0*/  @!P4 IMAD.IADD R46, R46, 0x1, -R14.reuse ;  /* 0x000000012e2ec824 */ /* 0x100fe400078e0a0e */
[----:B------:R-:W-:Y:S01]  /*59f0*/  @!P3 IMAD.IADD R52, R52, 0x1, -R14 ;  /* 0x000000013434b824 */ /* 0x000fe200078e0a0e */
[C---:B------:R-:W-:Y:S01]  /*5a00*/  ISETP.GT.U32.AND P3, PT, R14.reuse, R50, PT ;  /* 0x000000320e00720c */ /* 0x040fe20003f64070 */
[----:B------:R-:W-:Y:S01]  /*5a10*/  IMAD.MOV R22, RZ, RZ, -R22 ;  /* 0x000000ffff167224 */ /* 0x000fe200078e0a16 */
[----:B------:R-:W-:Y:S01]  /*5a20*/  ISETP.GT.U32.AND P4, PT, R14, R46, PT ;  /* 0x0000002e0e00720c */ /* 0x000fe20003f84070 */
[----:B------:R-:W-:Y:S02]  /*5a30*/  VIADD R108, R90, 0x69 ;  /* 0x000000695a6c7836 */ /* 0x000fe40000000000 */
[----:B------:R-:W-:Y:S02]  /*5a40*/  IMAD.MOV R24, RZ, RZ, -R24 ;  /* 0x000000ffff187224 */ /* 0x000fe400078e0a18 */
[----:B------:R-:W-:Y:S01]  /*5a50*/  IMAD R38, R14, R7, R55 ;  /* 0x000000070e267224 */ /* 0x000fe200078e0237 */
[----:B------:R-:W-:Y:S01]  /*5a60*/  IABS R55, R110 ;  /* 0x0000006e00377213 */ /* 0x000fe20000000000 */
[----:B------:R-:W-:Y:S01]  /*5a70*/  VIADD R106, R90, 0x6a ;  /* 0x0000006a5a6a7836 */ /* 0x000fe20000000000 */
[----:B------:R-:W-:Y:S01]  /*5a80*/  STL [R1+0x5c70], R108 ;  /* 0x005c706c01007387 */ /* 0x000fe20000100800 */
[----:B------:R-:W-:-:S02]  /*5a90*/  IMAD.MOV R6, RZ, RZ, -R6 ;  /* 0x000000ffff067224 */ /* 0x000fc400078e0a06 */
[----:B------:R-:W-:Y:S01]  /*5aa0*/  VIADD R104, R90, 0x6b ;  /* 0x0000006b5a687836 */ /* 0x000fe20000000000 */
[----:B------:R-:W-:Y:S01]  /*5ab0*/  STL [R1+0x5c74], R106 ;  /* 0x005c746a01007387 */ /* 0x000fe20000100800 */
        /* <DEDUP_REMOVED lines=9> */
[----:B------:R-:W-:Y:S02]  /*5b50*/  VIADD R102, R90, 0x6c ;  /* 0x0000006c5a667836 */ /* 0x000fe40000000000 */
[----:B------:R-:W-:-:S03]  /*5b60*/  IMAD.HI.U32 R24, R20, R139, RZ ;  /* 0x0000008b14187227 */ /* 0x000fc600078e00ff */
[----:B------:R-:W-:Y:S01]  /*5b70*/  IABS R171, R102 ;  /* 0x0000006600ab7213 */ /* 0x000fe20000000000 */
[----:B------:R-:W-:Y:S01]  /*5b80*/  IMAD.MOV R7, RZ, RZ, -R7 ;  /* 0x000000ffff077224 */ /* 0x000fe200078e0a07 */
[----:B------:R1:W-:Y:S01]  /*5b90*/  STL [R1+0x5c7c], R102 ;  /* 0x005c7c6601007387 */ /* 0x0003e20000100800 */
[----:B------:R-:W-:Y:S02]  /*5ba0*/  VIADD R100, R90, 0x6d ;  /* 0x0000006d5a647836 */ /* 0x000fe40000000000 */
[----:B------:R-:W-:-:S03]  /*5bb0*/  IMAD.HI.U32 R6, R20, R35, RZ ;  /* 0x0000002314067227 */ /* 0x000fc600078e00ff */
[----:B------:R1:W-:Y:S01]  /*5bc0*/  STL [R1+0x5c80], R100 ;  /* 0x005c806401007387 */ /* 0x0003e20000100800 */
[----:B------:R-:W-:Y:S02]  /*5bd0*/  @!P3 IMAD.IADD R50, R50, 0x1, -R14 ;  /* 0x000000013232b824 */ /* 0x000fe400078e0a0e */
[----:B------:R-:W-:Y:S02]  /*5be0*/  IMAD.MOV R22, RZ, RZ, -R22 ;  /* 0x000000ffff167224 */ /* 0x000fe400078e0a16 */
[----:B------:R-:W-:Y:S01]  /*5bf0*/  IMAD.MOV R24, RZ, RZ, -R24 ;  /* 0x000000ffff187224 */ /* 0x000fe200078e0a18 */
[C---:B------:R-:W-:Y:S01]  /*5c00*/  ISETP.GT.U32.AND P3, PT, R14.reuse, R50, PT ;  /* 0x000000320e00720c */ /* 0x040fe20003f64070 */
[----:B------:R-:W-:Y:S01]  /*5c10*/  IMAD R30, R14, R7, R55 ;  /* 0x000000070e1e7224 */ /* 0x000fe200078e0237 */
[----:B------:R-:W-:Y:S01]  /*5c20*/  IABS R55, R100 ;  /* 0x0000006400377213 */ /* 0x000fe20000000000 */
[----:B------:R-:W-:Y:S02]  /*5c30*/  VIADD R98, R90, 0x6e ;  /* 0x0000006e5a627836 */ /* 0x000fe40000000000 */
[----:B------:R-:W-:-:S02]  /*5c40*/  IMAD.MOV R6, RZ, RZ, -R6 ;  /* 0x000000ffff067224 */ /* 0x000fc400078e0a06 */
[----:B------:R-:W-:Y:S01]  /*5c50*/  @!P4 IMAD.IADD R46, R46, 0x1, -R14 ;  /* 0x000000012e2ec824 */ /* 0x000fe200078e0a0e */
[C---:B------:R-:W-:Y:S01]  /*5c60*/  ISETP.GT.U32.AND P4, PT, R14.reuse, R48, PT ;  /* 0x000000300e00720c */ /* 0x040fe20003f84070 */
[C---:B------:R-:W-:Y:S01]  /*5c70*/  IMAD R28, R14.reuse, R22, R95 ;  /* 0x000000160e1c7224 */ /* 0x040fe200078e025f */
[----:B------:R-:W-:Y:S01]  /*5c80*/  IABS R169, R98 ;  /* 0x0000006200a97213 */ /* 0x000fe20000000000 */
[----:B------:R-:W-:Y:S01]  /*5c90*/  IMAD R22, R14, R24, R139 ;  /* 0x000000180e167224 */ /* 0x000fe200078e028b */
[----:B------:R-:W1:Y:S01]  /*5ca0*/  LDC R95, c[0x0][0x3ac] ;  /* 0x0000eb00ff5f7b82 */ /* 0x000e620000000800 */
[----:B------:R-:W-:Y:S01]  /*5cb0*/  IMAD.HI.U32 R7, R20, R171, RZ ;  /* 0x000000ab14077227 */ /* 0x000fe200078e00ff */
[----:B------:R1:W-:Y:S03]  /*5cc0*/  STL [R1+0x5c84], R98 ;  /* 0x005c846201007387 */ /* 0x0003e60000100800 */
[----:B------:R-:W-:-:S02]  /*5cd0*/  IMAD R24, R14, R6, R35 ;  /* 0x000000060e187224 */ /* 0x000fc400078e0223 */
[----:B------:R-:W-:Y:S02]  /*5ce0*/  VIADD R96, R90, 0x6f ;  /* 0x0000006f5a607836 */ /* 0x000fe40000000000 */
[----:B------:R-:W-:-:S03]  /*5cf0*/  IMAD.HI.U32 R6, R20, R55, RZ ;  /* 0x0000003714067227 */ /* 0x000fc600078e00ff */
[----:B------:R-:W-:Y:S01]  /*5d00*/  IABS R167, R96 ;  /* 0x0000006000a77213 */ /* 0x000fe20000000000 */
[----:B------:R-:W-:Y:S01]  /*5d10*/  IMAD.MOV R26, RZ, RZ, -R7 ;  /* 0x000000ffff1a7224 */ /* 0x000fe200078e0a07 */
[----:B------:R1:W-:Y:S01]  /*5d20*/  STL [R1+0x5c88], R96 ;  /* 0x005c886001007387 */ /* 0x0003e20000100800 */
[----:B------:R-:W-:-:S04]  /*5d30*/  IMAD.HI.U32 R7, R20, R169, RZ ;  /* 0x000000a914077227 */ /* 0x000fc800078e00ff */
[----:B------:R-:W-:Y:S02]  /*5d40*/  IMAD.MOV R6, RZ, RZ, -R6 ;  /* 0x000000ffff067224 */ /* 0x000fe400078e0a06 */
[----:B------:R-:W-:Y:S02]  /*5d50*/  VIADD R92, R90, 0x70 ;  /* 0x000000705a5c7836 */ /* 0x000fe40000000000 */
[----:B------:R-:W-:Y:S02]  /*5d60*/  IMAD.MOV R7, RZ, RZ, -R7 ;  /* 0x000000ffff077224 */ /* 0x000fe400078e0a07 */
[----:B------:R-:W-:Y:S01]  /*5d70*/  IMAD R35, R14, R6, R55 ;  /* 0x000000060e237224 */ /* 0x000fe200078e0237 */
[----:B------:R-:W-:Y:S01]  /*5d80*/  IABS R165, R92 ;  /* 0x0000005c00a57213 */ /* 0x000fe20000000000 */
[----:B------:R-:W-:Y:S01]  /*5d90*/  IMAD.HI.U32 R6, R20, R167, RZ ;  /* 0x000000a714067227 */ /* 0x000fe200078e00ff */
[----:B------:R1:W-:Y:S03]  /*5da0*/  STL [R1+0x5c8c], R92 ;  /* 0x005c8c5c01007387 */ /* 0x0003e60000100800 */
[----:B------:R-:W-:-:S02]  /*5db0*/  @!P4 IMAD.IADD R48, R48, 0x1, -R14 ;  /* 0x000000013030c824 */ /* 0x000fc400078e0a0e */
[----:B------:R-:W-:Y:S01]  /*5dc0*/  @!P3 IMAD.IADD R50, R50, 0x1, -R14 ;  /* 0x000000013232b824 */ /* 0x000fe200078e0a0e */
[C---:B------:R-:W-:Y:S01]  /*5dd0*/  ISETP.GT.U32.AND P3, PT, R14.reuse, R137, PT ;  /* 0x000000890e00720c */ /* 0x040fe20003f64070 */
[C---:B------:R-:W-:Y:S01]  /*5de0*/  IMAD R169, R14.reuse, R7, R169 ;  /* 0x000000070ea97224 */ /* 0x040fe200078e02a9 */
[----:B------:R-:W-:Y:S01]  /*5df0*/  ISETP.GT.U32.AND P4, PT, R14, R48, PT ;  /* 0x000000300e00720c */ /* 0x000fe20003f84070 */
[----:B------:R-:W-:Y:S02]  /*5e00*/  VIADD R88, R90, 0x71 ;  /* 0x000000715a587836 */ /* 0x000fe40000000000 */
[----:B------:R-:W-:Y:S02]  /*5e10*/  IMAD.MOV R7, RZ, RZ, -R6 ;  /* 0x000000ffff077224 */ /* 0x000fe400078e0a06 */
[----:B------:R-:W-:Y:S01]  /*5e20*/  IMAD.HI.U32 R6, R20, R165, RZ ;  /* 0x000000a514067227 */ /* 0x000fe200078e00ff */
[----:B------:R-:W-:Y:S01]  /*5e30*/  IABS R163, R88 ;  /* 0x0000005800a37213 */ /* 0x000fe20000000000 */
[----:B------:R1:W-:Y:S02]  /*5e40*/  STL [R1+0x5c90], R88 ;  /* 0x005c905801007387 */ /* 0x0003e40000100800 */
[----:B------:R-:W-:-:S02]  /*5e50*/  IMAD.MOV R6, RZ, RZ, -R6 ;  /* 0x000000ffff067224 */ /* 0x000fc400078e0a06 */
[----:B------:R-:W-:Y:S02]  /*5e60*/  IMAD R167, R14, R7, R167 ;  /* 0x000000070ea77224 */ /* 0x000fe400078e02a7 */
[----:B------:R-:W-:Y:S02]  /*5e70*/  VIADD R86, R90, 0x72 ;  /* 0x000000725a567836 */ /* 0x000fe40000000000 */
[----:B------:R-:W-:Y:S02]  /*5e80*/  IMAD R165, R14, R6, R165 ;  /* 0x000000060ea57224 */ /* 0x000fe400078e02a5 */
[----:B------:R-:W-:Y:S01]  /*5e90*/  IMAD.HI.U32 R7, R20, R163, RZ ;  /* 0x000000a314077227 */ /* 0x000fe200078e00ff */
[----:B------:R-:W-:Y:S01]  /*5ea0*/  IABS R55, R86 ;  /* 0x0000005600377213 */ /* 0x000fe20000000000 */
[----:B------:R1:W-:Y:S02]  /*5eb0*/  STL [R1+0x5c94], R86 ;  /* 0x005c945601007387 */ /* 0x0003e40000100800 */
[----:B------:R-:W-:Y:S01]  /*5ec0*/  IMAD R6, R249, UR65, RZ ;  /* 0x00000041f9067c24 */ /* 0x000fe2000f8e02ff */
[----:B------:R-:W2:Y:S01]  /*5ed0*/  LDCU UR65, c[0x0][0x3b0] ;  /* 0x00007600ff4177ac */ /* 0x000ea20008000800 */
[----:B------:R-:W-:-:S02]  /*5ee0*/  @!P3 IMAD.IADD R137, R137, 0x1, -R14 ;  /* 0x000000018989b824 */ /* 0x000fc400078e0a0e */
[C---:B------:R-:W-:Y:S02]  /*5ef0*/  IMAD R171, R14.reuse, R26, R171 ;  /* 0x0000001a0eab7224 */ /* 0x040fe400078e02ab */
[----:B------:R-:W-:Y:S01]  /*5f00*/  IMAD.MOV R7, RZ, RZ, -R7 ;  /* 0x000000ffff077224 */ /* 0x000fe200078e0a07 */
[----:B------:R-:W-:Y:S01]  /*5f10*/  ISETP.GT.U32.AND P3, PT, R14, R137, PT ;  /* 0x000000890e00720c */ /* 0x000fe20003f64070 */
[----:B------:R-:W-:Y:S01]  /*5f20*/  @!P4 IMAD.IADD R48, R48, 0x1, -R14 ;  /* 0x000000013030c824 */ /* 0x000fe200078e0a0e */
[----:B------:R-:W-:Y:S01]  /*5f30*/  LEA R94, P4, R6, UR40, 0x2 ;  /* 0x00000028065e7c11 */ /* 0x000fe2000f8810ff */
[----:B-1----:R-:W-:Y:S01]  /*5f40*/  IMAD R26, R95, 0x20, R6 ;  /* 0x000000205f1a7824 */ /* 0x002fe200078e0206 */
[----:B------:R-:W1:Y:S01]  /*5f50*/  LDCU UR40, c[0x0][0x3b0] ;  /* 0x00007600ff2877ac */ /* 0x000e620008000800 */
[----:B------:R-:W-:Y:S01]  /*5f60*/  VIADD R84, R90, 0x73 ;  /* 0x000000735a547836 */ /* 0x000fe20000000000 */
[----:B------:R-:W-:Y:S01]  /*5f70*/  LEA.HI.X.SX32 R95, R6, UR41, 0x2, P4 ;  /* 0x00000029065f7c11 */ /* 0x000fe2000a0f16ff */
[----:B------:R-:W-:Y:S01]  /*5f80*/  IMAD R163, R14, R7, R163 ;  /* 0x000000070ea37224 */ /* 0x000fe200078e02a3 */
[----:B------:R-:W-:Y:S01]  /*5f90*/  LEA R6, P4, R26, UR42, 0x2 ;  /* 0x0000002a1a067c11 */ /* 0x000fe2000f8810ff */
[----:B------:R-:W-:Y:S01]  /*5fa0*/  IMAD.HI.U32 R7, R20, R55, RZ ;  /* 0x0000003714077227 */ /* 0x000fe200078e00ff */
[----:B------:R-:W-:Y:S01]  /*5fb0*/  IABS R161, R84 ;  /* 0x0000005400a17213 */ /* 0x000fe20000000000 */
[----:B------:R1:W-:Y:S01]  /*5fc0*/  STL [R1+0x5c98], R84 ;  /* 0x005c985401007387 */ /* 0x0003e20000100800 */
[----:B------:R-:W1:Y:S01]  /*5fd0*/  LDCU UR42, c[0x0][0x3b0] ;  /* 0x00007600ff2a77ac */ /* 0x000e620008000800 */
[----:B------:R-:W-:-:S02]  /*5fe0*/  VIADD R82, R90, 0x74 ;  /* 0x000000745a527836 */ /* 0x000fc40000000000 */
[----:B------:R-:W-:Y:S01]  /*5ff0*/  IMAD.MOV R54, RZ, RZ, -R7 ;  /* 0x000000ffff367224 */ /* 0x000fe200078e0a07 */
[----:B------:R-:W-:Y:S01]  /*6000*/  LEA.HI.X.SX32 R7, R26, UR43, 0x2, P4 ;  /* 0x0000002b1a077c11 */ /* 0x000fe2000a0f16ff */
[----:B------:R-:W-:Y:S01]  /*6010*/  IMAD.HI.U32 R26, R20, R161, RZ ;  /* 0x000000a1141a7227 */ /* 0x000fe200078e00ff */
[----:B------:R-:W-:Y:S01]  /*6020*/  IABS R139, R82 ;  /* 0x00000052008b7213 */ /* 0x000fe20000000000 */
[----:B------:R1:W-:Y:S01]  /*6030*/  STL [R1+0x5c9c], R82 ;  /* 0x005c9c5201007387 */ /* 0x0003e20000100800 */
[----:B------:R-:W-:Y:S01]  /*6040*/  ISETP.GE.AND P4, PT, R90, RZ, PT ;  /* 0x000000ff5a00720c */ /* 0x000fe20003f86270 */
[----:B------:R-:W-:Y:S01]  /*6050*/  IMAD R55, R14, R54, R55 ;  /* 0x000000360e377224 */ /* 0x000fe200078e0237 */
[----:B------:R-:W1:Y:S01]  /*6060*/  LDCU UR43, c[0x0][0x3b0] ;  /* 0x00007600ff2b77ac */ /* 0x000e620008000800 */
[----:B------:R-:W-:Y:S01]  /*6070*/  @!P3 IMAD.IADD R137, R137, 0x1, -R14 ;  /* 0x000000018989b824 */ /* 0x000fe200078e0a0e */
[----:B------:R-:W-:Y:S01]  /*6080*/  ISETP.NE.AND P3, PT, R3, RZ, PT ;  /* 0x000000ff0300720c */ /* 0x000fe20003f65270 */
[----:B------:R-:W-:Y:S01]  /*6090*/  IMAD.MOV R54, RZ, RZ, -R26 ;  /* 0x000000ffff367224 */ /* 0x000fe200078e0a1a */
[----:B------:R-:W-:Y:S01]  /*60a0*/  LOP3.LUT R26, RZ, R3, RZ, 0x33, !PT ;  /* 0x00000003ff1a7212 */ /* 0x000fe200078e33ff */
[----:B------:R-:W-:Y:S01]  /*60b0*/  IMAD.HI.U32 R3, R20, R139, RZ ;  /* 0x0000008b14037227 */ /* 0x000fe200078e00ff */
[----:B------:R-:W1:Y:S02]  /*60c0*/  LDCU UR41, c[0x0][0x3b0] ;  /* 0x00007600ff2977ac */ /* 0x000e640008000800 */
[C---:B------:R-:W-:Y:S01]  /*60d0*/  SEL R146, R26.reuse, R41, !P3 ;  /* 0x000000291a927207 */ /* 0x040fe20005800000 */
[----:B------:R-:W-:Y:S01]  /*60e0*/  IMAD.MOV R3, RZ, RZ, -R3 ;  /* 0x000000ffff037224 */ /* 0x000fe200078e0a03 */
[----:B------:R-:W-:Y:S01]  /*60f0*/  SEL R147, R26, R29, !P3 ;  /* 0x0000001d1a937207 */ /* 0x000fe20005800000 */
[----:B------:R-:W-:Y:S01]  /*6100*/  @!P4 IMAD.MOV R137, RZ, RZ, -R137 ;  /* 0x000000ffff89c224 */ /* 0x000fe200078e0a89 */
[C---:B------:R-:W-:Y:S01]  /*6110*/  ISETP.GT.U32.AND P4, PT, R14.reuse, R42, PT ;  /* 0x0000002a0e00720c */ /* 0x040fe20003f84070 */
[----:B------:R-:W-:Y:S01]  /*6120*/  IMAD R41, R14, R3, R139 ;  /* 0x000000030e297224 */ /* 0x000fe200078e028b */
[----:B------:R-:W-:Y:S01]  /*6130*/  SEL R139, R26, R131, !P3 ;  /* 0x000000831a8b7207 */ /* 0x000fe20005800000 */
[----:B------:R-:W-:Y:S01]  /*6140*/  VIADD R80, R90, 0x75 ;  /* 0x000000755a507836 */ /* 0x000fe20000000000 */
[C---:B------:R-:W-:Y:S01]  /*6150*/  SEL R131, R26.reuse, R189, !P3 ;  /* 0x000000bd1a837207 */ /* 0x040fe20005800000 */
[----:B------:R-:W-:Y:S01]  /*6160*/  IMAD.MOV.U32 R189, RZ, RZ, R52 ;  /* 0x000000ffffbd7224 */ /* 0x000fe200078e0034 */
[----:B------:R-:W-:Y:S01]  /*6170*/  SEL R130, R26, R187, !P3 ;  /* 0x000000bb1a827207 */ /* 0x000fe20005800000 */
[----:B------:R-:W-:Y:S01]  /*6180*/  VIADD R76, R90, 0x77 ;  /* 0x000000775a4c7836 */ /* 0x000fe20000000000 */
[----:B------:R-:W-:Y:S01]  /*6190*/  IABS R159, R80 ;  /* 0x00000050009f7213 */ /* 0x000fe20000000000 */
[----:B------:R-:W-:Y:S01]  /*61a0*/  @!P5 IMAD.MOV R189, RZ, RZ, -R189 ;  /* 0x000000ffffbdd224 */ /* 0x000fe200078e0abd */
[----:B------:R-:W-:Y:S01]  /*61b0*/  ISETP.GT.U32.AND P5, PT, R14, R40, PT ;  /* 0x000000280e00720c */ /* 0x000fe20003fa4070 */
[----:B------:R-:W-:Y:S01]  /*61c0*/  VIADD R78, R90, 0x76 ;  /* 0x000000765a4e7836 */ /* 0x000fe20000000000 */
[----:B------:R-:W-:Y:S01]  /*61d0*/  IABS R155, R76 ;  /* 0x0000004c009b7213 */ /* 0x000fe20000000000 */
[----:B------:R-:W-:Y:S01]  /*61e0*/  @!P4 IMAD.IADD R42, R42, 0x1, -R14 ;  /* 0x000000012a2ac824 */ /* 0x000fe200078e0a0e */
[----:B------:R-:W-:Y:S01]  /*61f0*/  ISETP.GT.U32.AND P4, PT, R14, R44, PT ;  /* 0x0000002c0e00720c */ /* 0x000fe20003f84070 */
[----:B------:R-:W-:Y:S01]  /*6200*/  IMAD.HI.U32 R29, R20, R159, RZ ;  /* 0x0000009f141d7227 */ /* 0x000fe200078e00ff */
[----:B------:R-:W-:Y:S01]  /*6210*/  IABS R157, R78 ;  /* 0x0000004e009d7213 */ /* 0x000fe20000000000 */
[----:B------:R1:W-:Y:S01]  /*6220*/  STL [R1+0x5ca0], R80 ;  /* 0x005ca05001007387 */ /* 0x0003e20000100800 */
[C---:B------:R-:W-:Y:S01]  /*6230*/  SEL R141, R26.reuse, R127, !P3 ;  /* 0x0000007f1a8d7207 */ /* 0x040fe20005800000 */
[----:B------:R-:W-:Y:S01]  /*6240*/  IMAD.MOV R29, RZ, RZ, -R29 ;  /* 0x000000ffff1d7224 */ /* 0x000fe200078e0a1d */
[C---:B------:R-:W-:Y:S01]  /*6250*/  SEL R136, R26.reuse, R57, !P3 ;  /* 0x000000391a887207 */ /* 0x040fe20005800000 */
[----:B------:R-:W-:Y:S01]  /*6260*/  IMAD.MOV.U32 R187, RZ, RZ, R46 ;  /* 0x000000ffffbb7224 */ /* 0x000fe200078e002e */
[----:B------:R-:W-:Y:S01]  /*6270*/  SEL R127, R26, R185, !P3 ;  /* 0x000000b91a7f7207 */ /* 0x000fe20005800000 */
[----:B------:R-:W-:Y:S01]  /*6280*/  @!P5 IMAD.IADD R40, R40, 0x1, -R14 ;  /* 0x000000012828d824 */ /* 0x000fe200078e0a0e */
[----:B------:R-:W-:Y:S01]  /*6290*/  SEL R124, R26, R183, !P3 ;  /* 0x000000b71a7c7207 */ /* 0x000fe20005800000 */
[----:B------:R-:W-:Y:S01]  /*62a0*/  IMAD R159, R14, R29, R159 ;  /* 0x0000001d0e9f7224 */ /* 0x000fe200078e029f */
[----:B------:R-:W-:Y:S01]  /*62b0*/  SEL R151, R26, R137, !P3 ;  /* 0x000000891a977207 */ /* 0x000fe20005800000 */
[----:B------:R-:W-:Y:S01]  /*62c0*/  VIADD R72, R90, 0x79 ;  /* 0x000000795a487836 */ /* 0x000fe20000000000 */
[C---:B------:R-:W-:Y:S01]  /*62d0*/  ISETP.GT.U32.AND P5, PT, R14.reuse, R40, PT ;  /* 0x000000280e00720c */ /* 0x040fe20003fa4070 */
[----:B------:R-:W-:Y:S01]  /*62e0*/  @!P2 IMAD.MOV R187, RZ, RZ, -R187 ;  /* 0x000000ffffbba224 */ /* 0x000fe200078e0abb */
[----:B------:R-:W-:Y:S01]  /*62f0*/  ISETP.GT.U32.AND P2, PT, R14, R42, PT ;  /* 0x0000002a0e00720c */ /* 0x000fe20003f44070 */
[----:B------:R-:W-:Y:S01]  /*6300*/  IMAD.HI.U32 R29, R20, R155, RZ ;  /* 0x0000009b141d7227 */ /* 0x000fe200078e00ff */
[----:B------:R-:W-:Y:S01]  /*6310*/  IABS R57, R72 ;  /* 0x0000004800397213 */ /* 0x000fe20000000000 */
[----:B------:R1:W-:Y:S01]  /*6320*/  STL [R1+0x5ca4], R78 ;  /* 0x005ca44e01007387 */ /* 0x0003e20000100800 */
[C---:B------:R-:W-:Y:S01]  /*6330*/  SEL R137, R26.reuse, R43, !P3 ;  /* 0x0000002b1a897207 */ /* 0x040fe20005800000 */
[----:B------:R-:W-:Y:S01]  /*6340*/  IMAD.MOV R29, RZ, RZ, -R29 ;  /* 0x000000ffff1d7224 */ /* 0x000fe200078e0a1d */
[----:B------:R-:W-:Y:S01]  /*6350*/  SEL R149, R26, R149, !P3 ;  /* 0x000000951a957207 */ /* 0x000fe20005800000 */
[----:B------:R-:W-:Y:S01]  /*6360*/  VIADD R74, R90, 0x78 ;  /* 0x000000785a4a7836 */ /* 0x000fe20000000000 */
[C---:B------:R-:W-:Y:S01]  /*6370*/  SEL R132, R26.reuse, R133, !P3 ;  /* 0x000000851a847207 */ /* 0x040fe20005800000 */
[----:B------:R-:W-:Y:S01]  /*6380*/  IMAD.MOV.U32 R185, RZ, RZ, R50 ;  /* 0x000000ffffb97224 */ /* 0x000fe200078e0032 */
[----:B------:R-:W-:Y:S01]  /*6390*/  SEL R142, R26, R121, !P3 ;  /* 0x000000791a8e7207 */ /* 0x000fe20005800000 */
[----:B------:R-:W-:Y:S01]  /*63a0*/  @!P4 IMAD.IADD R44, R44, 0x1, -R14 ;  /* 0x000000012c2cc824 */ /* 0x000fe200078e0a0e */
[----:B------:R-:W-:Y:S01]  /*63b0*/  ISETP.GT.U32.AND P4, PT, R14, R36, PT ;  /* 0x000000240e00720c */ /* 0x000fe20003f84070 */
[----:B------:R-:W-:Y:S01]  /*63c0*/  IMAD.MOV.U32 R183, RZ, RZ, R48 ;  /* 0x000000ffffb77224 */ /* 0x000fe200078e0030 */
[----:B------:R-:W-:Y:S01]  /*63d0*/  IABS R43, R74 ;  /* 0x0000004a002b7213 */ /* 0x000fe20000000000 */
[----:B------:R-:W-:Y:S01]  /*63e0*/  IMAD.HI.U32 R3, R20, R157, RZ ;  /* 0x0000009d14037227 */ /* 0x000fe200078e00ff */
[C---:B------:R-:W-:Y:S01]  /*63f0*/  SEL R121, R26.reuse, R181, !P3 ;  /* 0x000000b51a797207 */ /* 0x040fe20005800000 */
[----:B------:R1:W-:Y:S01]  /*6400*/  STL [R1+0x5ca8], R76 ;  /* 0x005ca84c01007387 */ /* 0x0003e20000100800 */
[----:B------:R-:W-:Y:S01]  /*6410*/  SEL R126, R26, R239, !P3 ;  /* 0x000000ef1a7e7207 */ /* 0x000fe20005800000 */
[----:B------:R-:W-:Y:S01]  /*6420*/  IMAD R155, R14, R29, R155 ;  /* 0x0000001d0e9b7224 */ /* 0x000fe200078e029b */
[----:B------:R-:W-:Y:S01]  /*6430*/  SEL R128, R26, R179, !P3 ;  /* 0x000000b31a807207 */ /* 0x000fe20005800000 */
[----:B------:R-:W-:Y:S01]  /*6440*/  @!P1 IMAD.MOV R185, RZ, RZ, -R185 ;  /* 0x000000ffffb99224 */ /* 0x000fe200078e0ab9 */
[C---:B------:R-:W-:Y:S01]  /*6450*/  ISETP.GT.U32.AND P1, PT, R14.reuse, R44, PT ;  /* 0x0000002c0e00720c */ /* 0x040fe20003f24070 */
[----:B------:R-:W-:Y:S01]  /*6460*/  @!P6 IMAD.MOV R183, RZ, RZ, -R183 ;  /* 0x000000ffffb7e224 */ /* 0x000fe200078e0ab7 */
[----:B------:R-:W-:Y:S01]  /*6470*/  ISETP.GT.U32.AND P6, PT, R14, R38, PT ;  /* 0x000000260e00720c */ /* 0x000fe20003fc4070 */
[----:B------:R-:W-:Y:S01]  /*6480*/  IMAD.MOV R3, RZ, RZ, -R3 ;  /* 0x000000ffff037224 */ /* 0x000fe200078e0a03 */
[----:B------:R-:W-:Y:S01]  /*6490*/  SEL R140, R26, R129, !P3 ;  /* 0x000000811a8c7207 */ /* 0x000fe20005800000 */
[----:B------:R-:W-:Y:S01]  /*64a0*/  IMAD.HI.U32 R29, R20, R57, RZ ;  /* 0x00000039141d7227 */ /* 0x000fe200078e00ff */
[C---:B------:R-:W-:Y:S01]  /*64b0*/  SEL R129, R26.reuse, R153, !P3 ;  /* 0x000000991a817207 */ /* 0x040fe20005800000 */
[----:B------:R1:W-:Y:S01]  /*64c0*/  STL [R1+0x5cb0], R74 ;  /* 0x005cb04a01007387 */ /* 0x0003e20000100800 */
[----:B------:R-:W-:Y:S01]  /*64d0*/  SEL R144, R26, R125, !P3 ;  /* 0x0000007d1a907207 */ /* 0x000fe20005800000 */
[--C-:B------:R-:W-:Y:S01]  /*64e0*/  @!P5 IMAD.IADD R40, R40, 0x1, -R14.reuse ;  /* 0x000000012828d824 */ /* 0x100fe200078e0a0e */
[----:B------:R-:W-:Y:S01]  /*64f0*/  ISETP.GE.AND P5, PT, R152, RZ, PT ;  /* 0x000000ff9800720c */ /* 0x000fe20003fa6270 */
[----:B------:R-:W-:Y:S01]  /*6500*/  IMAD R157, R14, R3, R157 ;  /* 0x000000030e9d7224 */ /* 0x000fe200078e029d */
[C---:B------:R-:W-:Y:S01]  /*6510*/  SEL R125, R26.reuse, R245, !P3 ;  /* 0x000000f51a7d7207 */ /* 0x040fe20005800000 */
[----:B------:R-:W-:Y:S01]  /*6520*/  IMAD.MOV R29, RZ, RZ, -R29 ;  /* 0x000000ffff1d7224 */ /* 0x000fe200078e0a1d */
[----:B------:R-:W-:Y:S01]  /*6530*/  SEL R134, R26, R69, !P3 ;  /* 0x000000451a867207 */ /* 0x000fe20005800000 */
[----:B------:R-:W-:Y:S01]  /*6540*/  VIADD R68, R90, 0x7b ;  /* 0x0000007b5a447836 */ /* 0x000fe20000000000 */
[----:B------:R-:W-:Y:S01]  /*6550*/  SEL R145, R26, R135, !P3 ;  /* 0x000000871a917207 */ /* 0x000fe20005800000 */
[--C-:B------:R-:W-:Y:S01]  /*6560*/  @!P2 IMAD.IADD R42, R42, 0x1, -R14.reuse ;  /* 0x000000012a2aa824 */ /* 0x100fe200078e0a0e */
[----:B------:R-:W-:Y:S01]  /*6570*/  ISETP.GT.U32.AND P2, PT, R14, R32, PT ;  /* 0x000000200e00720c */ /* 0x000fe20003f44070 */
[----:B------:R-:W-:Y:S01]  /*6580*/  IMAD.HI.U32 R3, R20, R43, RZ ;  /* 0x0000002b14037227 */ /* 0x000fe200078e00ff */
[C---:B------:R-:W-:Y:S01]  /*6590*/  SEL R135, R26.reuse, R63, !P3 ;  /* 0x0000003f1a877207 */ /* 0x040fe20005800000 */
[----:B------:R-:W-:Y:S01]  /*65a0*/  STL [R1+0x5cac], R72 ;  /* 0x005cac4801007387 */ /* 0x000fe20000100800 */
[C---:B------:R-:W-:Y:S01]  /*65b0*/  SEL R138, R26.reuse, R119, !P3 ;  /* 0x000000771a8a7207 */ /* 0x040fe20005800000 */
[----:B------:R-:W-:Y:S01]  /*65c0*/  IMAD R133, R149, UR49, RZ ;  /* 0x0000003195857c24 */ /* 0x000fe2000f8e02ff */
[----:B------:R-:W-:Y:S01]  /*65d0*/  SEL R119, R26, R117, !P3 ;  /* 0x000000751a777207 */ /* 0x000fe20005800000 */
[----:B------:R-:W-:Y:S01]  /*65e0*/  IMAD R149, R14, R29, R57 ;  /* 0x0000001d0e957224 */ /* 0x000fe200078e0239 */
[----:B------:R-:W-:Y:S01]  /*65f0*/  IABS R57, R68 ;  /* 0x0000004400397213 */ /* 0x000fe20000000000 */
[----:B------:R-:W-:Y:S01]  /*6600*/  IMAD.MOV R3, RZ, RZ, -R3 ;  /* 0x000000ffff037224 */ /* 0x000fe200078e0a03 */
[----:B------:R-:W-:Y:S01]  /*6610*/  SEL R117, R26, R115, !P3 ;  /* 0x000000731a757207 */ /* 0x000fe20005800000 */
[----:B------:R-:W-:Y:S01]  /*6620*/  @!P4 IMAD.IADD R36, R36, 0x1, -R14 ;  /* 0x000000012424c824 */ /* 0x000fe200078e0a0e */
[C---:B------:R-:W-:Y:S01]  /*6630*/  SEL R115, R26.reuse, R173, !P3 ;  /* 0x000000ad1a737207 */ /* 0x040fe20005800000 */
[----:B------:R-:W-:Y:S01]  /*6640*/  IMAD.MOV.U32 R181, RZ, RZ, R42 ;  /* 0x000000ffffb57224 */ /* 0x000fe200078e002a */
[----:B------:R-:W-:Y:S01]  /*6650*/  SEL R143, R26, R123, !P3 ;  /* 0x0000007b1a8f7207 */ /* 0x000fe20005800000 */
[----:B------:R-:W-:Y:S01]  /*6660*/  IMAD R3, R14, R3, R43 ;  /* 0x000000030e037224 */ /* 0x000fe200078e022b */
[----:B------:R-:W-:Y:S01]  /*6670*/  SEL R123, R26, R247, !P3 ;  /* 0x000000f71a7b7207 */ /* 0x000fe20005800000 */
[--C-:B------:R-:W-:Y:S01]  /*6680*/  @!P1 IMAD.IADD R44, R44, 0x1, -R14.reuse ;  /* 0x000000012c2c9824 */ /* 0x100fe200078e0a0e */
[----:B------:R-:W-:Y:S01]  /*6690*/  ISETP.GE.AND P1, PT, R150, RZ, PT ;  /* 0x000000ff9600720c */ /* 0x000fe20003f26270 */
[--C-:B------:R-:W-:Y:S01]  /*66a0*/  @!P6 IMAD.IADD R38, R38, 0x1, -R14.reuse ;  /* 0x000000012626e824 */ /* 0x100fe200078e0a0e */
[----:B------:R-:W-:Y:S01]  /*66b0*/  ISETP.GE.AND P6, PT, R120, RZ, PT ;  /* 0x000000ff7800720c */ /* 0x000fe20003fc6270 */
[----:B------:R-:W-:Y:S01]  /*66c0*/  IMAD.HI.U32 R43, R20, R57, RZ ;  /* 0x00000039142b7227 */ /* 0x000fe200078e00ff */
[----:B------:R-:W-:Y:S01]  /*66d0*/  SEL R120, R26, R175, !P3 ;  /* 0x000000af1a787207 */ /* 0x000fe20005800000 */
[----:B------:R-:W1:Y:S01]  /*66e0*/  LDCU UR49, c[0x0][0x3b0] ;  /* 0x00007600ff3177ac */ /* 0x000e620008000800 */
[C---:B------:R-:W-:Y:S01]  /*66f0*/  ISETP.GT.U32.AND P4, PT, R14.reuse, R38, PT ;  /* 0x000000260e00720c */ /* 0x040fe20003f84070 */
[----:B------:R-:W-:Y:S01]  /*6700*/  @!P5 IMAD.MOV R181, RZ, RZ, -R181 ;  /* 0x000000ffffb5d224 */ /* 0x000fe200078e0ab5 */
[----:B------:R-:W-:Y:S01]  /*6710*/  ISETP.GT.U32.AND P5, PT, R14, R36, PT ;  /* 0x000000240e00720c */ /* 0x000fe20003fa4070 */
[----:B------:R-:W-:Y:S01]  /*6720*/  IMAD.MOV R43, RZ, RZ, -R43 ;  /* 0x000000ffff2b7224 */ /* 0x000fe200078e0a2b */
[----:B------:R-:W-:Y:S01]  /*6730*/  SEL R122, R26, R251, !P3 ;  /* 0x000000fb1a7a7207 */ /* 0x000fe20005800000 */
[----:B------:R-:W-:Y:S01]  /*6740*/  @!P2 IMAD.IADD R32, R32, 0x1, -R14 ;  /* 0x000000012020a824 */ /* 0x000fe200078e0a0e */
[----:B------:R-:W-:Y:S01]  /*6750*/  SEL R113, R26, R113, !P3 ;  /* 0x000000711a717207 */ /* 0x000fe20005800000 */
[----:B------:R-:W-:Y:S01]  /*6760*/  IMAD R239, R14, R43, R57 ;  /* 0x0000002b0eef7224 */ /* 0x000fe200078e0239 */
[----:B------:R-:W-:Y:S01]  /*6770*/  SEL R99, R26, R99, !P3 ;  /* 0x000000631a637207 */ /* 0x000fe20005800000 */
[----:B------:R-:W-:Y:S01]  /*6780*/  IMAD.MOV.U32 R57, RZ, RZ, R40 ;  /* 0x000000ffff397224 */ /* 0x000fe200078e0028 */
[----:B------:R-:W-:Y:S01]  /*6790*/  ISETP.GT.U32.AND P2, PT, R14, R32, PT ;  /* 0x000000200e00720c */ /* 0x000fe20003f44070 */
[----:B------:R-:W-:Y:S01]  /*67a0*/  VIADD R70, R90, 0x7a ;  /* 0x0000007a5a467836 */ /* 0x000fe20000000000 */
[----:B------:R-:W-:Y:S01]  /*67b0*/  SEL R97, R26, R97, !P3 ;  /* 0x000000611a617207 */ /* 0x000fe20005800000 */
[----:B------:R-:W-:Y:S01]  /*67c0*/  @!P1 IMAD.MOV R57, RZ, RZ, -R57 ;  /* 0x000000ffff399224 */ /* 0x000fe200078e0a39 */
[----:B------:R-:W-:Y:S01]  /*67d0*/  ISETP.GT.U32.AND P1, PT, R14, R34, PT ;  /* 0x000000220e00720c */ /* 0x000fe20003f24070 */
[----:B------:R-:W-:Y:S01]  /*67e0*/  IMAD.MOV.U32 R179, RZ, RZ, R44 ;  /* 0x000000ffffb37224 */ /* 0x000fe200078e002c */
[----:B------:R-:W-:Y:S01]  /*67f0*/  IABS R153, R70 ;  /* 0x0000004600997213 */ /* 0x000fe20000000000 */
[--C-:B------:R-:W-:Y:S01]  /*6800*/  @!P5 IMAD.IADD R36, R36, 0x1, -R14.reuse ;  /* 0x000000012424d824 */ /* 0x100fe200078e0a0e */
[----:B------:R-:W-:Y:S01]  /*6810*/  ISETP.GT.U32.AND P5, PT, R14, R28, PT ;  /* 0x0000001c0e00720c */ /* 0x000fe20003fa4070 */
[--C-:B------:R-:W-:Y:S01]  /*6820*/  @!P4 IMAD.IADD R38, R38, 0x1, -R14.reuse ;  /* 0x000000012626c824 */ /* 0x100fe200078e0a0e */
[----:B------:R-:W-:Y:S01]  /*6830*/  ISETP.GE.AND P4, PT, R118, RZ, PT ;  /* 0x000000ff7600720c */ /* 0x000fe20003f86270 */
[----:B------:R-:W-:Y:S01]  /*6840*/  @!P6 IMAD.MOV R179, RZ, RZ, -R179 ;  /* 0x000000ffffb3e224 */ /* 0x000fe200078e0ab3 */
[----:B------:R-:W-:Y:S01]  /*6850*/  ISETP.GT.U32.AND P6, PT, R14, R30, PT ;  /* 0x0000001e0e00720c */ /* 0x000fe20003fc4070 */
[--C-:B------:R-:W-:Y:S01]  /*6860*/  @!P2 IMAD.IADD R32, R32, 0x1, -R14.reuse ;  /* 0x000000012020a824 */ /* 0x100fe200078e0a0e */
[----:B------:R-:W-:Y:S01]  /*6870*/  ISETP.GE.AND P2, PT, R116, RZ, PT ;  /* 0x000000ff7400720c */ /* 0x000fe20003f46270 */
[----:B------:R-:W-:Y:S01]  /*6880*/  VIADD R64, R90, 0x7c ;  /* 0x0000007c5a407836 */ /* 0x000fe20000000000 */
[----:B------:R-:W-:Y:S01]  /*6890*/  SEL R118, R26, R177, !P3 ;  /* 0x000000b11a767207 */ /* 0x000fe20005800000 */
[----:B------:R-:W-:Y:S01]  /*68a0*/  IMAD.HI.U32 R29, R20, R153, RZ ;  /* 0x00000099141d7227 */ /* 0x000fe200078e00ff */
[----:B------:R-:W-:Y:S01]  /*68b0*/  SEL R116, R26, R243, !P3 ;  /* 0x000000f31a747207 */ /* 0x000fe20005800000 */
[----:B------:R-:W-:Y:S01]  /*68c0*/  STL [R1+0x5cc8], R70 ;  /* 0x005cc84601007387 */ /* 0x000fe20000100800 */
[----:B------:R-:W-:Y:S01]  /*68d0*/  IABS R245, R64 ;  /* 0x0000004000f57213 */ /* 0x000fe20000000000 */
[----:B------:R-:W-:Y:S01]  /*68e0*/  @!P1 IMAD.IADD R34, R34, 0x1, -R14 ;  /* 0x0000000122229824 */ /* 0x000fe200078e0a0e */
[----:B------:R-:W-:Y:S01]  /*68f0*/  ISETP.GT.U32.AND P1, PT, R14, R22, PT ;  /* 0x000000160e00720c */ /* 0x000fe20003f24070 */
[----:B------:R-:W-:Y:S01]  /*6900*/  IMAD.MOV.U32 R43, RZ, RZ, R38 ;  /* 0x000000ffff2b7224 */ /* 0x000fe200078e0026 */
[----:B------:R-:W-:Y:S01]  /*6910*/  STL [R1+0x5cc4], R68 ;  /* 0x005cc44401007387 */ /* 0x000fe20000100800 */
[----:B------:R-:W-:Y:S01]  /*6920*/  IMAD.MOV R29, RZ, RZ, -R29 ;  /* 0x000000ffff1d7224 */ /* 0x000fe200078e0a1d */
[----:B------:R-:W-:Y:S01]  /*6930*/  SEL R44, R26, R37, !P3 ;  /* 0x000000251a2c7207 */ /* 0x000fe20005800000 */
[--C-:B------:R-:W-:Y:S01]  /*6940*/  @!P5 IMAD.IADD R28, R28, 0x1, -R14.reuse ;  /* 0x000000011c1cd824 */ /* 0x100fe200078e0a0e */
[----:B------:R-:W-:Y:S01]  /*6950*/  STL [R1+0x5cc0], R64 ;  /* 0x005cc04001007387 */ /* 0x000fe20000100800 */
[----:B------:R-:W-:Y:S01]  /*6960*/  @!P4 IMAD.MOV R43, RZ, RZ, -R43 ;  /* 0x000000ffff2bc224 */ /* 0x000fe200078e0a2b */
[C---:B------:R-:W-:Y:S01]  /*6970*/  ISETP.GT.U32.AND P4, PT, R14.reuse, R34, PT ;  /* 0x000000220e00720c */ /* 0x040fe20003f84070 */
[C---:B------:R-:W-:Y:S01]  /*6980*/  IMAD R153, R14.reuse, R29, R153 ;  /* 0x0000001d0e997224 */ /* 0x040fe200078e0299 */
[----:B------:R-:W-:Y:S01]  /*6990*/  ISETP.GT.U32.AND P5, PT, R14, R28, PT ;  /* 0x0000001c0e00720c */ /* 0x000fe20003fa4070 */
[----:B------:R-:W-:Y:S01]  /*69a0*/  @!P6 IMAD.IADD R30, R30, 0x1, -R14 ;  /* 0x000000011e1ee824 */ /* 0x000fe200078e0a0e */
[----:B------:R-:W-:Y:S01]  /*69b0*/  ISETP.GE.AND P6, PT, R114, RZ, PT ;  /* 0x000000ff7200720c */ /* 0x000fe20003fc6270 */
[----:B------:R-:W-:Y:S01]  /*69c0*/  IMAD.MOV.U32 R177, RZ, RZ, R36 ;  /* 0x000000ffffb17224 */ /* 0x000fe200078e0024 */
[----:B------:R-:W-:Y:S01]  /*69d0*/  SEL R114, R26, R49, !P3 ;  /* 0x000000311a727207 */ /* 0x000fe20005800000 */
[----:B------:R-:W-:Y:S01]  /*69e0*/  IMAD.HI.U32 R29, R20, R245, RZ ;  /* 0x000000f5141d7227 */ /* 0x000fe200078e00ff */
[----:B------:R-:W-:-:S02]  /*69f0*/  SEL R93, R26, R93, !P3 ;  /* 0x0000005d1a5d7207 */ /* 0x000fc40005800000 */
[----:B------:R-:W-:Y:S01]  /*6a00*/  SEL R91, R26, R91, !P3 ;  /* 0x0000005b1a5b7207 */ /* 0x000fe20005800000 */
        /* <DEDUP_REMOVED lines=10> */
[--C-:B------:R-:W-:Y:S01]  /*6ab0*/  @!P4 IMAD.IADD R34, R34, 0x1, -R14.reuse ;  /* 0x000000012222c824 */ /* 0x100fe200078e0a0e */
[C---:B------:R-:W-:Y:S01]  /*6ac0*/  ISETP.GT.U32.AND P4, PT, R14.reuse, R171, PT ;  /* 0x000000ab0e00720c */ /* 0x040fe20003f84070 */
[----:B------:R-:W-:Y:S01]  /*6ad0*/  @!P6 IMAD.MOV R29, RZ, RZ, -R29 ;  /* 0x000000ffff1de224 */ /* 0x000fe200078e0a1d */
[----:B------:R-:W-:Y:S01]  /*6ae0*/  ISETP.GT.U32.AND P6, PT, R14, R24, PT ;  /* 0x000000180e00720c */ /* 0x000fe20003fc4070 */
[--C-:B------:R-:W-:Y:S01]  /*6af0*/  @!P5 IMAD.IADD R28, R28, 0x1, -R14.reuse ;  /* 0x000000011c1cd824 */ /* 0x100fe200078e0a0e */
[----:B------:R-:W-:Y:S01]  /*6b00*/  ISETP.GE.AND P5, PT, R110, RZ, PT ;  /* 0x000000ff6e00720c */ /* 0x000fe20003fa6270 */
[----:B------:R-:W-:Y:S01]  /*6b10*/  @!P2 IMAD.IADD R30, R30, 0x1, -R14 ;  /* 0x000000011e1ea824 */ /* 0x000fe200078e0a0e */
[----:B------:R-:W-:Y:S01]  /*6b20*/  ISETP.GE.AND P2, PT, R112, RZ, PT ;  /* 0x000000ff7000720c */ /* 0x000fe20003f46270 */
[----:B------:R-:W-:Y:S01]  /*6b30*/  IMAD.MOV.U32 R175, RZ, RZ, R34 ;  /* 0x000000ffffaf7224 */ /* 0x000fe200078e0022 */
[C---:B------:R-:W-:Y:S01]  /*6b40*/  SEL R112, R26.reuse, R111, !P3 ;  /* 0x0000006f1a707207 */ /* 0x040fe20005800000 */
[----:B------:R-:W-:Y:S01]  /*6b50*/  IMAD.MOV.U32 R69, RZ, RZ, R30 ;  /* 0x000000ffff457224 */ /* 0x000fe200078e001e */
[----:B------:R-:W-:Y:S01]  /*6b60*/  SEL R111, R26, R241, !P3 ;  /* 0x000000f11a6f7207 */ /* 0x000fe20005800000 */
[--C-:B------:R-:W-:Y:S01]  /*6b70*/  @!P1 IMAD.IADD R22, R22, 0x1, -R14.reuse ;  /* 0x0000000116169824 */ /* 0x100fe200078e0a0e */
[----:B------:R-:W-:Y:S01]  /*6b80*/  ISETP.GE.AND P1, PT, R108, RZ, PT ;  /* 0x000000ff6c00720c */ /* 0x000fe20003f26270 */
[--C-:B------:R-:W-:Y:S01]  /*6b90*/  @!P4 IMAD.IADD R171, R171, 0x1, -R14.reuse ;  /* 0x00000001ababc824 */ /* 0x100fe200078e0a0e */
[----:B------:R-:W-:Y:S01]  /*6ba0*/  SEL R110, R26, R109, !P3 ;  /* 0x0000006d1a6e7207 */ /* 0x000fe20005800000 */
[----:B------:R-:W-:Y:S01]  /*6bb0*/  @!P6 IMAD.IADD R24, R24, 0x1, -R14 ;  /* 0x000000011818e824 */ /* 0x000fe200078e0a0e */
[----:B------:R-:W-:Y:S01]  /*6bc0*/  ISETP.GE.AND P6, PT, R106, RZ, PT ;  /* 0x000000ff6a00720c */ /* 0x000fe20003fc6270 */
[----:B------:R-:W-:Y:S01]  /*6bd0*/  @!P5 IMAD.MOV R69, RZ, RZ, -R69 ;  /* 0x000000ffff45d224 */ /* 0x000fe200078e0a45 */
[C---:B------:R-:W-:Y:S01]  /*6be0*/  ISETP.GT.U32.AND P5, PT, R14.reuse, R35, PT ;  /* 0x000000230e00720c */ /* 0x040fe20003fa4070 */
[----:B------:R-:W-:Y:S01]  /*6bf0*/  @!P2 IMAD.MOV R175, RZ, RZ, -R175 ;  /* 0x000000ffffafa224 */ /* 0x000fe200078e0aaf */
[C---:B------:R-:W-:Y:S01]  /*6c00*/  ISETP.GT.U32.AND P4, PT, R14.reuse, R171, PT ;  /* 0x000000ab0e00720c */ /* 0x040fe20003f84070 */
[----:B------:R-:W-:Y:S01]  /*6c10*/  IMAD.MOV.U32 R63, RZ, RZ, R28 ;  /* 0x000000ffff3f7224 */ /* 0x000fe200078e001c */
[----:B------:R-:W-:Y:S01]  /*6c20*/  ISETP.GT.U32.AND P2, PT, R14, R24, PT ;  /* 0x000000180e00720c */ /* 0x000fe20003f44070 */
[----:B------:R-:W-:Y:S01]  /*6c30*/  IMAD.MOV.U32 R173, RZ, RZ, R22 ;  /* 0x000000ffffad7224 */ /* 0x000fe200078e0016 */
[----:B------:R-:W-:Y:S01]  /*6c40*/  SEL R109, R26, R105, !P3 ;  /* 0x000000691a6d7207 */ /* 0x000fe20005800000 */
[----:B------:R-:W-:Y:S01]  /*6c50*/  @!P1 IMAD.MOV R63, RZ, RZ, -R63 ;  /* 0x000000ffff3f9224 */ /* 0x000fe200078e0a3f */
[----:B------:R-:W-:Y:S01]  /*6c60*/  ISETP.GE.AND P1, PT, R104, RZ, PT ;  /* 0x000000ff6800720c */ /* 0x000fe20003f26270 */
[----:B------:R-:W-:Y:S01]  /*6c70*/  IMAD R161, R14, R54, R161 ;  /* 0x000000360ea17224 */ /* 0x000fe200078e02a1 */
[----:B------:R-:W-:Y:S01]  /*6c80*/  SEL R105, R26, R67, !P3 ;  /* 0x000000431a697207 */ /* 0x000fe20005800000 */
[----:B------:R-:W-:Y:S01]  /*6c90*/  @!P6 IMAD.MOV R173, RZ, RZ, -R173 ;  /* 0x000000ffffade224 */ /* 0x000fe200078e0aad */
[C---:B------:R-:W-:Y:S01]  /*6ca0*/  ISETP.GT.U32.AND P6, PT, R14.reuse, R169, PT ;  /* 0x000000a90e00720c */ /* 0x040fe20003fc4070 */
[--C-:B------:R-:W-:Y:S01]  /*6cb0*/  @!P5 IMAD.IADD R35, R35, 0x1, -R14.reuse ;  /* 0x000000012323d824 */ /* 0x100fe200078e0a0e */
[C---:B------:R-:W-:Y:S01]  /*6cc0*/  ISETP.GT.U32.AND P5, PT, R14.reuse, R165, PT ;  /* 0x000000a50e00720c */ /* 0x040fe20003fa4070 */
[--C-:B------:R-:W-:Y:S01]  /*6cd0*/  @!P4 IMAD.IADD R171, R171, 0x1, -R14.reuse ;  /* 0x00000001ababc824 */ /* 0x100fe200078e0a0e */
[----:B------:R-:W-:Y:S01]  /*6ce0*/  ISETP.GT.U32.AND P4, PT, R14, R167, PT ;  /* 0x000000a70e00720c */ /* 0x000fe20003f84070 */
[----:B------:R-:W-:Y:S01]  /*6cf0*/  @!P2 IMAD.IADD R24, R24, 0x1, -R14 ;  /* 0x000000011818a824 */ /* 0x000fe200078e0a0e */
[----:B------:R-:W-:Y:S01]  /*6d00*/  ISETP.GE.AND P2, PT, R102, RZ, PT ;  /* 0x000000ff6600720c */ /* 0x000fe20003f46270 */
[----:B------:R-:W-:Y:S01]  /*6d10*/  VIADD R32, R90, 0x7d ;  /* 0x0000007d5a207836 */ /* 0x000fe20000000000 */
[C---:B------:R-:W-:Y:S01]  /*6d20*/  SEL R104, R26.reuse, R61, !P3 ;  /* 0x0000003d1a687207 */ /* 0x040fe20005800000 */
[----:B------:R-:W-:Y:S01]  /*6d30*/  IMAD.MOV.U32 R49, RZ, RZ, R24 ;  /* 0x000000ffff317224 */ /* 0x000fe200078e0018 */
[----:B------:R-:W-:Y:S01]  /*6d40*/  SEL R108, R26, R107, !P3 ;  /* 0x0000006b1a6c7207 */ /* 0x000fe20005800000 */
[----:B------:R-:W-:Y:S01]  /*6d50*/  IMAD R142, R142, UR58, RZ ;  /* 0x0000003a8e8e7c24 */ /* 0x000fe2000f8e02ff */
[----:B------:R-:W-:Y:S01]  /*6d60*/  IABS R243, R32 ;  /* 0x0000002000f37213 */ /* 0x000fe20000000000 */
[----:B------:R-:W-:Y:S01]  /*6d70*/  @!P1 IMAD.MOV R49, RZ, RZ, -R49 ;  /* 0x000000ffff319224 */ /* 0x000fe200078e0a31 */
[----:B------:R-:W-:Y:S01]  /*6d80*/  ISETP.GT.U32.AND P1, PT, R14, R35, PT ;  /* 0x000000230e00720c */ /* 0x000fe20003f24070 */
[--C-:B------:R-:W-:Y:S01]  /*6d90*/  @!P5 IMAD.IADD R165, R165, 0x1, -R14.reuse ;  /* 0x00000001a5a5d824 */ /* 0x100fe200078e0a0e */
[----:B------:R-:W-:Y:S01]  /*6da0*/  SEL R107, R26, R103, !P3 ;  /* 0x000000671a6b7207 */ /* 0x000fe20005800000 */
[--C-:B------:R-:W-:Y:S01]  /*6db0*/  @!P4 IMAD.IADD R167, R167, 0x1, -R14.reuse ;  /* 0x00000001a7a7c824 */ /* 0x100fe200078e0a0e */
[----:B------:R-:W-:Y:S01]  /*6dc0*/  ISETP.GT.U32.AND P4, PT, R14, R163, PT ;  /* 0x000000a30e00720c */ /* 0x000fe20003f84070 */
[--C-:B------:R-:W-:Y:S01]  /*6dd0*/  @!P6 IMAD.IADD R169, R169, 0x1, -R14.reuse ;  /* 0x00000001a9a9e824 */ /* 0x100fe200078e0a0e */
[----:B------:R-:W-:Y:S01]  /*6de0*/  SEL R106, R26, R101, !P3 ;  /* 0x000000651a6a7207 */ /* 0x000fe20005800000 */
[----:B------:R-:W-:Y:S01]  /*6df0*/  @!P2 IMAD.MOV R171, RZ, RZ, -R171 ;  /* 0x000000ffffaba224 */ /* 0x000fe200078e0aab */
[----:B------:R-:W-:Y:S01]  /*6e00*/  ISETP.GT.U32.AND P2, PT, R14, R165, PT ;  /* 0x000000a50e00720c */ /* 0x000fe20003f44070 */
[----:B------:R-:W-:Y:S01]  /*6e10*/  IMAD.HI.U32 R22, R20, R243, RZ ;  /* 0x000000f314167227 */ /* 0x000fe200078e00ff */
[C---:B------:R-:W-:Y:S01]  /*6e20*/  ISETP.GT.U32.AND P6, PT, R14.reuse, R169, PT ;  /* 0x000000a90e00720c */ /* 0x040fe20003fc4070 */
[----:B------:R1:W-:Y:S01]  /*6e30*/  STL [R1+0x5cbc], R32 ;  /* 0x005cbc2001007387 */ /* 0x0003e20000100800 */
[C---:B------:R-:W-:Y:S01]  /*6e40*/  ISETP.GT.U32.AND P5, PT, R14.reuse, R167, PT ;  /* 0x000000a70e00720c */ /* 0x040fe20003fa4070 */
[----:B------:R-:W-:Y:S01]  /*6e50*/  @!P1 IMAD.IADD R35, R35, 0x1, -R14 ;  /* 0x0000000123239824 */ /* 0x000fe200078e0a0e */
[----:B------:R-:W-:Y:S01]  /*6e60*/  ISETP.GT.U32.AND P1, PT, R14, R55, PT ;  /* 0x000000370e00720c */ /* 0x000fe20003f24070 */
[----:B------:R-:W-:Y:S01]  /*6e70*/  IMAD.MOV R22, RZ, RZ, -R22 ;  /* 0x000000ffff167224 */ /* 0x000fe200078e0a16 */
[----:B------:R-:W-:Y:S01]  /*6e80*/  SEL R103, R26, R47, !P3 ;  /* 0x0000002f1a677207 */ /* 0x000fe20005800000 */
[--C-:B------:R-:W-:Y:S01]  /*6e90*/  @!P4 IMAD.IADD R163, R163, 0x1, -R14.reuse ;  /* 0x00000001a3a3c824 */ /* 0x100fe200078e0a0e */
[----:B------:R-:W-:Y:S01]  /*6ea0*/  ISETP.GE.AND P4, PT, R98, RZ, PT ;  /* 0x000000ff6200720c */ /* 0x000fe20003f86270 */
[----:B------:R-:W-:Y:S01]  /*6eb0*/  IMAD R241, R14, R22, R243 ;  /* 0x000000160ef17224 */ /* 0x000fe200078e02f3 */
[----:B------:R-:W-:Y:S01]  /*6ec0*/  SEL R102, R26, R33, !P3 ;  /* 0x000000211a667207 */ /* 0x000fe20005800000 */
[--C-:B------:R-:W-:Y:S01]  /*6ed0*/  @!P2 IMAD.IADD R165, R165, 0x1, -R14.reuse ;  /* 0x00000001a5a5a824 */ /* 0x100fe200078e0a0e */
[----:B------:R-:W-:Y:S01]  /*6ee0*/  ISETP.GE.AND P2, PT, R100, RZ, PT ;  /* 0x000000ff6400720c */ /* 0x000fe20003f46270 */
[--C-:B------:R-:W-:Y:S01]  /*6ef0*/  @!P6 IMAD.IADD R169, R169, 0x1, -R14.reuse ;  /* 0x00000001a9a9e824 */ /* 0x100fe200078e0a0e */
[C---:B------:R-:W-:Y:S01]  /*6f00*/  ISETP.GT.U32.AND P6, PT, R14.reuse, R161, PT ;  /* 0x000000a10e00720c */ /* 0x040fe20003fc4070 */
[--C-:B------:R-:W-:Y:S01]  /*6f10*/  @!P5 IMAD.IADD R167, R167, 0x1, -R14.reuse ;  /* 0x00000001a7a7d824 */ /* 0x100fe200078e0a0e */
[----:B------:R-:W-:Y:S01]  /*6f20*/  ISETP.GT.U32.AND P5, PT, R14, R41, PT ;  /* 0x000000290e00720c */ /* 0x000fe20003fa4070 */
[--C-:B------:R-:W-:Y:S01]  /*6f30*/  @!P1 IMAD.IADD R55, R55, 0x1, -R14.reuse ;  /* 0x0000000137379824 */ /* 0x100fe200078e0a0e */
[----:B------:R-:W-:Y:S01]  /*6f40*/  ISETP.GE.AND P1, PT, R96, RZ, PT ;  /* 0x000000ff6000720c */ /* 0x000fe20003f26270 */
[----:B------:R-:W-:Y:S01]  /*6f50*/  VIADD R22, R90, 0x7e ;  /* 0x0000007e5a167836 */ /* 0x000fe20000000000 */
[----:B------:R-:W-:Y:S01]  /*6f60*/  SEL R101, R26, R27, !P3 ;  /* 0x0000001b1a657207 */ /* 0x000fe20005800000 */
[----:B------:R-:W-:Y:S01]  /*6f70*/  @!P4 IMAD.MOV R169, RZ, RZ, -R169 ;  /* 0x000000ffffa9c224 */ /* 0x000fe200078e0aa9 */
[C---:B------:R-:W-:Y:S01]  /*6f80*/  ISETP.GT.U32.AND P4, PT, R14.reuse, R55, PT ;  /* 0x000000370e00720c */ /* 0x040fe20003f84070 */
[----:B------:R-:W1:Y:S01]  /*6f90*/  LDCU UR58, c[0x0][0x3b0] ;  /* 0x00007600ff3a77ac */ /* 0x000e620008000800 */
[----:B------:R-:W-:Y:S01]  /*6fa0*/  IABS R243, R22 ;  /* 0x0000001600f37213 */ /* 0x000fe20000000000 */
[----:B------:R-:W-:Y:S01]  /*6fb0*/  @!P2 IMAD.MOV R35, RZ, RZ, -R35 ;  /* 0x000000ffff23a224 */ /* 0x000fe200078e0a23 */
[----:B------:R-:W-:Y:S01]  /*6fc0*/  ISETP.GT.U32.AND P2, PT, R14, R163, PT ;  /* 0x000000a30e00720c */ /* 0x000fe20003f44070 */
[--C-:B------:R-:W-:Y:S01]  /*6fd0*/  @!P6 IMAD.IADD R161, R161, 0x1, -R14.reuse ;  /* 0x00000001a1a1e824 */ /* 0x100fe200078e0a0e */
[----:B------:R-:W-:Y:S01]  /*6fe0*/  ISETP.GE.AND P6, PT, R92, RZ, PT ;  /* 0x000000ff5c00720c */ /* 0x000fe20003fc6270 */
[----:B------:R-:W-:Y:S01]  /*6ff0*/  @!P5 IMAD.IADD R41, R41, 0x1, -R14 ;  /* 0x000000012929d824 */ /* 0x000fe200078e0a0e */
[C---:B------:R-:W-:Y:S01]  /*7000*/  ISETP.GT.U32.AND P5, PT, R14.reuse, R159, PT ;  /* 0x0000009f0e00720c */ /* 0x040fe20003fa4070 */
[----:B------:R-:W-:Y:S01]  /*7010*/  @!P1 IMAD.MOV R167, RZ, RZ, -R167 ;  /* 0x000000ffffa79224 */ /* 0x000fe200078e0aa7 */
[----:B------:R-:W-:Y:S01]  /*7020*/  ISETP.GT.U32.AND P1, PT, R14, R161, PT ;  /* 0x000000a10e00720c */ /* 0x000fe20003f24070 */
[----:B------:R-:W-:Y:S01]  /*7030*/  IMAD.HI.U32 R20, R20, R243, RZ ;  /* 0x000000f314147227 */ /* 0x000fe200078e00ff */
[----:B------:R1:W-:Y:S01]  /*7040*/  STL [R1+0x5cb8], R22 ;  /* 0x005cb81601007387 */ /* 0x0003e20000100800 */
[----:B------:R-:W-:-:S02]  /*7050*/  SEL R100, R26, R235, !P3 ;  /* 0x000000eb1a647207 */ /* 0x000fc40005800000 */
[--C-:B------:R-:W-:Y:S01]  /*7060*/  @!P4 IMAD.IADD R55, R55, 0x1, -R14.reuse ;  /* 0x000000013737c824 */ /* 0x100fe200078e0a0e */
[C---:B------:R-:W-:Y:S01]  /*7070*/  ISETP.GT.U32.AND P4, PT, R14.reuse, R155, PT ;  /* 0x0000009b0e00720c */ /* 0x040fe20003f84070 */
        /* <DEDUP_REMOVED lines=8> */
[----:B------:R-:W-:Y:S01]  /*7100*/  IMAD.MOV R20, RZ, RZ, -R20 ;  /* 0x000000ffff147224 */ /* 0x000fe200078e0a14 */
[C---:B------:R-:W-:Y:S01]  /*7110*/  SEL R98, R26.reuse, R233, !P3 ;  /* 0x000000e91a627207 */ /* 0x040fe20005800000 */
[----:B------:R-:W-:Y:S01]  /*7120*/  IMAD R103, R103, UR15, RZ ;  /* 0x0000000f67677c24 */ /* 0x000fe2000f8e02ff */
[----:B------:R-:W-:Y:S01]  /*7130*/  SEL R96, R26, R231, !P3 ;  /* 0x000000e71a607207 */ /* 0x000fe20005800000 */
[--C-:B------:R-:W-:Y:S01]  /*7140*/  @!P4 IMAD.IADD R155, R155, 0x1, -R14.reuse ;  /* 0x000000019b9bc824 */ /* 0x100fe200078e0a0e */
[----:B------:R-:W-:Y:S01]  /*7150*/  ISETP.GE.AND P4, PT, R82, RZ, PT ;  /* 0x000000ff5200720c */ /* 0x000fe20003f86270 */
[--C-:B------:R-:W-:Y:S01]  /*7160*/  @!P2 IMAD.IADD R157, R157, 0x1, -R14.reuse ;  /* 0x000000019d9da824 */ /* 0x100fe200078e0a0e */
[----:B------:R-:W-:Y:S01]  /*7170*/  ISETP.GE.AND P2, PT, R84, RZ, PT ;  /* 0x000000ff5400720c */ /* 0x000fe20003f46270 */
[--C-:B------:R-:W-:Y:S01]  /*7180*/  @!P6 IMAD.IADD R41, R41, 0x1, -R14.reuse ;  /* 0x000000012929e824 */ /* 0x100fe200078e0a0e */
[C---:B------:R-:W-:Y:S01]  /*7190*/  ISETP.GT.U32.AND P6, PT, R14.reuse, R3, PT ;  /* 0x000000030e00720c */ /* 0x040fe20003fc4070 */
[----:B------:R-:W-:Y:S01]  /*71a0*/  @!P5 IMAD.MOV R55, RZ, RZ, -R55 ;  /* 0x000000ffff37d224 */ /* 0x000fe200078e0a37 */
[C---:B------:R-:W-:Y:S01]  /*71b0*/  ISETP.GT.U32.AND P5, PT, R14.reuse, R157, PT ;  /* 0x0000009d0e00720c */ /* 0x040fe20003fa4070 */
[----:B------:R-:W-:Y:S01]  /*71c0*/  @!P1 IMAD.MOV R163, RZ, RZ, -R163 ;  /* 0x000000ffffa39224 */ /* 0x000fe200078e0aa3 */
[C---:B------:R-:W-:Y:S01]  /*71d0*/  ISETP.GT.U32.AND P1, PT, R14.reuse, R159, PT ;  /* 0x0000009f0e00720c */ /* 0x040fe20003f24070 */
[----:B------:R-:W-:Y:S01]  /*71e0*/  IMAD R243, R14, R20, R243 ;  /* 0x000000140ef37224 */ /* 0x000fe200078e02f3 */
[----:B------:R-:W-:Y:S01]  /*71f0*/  LOP3.LUT R20, R249, 0x20, RZ, 0xfc, !PT ;  /* 0x00000020f9147812 */ /* 0x000fe200078efcff */
[----:B------:R-:W1:Y:S01]  /*7200*/  LDCU UR15, c[0x0][0x3b0] ;  /* 0x00007600ff0f77ac */ /* 0x000e620008000800 */
[----:B------:R-:W-:Y:S01]  /*7210*/  SEL R92, R26, R229, !P3 ;  /* 0x000000e51a5c7207 */ /* 0x000fe20005800000 */
[----:B------:R-:W-:Y:S01]  /*7220*/  @!P4 IMAD.MOV R41, RZ, RZ, -R41 ;  /* 0x000000ffff29c224 */ /* 0x000fe200078e0a29 */
[C---:B------:R-:W-:Y:S01]  /*7230*/  ISETP.GT.U32.AND P4, PT, R14.reuse, R149, PT ;  /* 0x000000950e00720c */ /* 0x040fe20003f84070 */
[----:B------:R-:W-:Y:S01]  /*7240*/  @!P2 IMAD.MOV R161, RZ, RZ, -R161 ;  /* 0x000000ffffa1a224 */ /* 0x000fe200078e0aa1 */
[----:B------:R-:W-:Y:S01]  /*7250*/  ISETP.GT.U32.AND P2, PT, R14, R155, PT ;  /* 0x0000009b0e00720c */ /* 0x000fe20003f44070 */
[--C-:B------:R-:W-:Y:S01]  /*7260*/  @!P6 IMAD.IADD R3, R3, 0x1, -R14.reuse ;  /* 0x000000010303e824 */ /* 0x100fe200078e0a0e */
[----:B------:R-:W-:Y:S01]  /*7270*/  SEL R90, R26, R227, !P3 ;  /* 0x000000e31a5a7207 */ /* 0x000fe20005800000 */
[--C-:B------:R-:W-:Y:S01]  /*7280*/  @!P5 IMAD.IADD R157, R157, 0x1, -R14.reuse ;  /* 0x000000019d9dd824 */ /* 0x100fe200078e0a0e */
[C---:B------:R-:W-:Y:S01]  /*7290*/  ISETP.GT.U32.AND P5, PT, R14.reuse, R239, PT ;  /* 0x000000ef0e00720c */ /* 0x040fe20003fa4070 */
[--C-:B------:R-:W-:Y:S01]  /*72a0*/  @!P1 IMAD.IADD R159, R159, 0x1, -R14.reuse ;  /* 0x000000019f9f9824 */ /* 0x100fe200078e0a0e */
[C---:B------:R-:W-:Y:S01]  /*72b0*/  ISETP.GT.U32.AND P6, PT, R14.reuse, R3, PT ;  /* 0x000000030e00720c */ /* 0x040fe20003fc4070 */
[----:B------:R-:W-:Y:S01]  /*72c0*/  IMAD R151, R151, UR64, RZ ;  /* 0x0000004097977c24 */ /* 0x000fe2000f8e02ff */
[----:B------:R-:W-:Y:S01]  /*72d0*/  ISETP.GT.U32.AND P1, PT, R14, R153, PT ;  /* 0x000000990e00720c */ /* 0x000fe20003f24070 */
[----:B------:R-:W-:Y:S01]  /*72e0*/  IMAD R147, R147, UR63, RZ ;  /* 0x0000003f93937c24 */ /* 0x000fe2000f8e02ff */
[----:B------:R-:W-:Y:S01]  /*72f0*/  SEL R88, R26, R225, !P3 ;  /* 0x000000e11a587207 */ /* 0x000fe20005800000 */
[--C-:B------:R-:W-:Y:S01]  /*7300*/  @!P4 IMAD.IADD R149, R149, 0x1, -R14.reuse ;  /* 0x000000019595c824 */ /* 0x100fe200078e0a0e */
[----:B------:R-:W-:Y:S01]  /*7310*/  ISETP.GE.AND P4, PT, R78, RZ, PT ;  /* 0x000000ff4e00720c */ /* 0x000fe20003f86270 */
[--C-:B------:R-:W-:Y:S01]  /*7320*/  @!P2 IMAD.IADD R155, R155, 0x1, -R14.reuse ;  /* 0x000000019b9ba824 */ /* 0x100fe200078e0a0e */
[----:B------:R-:W-:Y:S01]  /*7330*/  ISETP.GT.U32.AND P2, PT, R14, R245, PT ;  /* 0x000000f50e00720c */ /* 0x000fe20003f44070 */
[----:B------:R-:W-:Y:S01]  /*7340*/  IMAD R146, R146, UR62, RZ ;  /* 0x0000003e92927c24 */ /* 0x000fe2000f8e02ff */
[----:B------:R-:W-:Y:S01]  /*7350*/  SEL R86, R26, R223, !P3 ;  /* 0x000000df1a567207 */ /* 0x000fe20005800000 */
[--C-:B------:R-:W-:Y:S01]  /*7360*/  @!P5 IMAD.IADD R239, R239, 0x1, -R14.reuse ;  /* 0x00000001efefd824 */ /* 0x100fe200078e0a0e */
[----:B------:R-:W-:Y:S01]  /*7370*/  ISETP.GT.U32.AND P5, PT, R14, R241, PT ;  /* 0x000000f10e00720c */ /* 0x000fe20003fa4070 */
[--C-:B------:R-:W-:Y:S01]  /*7380*/  @!P6 IMAD.IADD R3, R3, 0x1, -R14.reuse ;  /* 0x000000010303e824 */ /* 0x100fe200078e0a0e */
[----:B------:R-:W-:Y:S01]  /*7390*/  ISETP.GE.AND P6, PT, R80, RZ, PT ;  /* 0x000000ff5000720c */ /* 0x000fe20003fc6270 */
[--C-:B------:R-:W-:Y:S01]  /*73a0*/  @!P1 IMAD.IADD R153, R153, 0x1, -R14.reuse ;  /* 0x0000000199999824 */ /* 0x100fe200078e0a0e */
[----:B------:R-:W-:Y:S01]  /*73b0*/  ISETP.GE.AND P1, PT, R76, RZ, PT ;  /* 0x000000ff4c00720c */ /* 0x000fe20003f26270 */
[----:B------:R-:W-:Y:S01]  /*73c0*/  IMAD.MOV.U32 R67, RZ, RZ, R3 ;  /* 0x000000ffff437224 */ /* 0x000fe200078e0003 */
[----:B-1----:R-:W-:Y:S01]  /*73d0*/  SEL R84, R26, R221, !P3 ;  /* 0x000000dd1a547207 */ /* 0x002fe20005800000 */
[----:B------:R-:W-:Y:S01]  /*73e0*/  @!P4 IMAD.MOV R157, RZ, RZ, -R157 ;  /* 0x000000ffff9dc224 */ /* 0x000fe200078e0a9d */
[C---:B------:R-:W-:Y:S01]  /*73f0*/  ISETP.GT.U32.AND P4, PT, R14.reuse, R153, PT ;  /* 0x000000990e00720c */ /* 0x040fe20003f84070 */
[----:B------:R-:W-:Y:S01]  /*7400*/  @!P2 IMAD.IADD R245, R245, 0x1, -R14 ;  /* 0x00000001f5f5a824 */ /* 0x000fe200078e0a0e */
[----:B------:R-:W-:Y:S01]  /*7410*/  ISETP.GT.U32.AND P2, PT, R14, R149, PT ;  /* 0x000000950e00720c */ /* 0x000fe20003f44070 */
[----:B------:R-:W-:Y:S01]  /*7420*/  IMAD.MOV.U32 R3, RZ, RZ, R16 ;  /* 0x000000ffff037224 */ /* 0x000fe200078e0010 */
[----:B------:R-:W-:Y:S01]  /*7430*/  SEL R83, R26, R83, !P3 ;  /* 0x000000531a537207 */ /* 0x000fe20005800000 */
[--C-:B------:R-:W-:Y:S01]  /*7440*/  @!P5 IMAD.IADD R241, R241, 0x1, -R14.reuse ;  /* 0x00000001f1f1d824 */ /* 0x100fe200078e0a0e */
[C---:B------:R-:W-:Y:S01]  /*7450*/  ISETP.GT.U32.AND P5, PT, R14.reuse, R245, PT ;  /* 0x000000f50e00720c */ /* 0x040fe20003fa4070 */
[----:B------:R-:W-:Y:S01]  /*7460*/  @!P6 IMAD.MOV R159, RZ, RZ, -R159 ;  /* 0x000000ffff9fe224 */ /* 0x000fe200078e0a9f */
[C---:B------:R-:W-:Y:S01]  /*7470*/  ISETP.GT.U32.AND P6, PT, R14.reuse, R239, PT ;  /* 0x000000ef0e00720c */ /* 0x040fe20003fc4070 */
[----:B------:R-:W-:Y:S01]  /*7480*/  @!P1 IMAD.MOV R155, RZ, RZ, -R155 ;  /* 0x000000ffff9b9224 */ /* 0x000fe200078e0a9b */
        /* <DEDUP_REMOVED lines=10> */
[----:B------:R-:W-:Y:S01]  /*7530*/  ISETP.GE.AND P5, PT, R70, RZ, PT ;  /* 0x000000ff4600720c */ /* 0x000fe20003fa6270 */
[--C-:B------:R-:W-:Y:S01]  /*7540*/  @!P6 IMAD.IADD R239, R239, 0x1, -R14.reuse ;  /* 0x00000001efefe824 */ /* 0x100fe200078e0a0e */
[----:B------:R-:W-:Y:S01]  /*7550*/  ISETP.GE.AND P6, PT, R72, RZ, PT ;  /* 0x000000ff4800720c */ /* 0x000fe20003fc6270 */
[----:B------:R-:W-:Y:S01]  /*7560*/  IMAD.MOV.U32 R61, RZ, RZ, R149 ;  /* 0x000000ffff3d7224 */ /* 0x000fe200078e0095 */
[----:B------:R-:W-:Y:S01]  /*7570*/  SEL R80, R26, R217, !P3 ;  /* 0x000000d91a507207 */ /* 0x000fe20005800000 */
[--C-:B------:R-:W-:Y:S01]  /*7580*/  @!P1 IMAD.IADD R241, R241, 0x1, -R14.reuse ;  /* 0x00000001f1f19824 */ /* 0x100fe200078e0a0e */
[----:B------:R-:W-:Y:S01]  /*7590*/  ISETP.GE.AND P1, PT, R68, RZ, PT ;  /* 0x000000ff4400720c */ /* 0x000fe20003f26270 */
[----:B------:R-:W-:Y:S01]  /*75a0*/  @!P4 IMAD.MOV R67, RZ, RZ, -R67 ;  /* 0x000000ffff43c224 */ /* 0x000fe200078e0a43 */
[----:B------:R-:W-:Y:S01]  /*75b0*/  ISETP.GE.AND P4, PT, R66, RZ, PT ;  /* 0x000000ff4200720c */ /* 0x000fe20003f86270 */
[--C-:B------:R-:W-:Y:S01]  /*75c0*/  @!P2 IMAD.IADD R243, R243, 0x1, -R14.reuse ;  /* 0x00000001f3f3a824 */ /* 0x100fe200078e0a0e */
[C---:B------:R-:W-:Y:S01]  /*75d0*/  SEL R79, R26.reuse, R79, !P3 ;  /* 0x0000004f1a4f7207 */ /* 0x040fe20005800000 */
[----:B------:R-:W-:Y:S01]  /*75e0*/  IMAD.MOV.U32 R149, RZ, RZ, R245 ;  /* 0x000000ffff957224 */ /* 0x000fe200078e00f5 */
[----:B------:R-:W-:Y:S01]  /*75f0*/  SEL R78, R26, R215, !P3 ;  /* 0x000000d71a4e7207 */ /* 0x000fe20005800000 */
[----:B------:R-:W-:Y:S01]  /*7600*/  @!P5 IMAD.MOV R153, RZ, RZ, -R153 ;  /* 0x000000ffff99d224 */ /* 0x000fe200078e0a99 */
[----:B------:R-:W-:Y:S01]  /*7610*/  ISETP.GT.U32.AND P2, PT, R14, R243, PT ;  /* 0x000000f30e00720c */ /* 0x000fe20003f44070 */
[----:B------:R-:W-:Y:S01]  /*7620*/  @!P6 IMAD.MOV R61, RZ, RZ, -R61 ;  /* 0x000000ffff3de224 */ /* 0x000fe200078e0a3d */
[----:B------:R-:W-:Y:S01]  /*7630*/  ISETP.GE.AND P5, PT, R64, RZ, PT ;  /* 0x000000ff4000720c */ /* 0x000fe20003fa6270 */
[----:B------:R-:W-:Y:S01]  /*7640*/  IMAD.MOV.U32 R47, RZ, RZ, R239 ;  /* 0x000000ffff2f7224 */ /* 0x000fe200078e00ef */
[----:B------:R-:W-:Y:S01]  /*7650*/  ISETP.GE.AND P6, PT, R20, UR76, PT ;  /* 0x0000004c14007c0c */ /* 0x000fe2000bfc6270 */
[----:B------:R-:W-:Y:S01]  /*7660*/  IMAD.MOV.U32 R33, RZ, RZ, R241 ;  /* 0x000000ffff217224 */ /* 0x000fe200078e00f1 */
[----:B------:R-:W-:Y:S01]  /*7670*/  SEL R77, R26, R77, !P3 ;  /* 0x0000004d1a4d7207 */ /* 0x000fe20005800000 */
[----:B------:R-:W-:Y:S01]  /*7680*/  @!P4 IMAD.MOV R3, RZ, RZ, -R3 ;  /* 0x000000ffff03c224 */ /* 0x000fe200078e0a03 */
[----:B------:R-:W-:Y:S01]  /*7690*/  SEL R18, R18, RZ, !P6 ;  /* 0x000000ff12127207 */ /* 0x000fe20007000000 */
[----:B------:R-:W-:Y:S01]  /*76a0*/  @!P1 IMAD.MOV R47, RZ, RZ, -R47 ;  /* 0x000000ffff2f9224 */ /* 0x000fe200078e0a2f */
[----:B------:R-:W-:Y:S01]  /*76b0*/  ISETP.GE.AND P6, PT, R32, RZ, PT ;  /* 0x000000ff2000720c */ /* 0x000fe20003fc6270 */
[----:B------:R-:W-:Y:S01]  /*76c0*/  IMAD R143, R143, UR59, RZ ;  /* 0x0000003b8f8f7c24 */ /* 0x000fe2000f8e02ff */
[----:B------:R-:W-:Y:S01]  /*76d0*/  ISETP.GE.AND P4, PT, R22, RZ, PT ;  /* 0x000000ff1600720c */ /* 0x000fe20003f86270 */
[----:B------:R-:W-:Y:S01]  /*76e0*/  @!P2 IMAD.IADD R243, R243, 0x1, -R14 ;  /* 0x00000001f3f3a824 */ /* 0x000fe200078e0a0e */
[----:B------:R-:W-:Y:S01]  /*76f0*/  ISETP.GE.AND P2, PT, R62, RZ, PT ;  /* 0x000000ff3e00720c */ /* 0x000fe20003f46270 */
[----:B------:R-:W-:Y:S01]  /*7700*/  @!P5 IMAD.MOV R149, RZ, RZ, -R149 ;  /* 0x000000ffff95d224 */ /* 0x000fe200078e0a95 */
[----:B------:R-:W-:Y:S01]  /*7710*/  ISETP.GE.AND P5, PT, R60, RZ, PT ;  /* 0x000000ff3c00720c */ /* 0x000fe20003fa6270 */
[----:B------:R-:W-:Y:S01]  /*7720*/  IMAD.MOV.U32 R27, RZ, RZ, R243 ;  /* 0x000000ffff1b7224 */ /* 0x000fe200078e00f3 */
[----:B------:R-:W-:Y:S01]  /*7730*/  ISETP.NE.U32.AND P1, PT, R18, RZ, PT ;  /* 0x000000ff1200720c */ /* 0x000fe20003f25070 */
[----:B------:R-:W-:Y:S01]  /*7740*/  IMAD R141, R141, UR57, RZ ;  /* 0x000000398d8d7c24 */ /* 0x000fe2000f8e02ff */
[C---:B------:R-:W-:Y:S01]  /*7750*/  SEL R40, R26.reuse, R149, !P3 ;  /* 0x000000951a287207 */ /* 0x040fe20005800000 */
[----:B------:R-:W-:Y:S01]  /*7760*/  IMAD.MOV.U32 R149, RZ, RZ, R12 ;  /* 0x000000ffff957224 */ /* 0x000fe200078e000c */
[----:B------:R-:W-:Y:S01]  /*7770*/  SEL R14, R26, R237, !P3 ;  /* 0x000000ed1a0e7207 */ /* 0x000fe20005800000 */
[----:B------:R-:W-:Y:S01]  /*7780*/  @!P6 IMAD.MOV R33, RZ, RZ, -R33 ;  /* 0x000000ffff21e224 */ /* 0x000fe200078e0a21 */
[----:B------:R-:W-:Y:S01]  /*7790*/  ISETP.GE.AND P6, PT, R58, RZ, PT ;  /* 0x000000ff3a00720c */ /* 0x000fe20003fc6270 */
[----:B------:R-:W-:Y:S01]  /*77a0*/  @!P4 IMAD.MOV R27, RZ, RZ, -R27 ;  /* 0x000000ffff1bc224 */ /* 0x000fe200078e0a1b */
[----:B------:R-:W-:Y:S01]  /*77b0*/  ISETP.GE.AND P4, PT, R56, RZ, PT ;  /* 0x000000ff3800720c */ /* 0x000fe20003f86270 */
[----:B------:R-:W-:Y:S01]  /*77c0*/  @!P2 IMAD.MOV R149, RZ, RZ, -R149 ;  /* 0x000000ffff95a224 */ /* 0x000fe200078e0a95 */
[C---:B------:R-:W-:Y:S01]  /*77d0*/  SEL R76, R26.reuse, R213, !P3 ;  /* 0x000000d51a4c7207 */ /* 0x040fe20005800000 */
[----:B------:R-:W-:Y:S01]  /*77e0*/  @!P5 IMAD.MOV R25, RZ, RZ, -R25 ;  /* 0x000000ffff19d224 */ /* 0x000fe200078e0a19 */
[----:B------:R-:W-:Y:S01]  /*77f0*/  SEL R75, R26, R75, !P3 ;  /* 0x0000004b1a4b7207 */ /* 0x000fe20005800000 */
[----:B------:R-:W-:Y:S01]  /*7800*/  IMAD R140, R140, UR56, RZ ;  /* 0x000000388c8c7c24 */ /* 0x000fe2000f8e02ff */
[C---:B------:R-:W-:Y:S01]  /*7810*/  SEL R74, R26.reuse, R211, !P3 ;  /* 0x000000d31a4a7207 */ /* 0x040fe20005800000 */
[----:B------:R-:W-:Y:S01]  /*7820*/  IMAD R139, R139, UR55, RZ ;  /* 0x000000378b8b7c24 */ /* 0x000fe2000f8e02ff */
[----:B------:R-:W-:Y:S01]  /*7830*/  SEL R73, R26, R73, !P3 ;  /* 0x000000491a497207 */ /* 0x000fe20005800000 */
[----:B------:R-:W-:Y:S01]  /*7840*/  IMAD R138, R138, UR54, RZ ;  /* 0x000000368a8a7c24 */ /* 0x000fe2000f8e02ff */
[C---:B------:R-:W-:Y:S01]  /*7850*/  SEL R60, R26.reuse, R209, !P3 ;  /* 0x000000d11a3c7207 */ /* 0x040fe20005800000 */
[----:B------:R-:W-:Y:S01]  /*7860*/  @!P6 IMAD.MOV R23, RZ, RZ, -R23 ;  /* 0x000000ffff17e224 */ /* 0x000fe200078e0a17 */
[C---:B------:R-:W-:Y:S01]  /*7870*/  SEL R53, R26.reuse, R53, !P3 ;  /* 0x000000351a357207 */ /* 0x040fe20005800000 */
[----:B------:R-:W-:Y:S01]  /*7880*/  @!P4 IMAD.MOV R21, RZ, RZ, -R21 ;  /* 0x000000ffff15c224 */ /* 0x000fe200078e0a15 */
[C---:B------:R-:W-:Y:S01]  /*7890*/  SEL R46, R26.reuse, R207, !P3 ;  /* 0x000000cf1a2e7207 */ /* 0x040fe20005800000 */
[----:B------:R-:W-:Y:S01]  /*78a0*/  IMAD R137, R137, UR53, RZ ;  /* 0x0000003589897c24 */ /* 0x000fe2000f8e02ff */
[----:B------:R-:W-:Y:S01]  /*78b0*/  SEL R39, R26, R39, !P3 ;  /* 0x000000271a277207 */ /* 0x000fe20005800000 */
[----:B------:R-:W-:Y:S01]  /*78c0*/  IMAD R136, R136, UR52, RZ ;  /* 0x0000003488887c24 */ /* 0x000fe2000f8e02ff */
[C---:B------:R-:W-:Y:S01]  /*78d0*/  SEL R32, R26.reuse, R205, !P3 ;  /* 0x000000cd1a207207 */ /* 0x040fe20005800000 */
[----:B------:R-:W-:Y:S01]  /*78e0*/  IMAD R135, R135, UR51, RZ ;  /* 0x0000003387877c24 */ /* 0x000fe2000f8e02ff */
[----:B------:R-:W-:Y:S01]  /*78f0*/  SEL R152, R26, R203, !P3 ;  /* 0x000000cb1a987207 */ /* 0x000fe20005800000 */
[----:B------:R-:W-:Y:S01]  /*7900*/  IMAD R134, R134, UR50, RZ ;  /* 0x0000003286867c24 */ /* 0x000fe2000f8e02ff */
[----:B------:R-:W-:Y:S01]  /*7910*/  SEL R72, R26, R201, !P3 ;  /* 0x000000c91a487207 */ /* 0x000fe20005800000 */
[----:B------:R-:W-:Y:S01]  /*7920*/  IMAD R132, R132, UR48, RZ ;  /* 0x0000003084847c24 */ /* 0x000fe2000f8e02ff */
        /* <DEDUP_REMOVED lines=63> */
[----:B---3--:R-:W-:Y:S01]  /*7d20*/  IMAD R100, R100, UR12, RZ ;  /* 0x0000000c64647c24 */ /* 0x008fe2000f8e02ff */
[C---:B------:R-:W-:Y:S01]  /*7d30*/  SEL R55, R26.reuse, R55, !P3 ;  /* 0x000000371a377207 */ /* 0x040fe20005800000 */
[----:B------:R-:W-:Y:S01]  /*7d40*/  IMAD R91, R91, UR4, RZ ;  /* 0x000000045b5b7c24 */ /* 0x000fe2000f8e02ff */
[C---:B------:R-:W-:Y:S01]  /*7d50*/  SEL R48, R26.reuse, R161, !P3 ;  /* 0x000000a11a307207 */ /* 0x040fe20005800000 */
[----:B------:R-:W1:Y:S01]  /*7d60*/  LDCU UR75, c[0x0][0x3b0] ;  /* 0x00007600ff4b77ac */ /* 0x000e620008000800 */
[C---:B------:R-:W-:Y:S01]  /*7d70*/  SEL R41, R26.reuse, R41, !P3 ;  /* 0x000000291a297207 */ /* 0x040fe20005800000 */
[----:B------:R-:W-:Y:S01]  /*7d80*/  IMAD R99, R99, UR11, RZ ;  /* 0x0000000b63637c24 */ /* 0x000fe2000f8e02ff */
[C---:B------:R-:W-:Y:S01]  /*7d90*/  SEL R34, R26.reuse, R159, !P3 ;  /* 0x0000009f1a227207 */ /* 0x040fe20005800000 */
[----:B------:R-:W3:Y:S01]  /*7da0*/  LDCU UR4, c[0x0][0x3b0] ;  /* 0x00007600ff0477ac */ /* 0x000ee20008000800 */
        /* <DEDUP_REMOVED lines=9> */
[----:B--2---:R-:W-:Y:S01]  /*7e40*/  IMAD R92, R92, UR6, RZ ;  /* 0x000000065c5c7c24 */ /* 0x004fe2000f8e02ff */
[C---:B------:R-:W-:Y:S01]  /*7e50*/  SEL R47, R26.reuse, R47, !P3 ;  /* 0x0000002f1a2f7207 */ /* 0x040fe20005800000 */
[----:B------:R-:W2:Y:S01]  /*7e60*/  LDC R153, c[0x0][0x3a0] ;  /* 0x0000e800ff997b82 */ /* 0x000ea20000000800 */
[C---:B------:R-:W-:Y:S01]  /*7e70*/  SEL R33, R26.reuse, R33, !P3 ;  /* 0x000000211a217207 */ /* 0x040fe20005800000 */
[----:B-1----:R-:W-:Y:S01]  /*7e80*/  IMAD R89, R89, UR75, RZ ;  /* 0x0000004b59597c24 */ /* 0x002fe2000f8e02ff */
[----:B------:R-:W-:Y:S01]  /*7e90*/  SEL R12, R26, R27, !P3 ;  /* 0x0000001b1a0c7207 */ /* 0x000fe20005800000 */
[----:B------:R-:W-:Y:S01]  /*7ea0*/  IMAD R87, R87, UR74, RZ ;  /* 0x0000004a57577c24 */ /* 0x000fe2000f8e02ff */
[----:B------:R-:W-:Y:S01]  /*7eb0*/  ISETP.GE.AND P2, PT, R172, RZ, PT ;  /* 0x000000ffac00720c */ /* 0x000fe20003f46270 */
[----:B---3--:R-:W-:Y:S01]  /*7ec0*/  IMAD R88, R88, UR4, RZ ;  /* 0x0000000458587c24 */ /* 0x008fe2000f8e02ff */
[----:B------:R-:W-:Y:S01]  /*7ed0*/  ISETP.GE.AND P3, PT, R170, RZ, PT ;  /* 0x000000ffaa00720c */ /* 0x000fe20003f66270 */
[----:B------:R-:W1:Y:S01]  /*7ee0*/  LDC.64 R26, c[0x0][0x3a0] ;  /* 0x0000e800ff1a7b82 */ /* 0x000e620000000a00 */
[----:B------:R-:W-:Y:S01]  /*7ef0*/  ISETP.GE.AND P5, PT, R168, RZ, PT ;  /* 0x000000ffa800720c */ /* 0x000fe20003fa6270 */
[----:B------:R-:W-:Y:S01]  /*7f00*/  IMAD R86, R86, UR73, RZ ;  /* 0x0000004956567c24 */ /* 0x000fe2000f8e02ff */
[----:B------:R-:W-:Y:S01]  /*7f10*/  ISETP.GE.AND P4, PT, R166, RZ, PT ;  /* 0x000000ffa600720c */ /* 0x000fe20003f86270 */
[----:B------:R-:W-:Y:S01]  /*7f20*/  IMAD R85, R85, UR72, RZ ;  /* 0x0000004855557c24 */ /* 0x000fe2000f8e02ff */
[----:B------:R-:W3:Y:S01]  /*7f30*/  LDCU UR64, c[0x0][0x3b0] ;  /* 0x00007600ff4077ac */ /* 0x000ee20008000800 */
[----:B------:R-:W-:-:S02]  /*7f40*/  IMAD R84, R84, UR71, RZ ;  /* 0x0000004754547c24 */ /* 0x000fc4000f8e02ff */
[----:B------:R-:W-:Y:S01]  /*7f50*/  IMAD R83, R83, UR70, RZ ;  /* 0x0000004653537c24 */ /* 0x000fe2000f8e02ff */
[----:B------:R-:W1:Y:S01]  /*7f60*/  LDCU UR63, c[0x0][0x3b0] ;  /* 0x00007600ff3f77ac */ /* 0x000e620008000800 */
[----:B------:R-:W-:Y:S01]  /*7f70*/  @!P2 IMAD.MOV R19, RZ, RZ, -R19 ;  /* 0x000000ffff13a224 */ /* 0x000fe200078e0a13 */
[----:B------:R-:W-:Y:S01]  /*7f80*/  ISETP.GE.AND P2, PT, R164, RZ, PT ;  /* 0x000000ffa400720c */ /* 0x000fe20003f46270 */
[----:B------:R-:W-:Y:S01]  /*7f90*/  @!P3 IMAD.MOV R17, RZ, RZ, -R17 ;  /* 0x000000ffff11b224 */ /* 0x000fe200078e0a11 */
[----:B------:R-:W-:Y:S01]  /*7fa0*/  ISETP.GE.AND P3, PT, R162, RZ, PT ;  /* 0x000000ffa200720c */ /* 0x000fe20003f66270 */
[----:B------:R-:W-:Y:S01]  /*7fb0*/  @!P5 IMAD.MOV R15, RZ, RZ, -R15 ;  /* 0x000000ffff0fd224 */ /* 0x000fe200078e0a0f */
[----:B------:R-:W-:Y:S01]  /*7fc0*/  ISETP.GE.AND P5, PT, R160, RZ, PT ;  /* 0x000000ffa000720c */ /* 0x000fe20003fa6270 */
[----:B------:R-:W-:Y:S01]  /*7fd0*/  @!P4 IMAD.MOV R13, RZ, RZ, -R13 ;  /* 0x000000ffff0dc224 */ /* 0x000fe200078e0a0d */
[----:B------:R-:W-:Y:S01]  /*7fe0*/  ISETP.GE.AND P4, PT, R158, RZ, PT ;  /* 0x000000ff9e00720c */ /* 0x000fe20003f86270 */
[----:B------:R-:W-:Y:S01]  /*7ff0*/  IMAD R82, R82, UR69, RZ ;  /* 0x0000004552527c24 */ /* 0x000fe2000f8e02ff */
[----:B------:R-:W1:Y:S01]  /*8000*/  LDCU UR57, c[0x0][0x3b0] ;  /* 0x00007600ff3977ac */ /* 0x000e620008000800 */
        /* <DEDUP_REMOVED lines=10> */
[----:B------:R-:W-:Y:S01]  /*80b0*/  ISETP.NE.AND P4, PT, R2, RZ, PT ;  /* 0x000000ff0200720c */ /* 0x000fe20003f85270 */
[----:B-1----:R-:W-:Y:S01]  /*80c0*/  VIADD R26, R26, 0xffffffca ;  /* 0xffffffca1a1a7836 */ /* 0x002fe20000000000 */
[----:B------:R-:W-:Y:S01]  /*80d0*/  LOP3.LUT R2, RZ, R2, RZ, 0x33, !PT ;  /* 0x00000002ff027212 */ /* 0x000fe200078e33ff */
[----:B------:R-:W-:Y:S01]  /*80e0*/  IMAD R79, R79, UR66, RZ ;  /* 0x000000424f4f7c24 */ /* 0x000fe2000f8e02ff */
[----:B------:R-:W1:Y:S01]  /*80f0*/  LDCU UR29, c[0x0][0x3b0] ;  /* 0x00007600ff1d77ac */ /* 0x000e620008000800 */
[----:B------:R-:W-:Y:S01]  /*8100*/  IMAD R78, R78, UR65, RZ ;  /* 0x000000414e4e7c24 */ /* 0x000fe2000f8e02ff */
[C---:B------:R-:W-:Y:S01]  /*8110*/  SEL R156, R2.reuse, R25, !P4 ;  /* 0x00000019029c7207 */ /* 0x040fe20006000000 */
[----:B------:R-:W-:Y:S01]  /*8120*/  @!P2 IMAD.MOV R5, RZ, RZ, -R5 ;  /* 0x000000ffff05a224 */ /* 0x000fe200078e0a05 */
[C---:B------:R-:W-:Y:S01]  /*8130*/  SEL R148, R2.reuse, R3, !P4 ;  /* 0x0000000302947207 */ /* 0x040fe20006000000 */
[----:B------:R-:W-:Y:S01]  /*8140*/  @!P3 IMAD.MOV R4, RZ, RZ, -R4 ;  /* 0x000000ffff04b224 */ /* 0x000fe200078e0a04 */
[C---:B------:R-:W-:Y:S01]  /*8150*/  SEL R154, R2.reuse, R149, !P4 ;  /* 0x00000095029a7207 */ /* 0x040fe20006000000 */
[----:B------:R-:W-:Y:S01]  /*8160*/  @!P5 IMAD.MOV R0, RZ, RZ, -R0 ;  /* 0x000000ffff00d224 */ /* 0x000fe200078e0a00 */
[C---:B------:R-:W-:Y:S01]  /*8170*/  SEL R158, R2.reuse, R23, !P4 ;  /* 0x00000017029e7207 */ /* 0x040fe20006000000 */
[----:B------:R-:W-:Y:S01]  /*8180*/  IMAD R77, R77, UR40, RZ ;  /* 0x000000284d4d7c24 */ /* 0x000fe2000f8e02ff */
[C---:B------:R-:W-:Y:S01]  /*8190*/  SEL R160, R2.reuse, R21, !P4 ;  /* 0x0000001502a07207 */ /* 0x040fe20006000000 */
[----:B------:R-:W1:Y:S01]  /*81a0*/  LDCU UR21, c[0x0][0x3b0] ;  /* 0x00007600ff1577ac */ /* 0x000e620008000800 */
[----:B------:R-:W-:Y:S01]  /*81b0*/  SEL R162, R2, R19, !P4 ;  /* 0x0000001302a27207 */ /* 0x000fe20006000000 */
[----:B------:R-:W-:Y:S01]  /*81c0*/  IMAD R76, R76, UR43, RZ ;  /* 0x0000002b4c4c7c24 */ /* 0x000fe2000f8e02ff */
[C---:B------:R-:W-:Y:S01]  /*81d0*/  SEL R164, R2.reuse, R17, !P4 ;  /* 0x0000001102a47207 */ /* 0x040fe20006000000 */
[----:B------:R-:W1:Y:S01]  /*81e0*/  LDCU UR13, c[0x0][0x3b0] ;  /* 0x00007600ff0d77ac */ /* 0x000e620008000800 */
[----:B------:R-:W-:Y:S01]  /*81f0*/  SEL R166, R2, R15, !P4 ;  /* 0x0000000f02a67207 */ /* 0x000fe20006000000 */
[----:B------:R-:W-:Y:S01]  /*8200*/  IMAD R15, R162, R27, RZ ;  /* 0x0000001ba20f7224 */ /* 0x000fe200078e02ff */
[----:B------:R-:W-:Y:S01]  /*8210*/  SEL R168, R2, R13, !P4 ;  /* 0x0000000d02a87207 */ /* 0x000fe20006000000 */
[----:B------:R-:W-:Y:S01]  /*8220*/  IMAD R13, R160, R27, RZ ;  /* 0x0000001ba00d7224 */ /* 0x000fe200078e02ff */
[----:B------:R-:W-:Y:S01]  /*8230*/  SEL R170, R2, R11, !P4 ;  /* 0x0000000b02aa7207 */ /* 0x000fe20006000000 */
[-C--:B------:R-:W-:Y:S01]  /*8240*/  IMAD R11, R158, R27.reuse, RZ ;  /* 0x0000001b9e0b7224 */ /* 0x080fe200078e02ff */
[----:B------:R-:W-:Y:S01]  /*8250*/  SEL R172, R2, R10, !P4 ;  /* 0x0000000a02ac7207 */ /* 0x000fe20006000000 */
[----:B------:R-:W-:Y:S01]  /*8260*/  IMAD R10, R154, R27, RZ ;  /* 0x0000001b9a0a7224 */ /* 0x000fe200078e02ff */
[----:B------:R-:W-:Y:S01]  /*8270*/  SEL R174, R2, R9, !P4 ;  /* 0x0000000902ae7207 */ /* 0x000fe20006000000 */
[-C--:B------:R-:W-:Y:S01]  /*8280*/  IMAD R9, R156, R27.reuse, RZ ;  /* 0x0000001b9c097224 */ /* 0x080fe200078e02ff */
[----:B------:R-:W-:Y:S01]  /*8290*/  SEL R176, R2, R8, !P4 ;  /* 0x0000000802b07207 */ /* 0x000fe20006000000 */
[----:B------:R-:W-:Y:S01]  /*82a0*/  IMAD R8, R148, R27, RZ ;  /* 0x0000001b94087224 */ /* 0x000fe200078e02ff */
[C---:B------:R-:W-:Y:S01]  /*82b0*/  SEL R178, R2.reuse, R5, !P4 ;  /* 0x0000000502b27207 */ /* 0x040fe20006000000 */
[----:B------:R-:W-:Y:S01]  /*82c0*/  IMAD.WIDE R156, R151, 0x4, R94 ;  /* 0x00000004979c7825 */ /* 0x000fe200078e025e */
[C---:B------:R-:W-:Y:S01]  /*82d0*/  SEL R180, R2.reuse, R4, !P4 ;  /* 0x0000000402b47207 */ /* 0x040fe20006000000 */
[----:B------:R-:W1:Y:S01]  /*82e0*/  LDCU UR56, c[0x0][0x3b0] ;  /* 0x00007600ff3877ac */ /* 0x000e620008000800 */
[----:B------:R-:W-:Y:S01]  /*82f0*/  SEL R2, R2, R0, !P4 ;  /* 0x0000000002027207 */ /* 0x000fe20006000000 */
[-C--:B------:R-:W-:Y:S01]  /*8300*/  IMAD R17, R164, R27.reuse, RZ ;  /* 0x0000001ba4117224 */ /* 0x080fe200078e02ff */
[----:B------:R-:W-:Y:S01]  /*8310*/  ISETP.GE.U32.AND P5, PT, R26, 0x7fffff8b, PT ;  /* 0x7fffff8b1a00780c */ /* 0x000fe20003fa6070 */
[-C--:B------:R-:W-:Y:S01]  /*8320*/  IMAD R19, R166, R27.reuse, RZ ;  /* 0x0000001ba6137224 */ /* 0x080fe200078e02ff */
[----:B------:R-:W-:Y:S01]  /*8330*/  STL.64 [R1+0x2780], R156 ;  /* 0x0027809c01007387 */ /* 0x000fe20000100a00 */
[-C--:B------:R-:W-:Y:S01]  /*8340*/  IMAD R21, R168, R27.reuse, RZ ;  /* 0x0000001ba8157224 */ /* 0x080fe200078e02ff */
[----:B------:R-:W1:Y:S01]  /*8350*/  LDCU UR48, c[0x0][0x3b0] ;  /* 0x00007600ff3077ac */ /* 0x000e620008000800 */
[-C--:B------:R-:W-:Y:S01]  /*8360*/  IMAD R23, R170, R27.reuse, RZ ;  /* 0x0000001baa177224 */ /* 0x080fe200078e02ff */
[----:B------:R-:W1:Y:S01]  /*8370*/  LDC R149, c[0x0][0x3a0] ;  /* 0x0000e800ff957b82 */ /* 0x000e620000000800 */
[-C--:B------:R-:W-:Y:S01]  /*8380*/  IMAD R25, R172, R27.reuse, RZ ;  /* 0x0000001bac197224 */ /* 0x080fe200078e02ff */
[----:B------:R-:W1:Y:S01]  /*8390*/  LDCU UR36, c[0x0][0x3b0] ;  /* 0x00007600ff2477ac */ /* 0x000e620008000800 */
[----:B------:R-:W-:-:S02]  /*83a0*/  IMAD R5, R174, R27, RZ ;  /* 0x0000001bae057224 */ /* 0x000fc400078e02ff */
[-C--:B------:R-:W-:Y:S01]  /*83b0*/  IMAD R4, R176, R27.reuse, RZ ;  /* 0x0000001bb0047224 */ /* 0x080fe200078e02ff */
[----:B------:R-:W1:Y:S01]  /*83c0*/  LDCU UR28, c[0x0][0x3b0] ;  /* 0x00007600ff1c77ac */ /* 0x000e620008000800 */
[-C--:B------:R-:W-:Y:S02]  /*83d0*/  IMAD R3, R178, R27.reuse, RZ ;  /* 0x0000001bb2037224 */ /* 0x080fe400078e02ff */
[-C--:B------:R-:W-:Y:S01]  /*83e0*/  IMAD R0, R180, R27.reuse, RZ ;  /* 0x0000001bb4007224 */ /* 0x080fe200078e02ff */
[----:B------:R-:W1:Y:S01]  /*83f0*/  LDCU UR20, c[0x0][0x3b0] ;  /* 0x00007600ff1477ac */ /* 0x000e620008000800 */
[----:B------:R-:W-:Y:S02]  /*8400*/  IMAD R2, R2, R27, RZ ;  /* 0x0000001b02027224 */ /* 0x000fe400078e02ff */
[----:B--2---:R-:W-:Y:S01]  /*8410*/  VIADD R148, R153, 0xfffffffb ;  /* 0xfffffffb99947836 */ /* 0x004fe20000000000 */
[----:B------:R-:W2:Y:S01]  /*8420*/  LDCU UR12, c[0x0][0x3b0] ;  /* 0x00007600ff0c77ac */ /* 0x000ea20008000800 */
[----:B------:R-:W-:-:S02]  /*8430*/  IMAD R26, R152, UR58, RZ ;  /* 0x0000003a981a7c24 */ /* 0x000fc4000f8e02ff */
[----:B------:R-:W-:Y:S01]  /*8440*/  IMAD.WIDE R154, R151, 0x4, R6 ;  /* 0x00000004979a7825 */ /* 0x000fe200078e0206 */
[----:B------:R-:W1:Y:S01]  /*8450*/  LDCU UR55, c[0x0][0x3b0] ;  /* 0x00007600ff3777ac */ /* 0x000e620008000800 */
[----:B------:R-:W-:Y:S02]  /*8460*/  ISETP.GE.U32.AND P3, PT, R148, 0x7fffffbc, PT ;  /* 0x7fffffbc9400780c */ /* 0x000fe40003f66070 */
[----:B------:R-:W-:Y:S01]  /*8470*/  IMAD R27, R150, UR15, RZ ;  /* 0x0000000f961b7c24 */ /* 0x000fe2000f8e02ff */
[----:B------:R2:W-:Y:S01]  /*8480*/  STL.64 [R1+0x2778], R154 ;  /* 0x0027789a01007387 */ /* 0x0005e20000100a00 */
[--C-:B------:R-:W-:Y:S01]  /*8490*/  IMAD.WIDE R152, R147, 0x4, R94.reuse ;  /* 0x0000000493987825 */ /* 0x100fe200078e025e */
[----:B------:R-:W1:Y:S03]  /*84a0*/  LDCU UR47, c[0x0][0x3b0] ;  /* 0x00007600ff2f77ac */ /* 0x000e660008000800 */
[--C-:B------:R-:W-:Y:S01]  /*84b0*/  IMAD.WIDE R150, R146, 0x4, R94.reuse ;  /* 0x0000000492967825 */ /* 0x100fe200078e025e */
[----:B------:R4:W-:Y:S01]  /*84c0*/  STL.64 [R1+0x2770], R152 ;  /* 0x0027709801007387 */ /* 0x0009e20000100a00 */
[----:B------:R-:W1:Y:S02]  /*84d0*/  LDCU UR35, c[0x0][0x3b0] ;  /* 0x00007600ff2377ac */ /* 0x000e640008000800 */
[----:B------:R-:W-:Y:S01]  /*84e0*/  IMAD R75, R75, UR42, RZ ;  /* 0x0000002a4b4b7c24 */ /* 0x000fe2000f8e02ff */
[----:B------:R1:W-:Y:S01]  /*84f0*/  STL.64 [R1+0x2768], R150 ;  /* 0x0027689601007387 */ /* 0x0003e20000100a00 */
[----:B------:R-:W-:Y:S01]  /*8500*/  IMAD R74, R74, UR41, RZ ;  /* 0x000000294a4a7c24 */ /* 0x000fe2000f8e02ff */
[----:B------:R-:W1:Y:S01]  /*8510*/  LDCU UR27, c[0x0][0x3b0] ;  /* 0x00007600ff1b77ac */ /* 0x000e620008000800 */
[--C-:B--2---:R-:W-:Y:S01]  /*8520*/  IMAD.WIDE R154, R145, 0x4, R94.reuse ;  /* 0x00000004919a7825 */ /* 0x104fe200078e025e */
[----:B------:R-:W2:Y:S03]  /*8530*/  LDCU UR19, c[0x0][0x3b0] ;  /* 0x00007600ff1377ac */ /* 0x000ea60008000800 */
[----:B---3--:R-:W-:Y:S01]  /*8540*/  IMAD R73, R73, UR64, RZ ;  /* 0x0000004049497c24 */ /* 0x008fe2000f8e02ff */
[----:B------:R3:W-:Y:S01]  /*8550*/  STL.64 [R1+0x2760], R154 ;  /* 0x0027609a01007387 */ /* 0x0007e20000100a00 */
[--C-:B----4-:R-:W-:Y:S01]  /*8560*/  IMAD.WIDE R152, R144, 0x4, R94.reuse ;  /* 0x0000000490987825 */ /* 0x110fe200078e025e */
[----:B------:R-:W4:Y:S03]  /*8570*/  LDCU UR11, c[0x0][0x3b0] ;  /* 0x00007600ff0b77ac */ /* 0x000f260008000800 */
[--C-:B-1----:R-:W-:Y:S01]  /*8580*/  IMAD.WIDE R150, R143, 0x4, R94.reuse ;  /* 0x000000048f967825 */ /* 0x102fe200078e025e */
[----:B------:R1:W-:Y:S01]  /*8590*/  STL.64 [R1+0x2758], R152 ;  /* 0x0027589801007387 */ /* 0x0003e20000100a00 */
[----:B------:R-:W2:Y:S02]  /*85a0*/  LDCU UR62, c[0x0][0x3b0] ;  /* 0x00007600ff3e77ac */ /* 0x000ea40008000800 */
[----:B------:R-:W-:Y:S01]  /*85b0*/  IMAD R60, R60, UR63, RZ ;  /* 0x0000003f3c3c7c24 */ /* 0x000fe2000f8e02ff */
[----:B------:R4:W-:Y:S01]  /*85c0*/  STL.64 [R1+0x2750], R150 ;  /* 0x0027509601007387 */ /* 0x0009e20000100a00 */
[----:B------:R-:W-:Y:S01]  /*85d0*/  IMAD R72, R72, UR57, RZ ;  /* 0x0000003948487c24 */ /* 0x000fe2000f8e02ff */
[----:B------:R-:W2:Y:S01]  /*85e0*/  LDCU UR54, c[0x0][0x3b0] ;  /* 0x00007600ff3677ac */ /* 0x000ea20008000800 */
[--C-:B---3--:R-:W-:Y:S01]  /*85f0*/  IMAD.WIDE R154, R142, 0x4, R94.reuse ;  /* 0x000000048e9a7825 */ /* 0x108fe200078e025e */
[----:B------:R-:W3:Y:S03]  /*8600*/  LDCU UR46, c[0x0][0x3b0] ;  /* 0x00007600ff2e77ac */ /* 0x000ee60008000800 */
[----:B------:R-:W-:Y:S01]  /*8610*/  IMAD R71, R71, UR49, RZ ;  /* 0x0000003147477c24 */ /* 0x000fe2000f8e02ff */
[----:B------:R2:W-:Y:S01]  /*8620*/  STL.64 [R1+0x2748], R154 ;  /* 0x0027489a01007387 */ /* 0x0005e20000100a00 */
[--C-:B-1----:R-:W-:Y:S01]  /*8630*/  IMAD.WIDE R152, R141, 0x4, R94.reuse ;  /* 0x000000048d987825 */ /* 0x102fe200078e025e */
[----:B------:R-:W1:Y:S03]  /*8640*/  LDCU UR34, c[0x0][0x3b0] ;  /* 0x00007600ff2277ac */ /* 0x000e660008000800 */
[--C-:B----4-:R-:W-:Y:S01]  /*8650*/  IMAD.WIDE R150, R140, 0x4, R94.reuse ;  /* 0x000000048c967825 */ /* 0x110fe200078e025e */
        /* <DEDUP_REMOVED lines=8> */
[----:B------:R-:W-:Y:S01]  /*86e0*/  IMAD R68, R68, UR21, RZ ;  /* 0x0000001544447c24 */ /* 0x000fe2000f8e02ff */
[----:B------:R1:W-:Y:S01]  /*86f0*/  STL.64 [R1+0x2730], R154 ;  /* 0x0027309a01007387 */ /* 0x0003e20000100a00 */
[--C-:B----4-:R-:W-:Y:S01]  /*8700*/  IMAD.WIDE R152, R138, 0x4, R94.reuse ;  /* 0x000000048a987825 */ /* 0x110fe200078e025e */
[----:B------:R-:W4:Y:S03]  /*8710*/  LDCU UR61, c[0x0][0x3b0] ;  /* 0x00007600ff3d77ac */ /* 0x000f260008000800 */
[--C-:B---3--:R-:W-:Y:S01]  /*8720*/  IMAD.WIDE R150, R137, 0x4, R94.reuse ;  /* 0x0000000489967825 */ /* 0x108fe200078e025e */
[----:B------:R3:W-:Y:S01]  /*8730*/  STL.64 [R1+0x2728], R152 ;  /* 0x0027289801007387 */ /* 0x0007e20000100a00 */
[----:B------:R-:W2:Y:S02]  /*8740*/  LDCU UR53, c[0x0][0x3b0] ;  /* 0x00007600ff3577ac */ /* 0x000ea40008000800 */
[----:B------:R-:W-:Y:S01]  /*8750*/  IMAD R67, R67, UR13, RZ ;  /* 0x0000000d43437c24 */ /* 0x000fe2000f8e02ff */
[----:B------:R4:W-:Y:S01]  /*8760*/  STL.64 [R1+0x2720], R150 ;  /* 0x0027209601007387 */ /* 0x0009e20000100a00 */
[----:B------:R-:W-:Y:S01]  /*8770*/  IMAD R66, R66, UR56, RZ ;  /* 0x0000003842427c24 */ /* 0x000fe2000f8e02ff */
[----:B------:R-:W2:Y:S01]  /*8780*/  LDCU UR45, c[0x0][0x3b0] ;  /* 0x00007600ff2d77ac */ /* 0x000ea20008000800 */
[--C-:B-1----:R-:W-:Y:S01]  /*8790*/  IMAD.WIDE R154, R136, 0x4, R94.reuse ;  /* 0x00000004889a7825 */ /* 0x102fe200078e025e */
[----:B------:R-:W1:Y:S03]  /*87a0*/  LDCU UR33, c[0x0][0x3b0] ;  /* 0x00007600ff2177ac */ /* 0x000e660008000800 */
[----:B------:R-:W-:Y:S01]  /*87b0*/  IMAD R65, R65, UR48, RZ ;  /* 0x0000003041417c24 */ /* 0x000fe2000f8e02ff */
[----:B------:R2:W-:Y:S01]  /*87c0*/  STL.64 [R1+0x2718], R154 ;  /* 0x0027189a01007387 */ /* 0x0005e20000100a00 */
[--C-:B---3--:R-:W-:Y:S01]  /*87d0*/  IMAD.WIDE R152, R135, 0x4, R94.reuse ;  /* 0x0000000487987825 */ /* 0x108fe200078e025e */
[----:B------:R-:W3:Y:S03]  /*87e0*/  LDCU UR25, c[0x0][0x3b0] ;  /* 0x00007600ff1977ac */ /* 0x000ee60008000800 */
        /* <DEDUP_REMOVED lines=67> */
[----:B------:R-:W2:Y:S02]  /*8c20*/  LDCU.64 UR6, c[0x0][0x380] ;  /* 0x00007000ff0677ac */ /* 0x000ea40008000a00 */
[----:B------:R-:W-:Y:S01]  /*8c30*/  IMAD R48, R48, UR18, RZ ;  /* 0x0000001230307c24 */ /* 0x000fe2000f8e02ff */
[----:B------:R4:W-:Y:S01]  /*8c40*/  STL.64 [R1+0x2690], R150 ;  /* 0x0026909601007387 */ /* 0x0009e20000100a00 */
[----:B------:R-:W-:Y:S01]  /*8c50*/  IMAD R47, R47, UR10, RZ ;  /* 0x0000000a2f2f7c24 */ /* 0x000fe2000f8e02ff */
[----:B------:R-:W2:Y:S01]  /*8c60*/  LDCU.64 UR40, c[0x0][0x358] ;  /* 0x00006b00ff2877ac */ /* 0x000ea20008000a00 */
[----:B-1----:R-:W-:Y:S01]  /*8c70*/  IMAD.WIDE R154, R118, 0x4, R94 ;  /* 0x00000004769a7825 */ /* 0x002fe200078e025e */
[----:B------:R-:W-:-:S03]  /*8c80*/  UMOV UR4, 0x400 ;  /* 0x0000040000047882 */ /* 0x000fc60000000000 */
[----:B------:R-:W-:Y:S01]  /*8c90*/  IMAD R46, R46, UR61, RZ ;  /* 0x0000003d2e2e7c24 */ /* 0x000fe2000f8e02ff */
[----:B------:R1:W-:Y:S01]  /*8ca0*/  STL.64 [R1+0x2688], R154 ;  /* 0x0026889a01007387 */ /* 0x0003e20000100a00 */
[----:B---3--:R-:W-:-:S04]  /*8cb0*/  IMAD.WIDE R152, R117, 0x4, R94 ;  /* 0x0000000475987825 */ /* 0x008fc800078e025e */
[--C-:B----4-:R-:W-:Y:S01]  /*8cc0*/  IMAD.WIDE R150, R116, 0x4, R94.reuse ;  /* 0x0000000474967825 */ /* 0x110fe200078e025e */
[----:B------:R3:W-:Y:S03]  /*8cd0*/  STL.64 [R1+0x2680], R152 ;  /* 0x0026809801007387 */ /* 0x0007e60000100a00 */
[----:B------:R-:W-:Y:S01]  /*8ce0*/  IMAD R45, R45, UR53, RZ ;  /* 0x000000352d2d7c24 */ /* 0x000fe2000f8e02ff */
[----:B------:R4:W-:Y:S01]  /*8cf0*/  STL.64 [R1+0x2678], R150 ;  /* 0x0026789601007387 */ /* 0x0009e20000100a00 */
[----:B------:R-:W-:Y:S02]  /*8d00*/  IMAD R44, R44, UR45, RZ ;  /* 0x0000002d2c2c7c24 */ /* 0x000fe4000f8e02ff */
[----:B-1----:R-:W-:-:S04]  /*8d10*/  IMAD.WIDE R154, R115, 0x4, R94 ;  /* 0x00000004739a7825 */ /* 0x002fc800078e025e */
        /* <DEDUP_REMOVED lines=34> */
[----:B------:R-:W-:Y:S01]  /*8f40*/  IMAD R32, R32, UR59, RZ ;  /* 0x0000003b20207c24 */ /* 0x000fe2000f8e02ff */
[----:B------:R-:W2:Y:S01]  /*8f50*/  S2UR UR8, SR_CgaCtaId ;  /* 0x00000000000879c3 */ /* 0x000ea20000008800 */
        /* <DEDUP_REMOVED lines=12> */
[----:B---3--:R-:W-:Y:S01]  /*9020*/  IMAD.WIDE R152, R99, 0x4, R94 ;  /* 0x0000000463987825 */ /* 0x008fe200078e025e */
[----:B--2---:R-:W-:-:S03]  /*9030*/  ULEA UR4, UR8, UR4, 0x18 ;  /* 0x0000000408047291 */ /* 0x004fc6000f8ec0ff */
        /* <DEDUP_REMOVED lines=8> */
[----:B--2---:R-:W-:-:S04]  /*90c0*/  IMAD.WIDE R152, R96, 0x4, R94 ;  /* 0x0000000460987825 */ /* 0x004fc800078e025e */
[--C-:B---3--:R-:W-:Y:S01]  /*90d0*/  IMAD.WIDE R150, R93, 0x4, R94.reuse ;  /* 0x000000045d967825 */ /* 0x108fe200078e025e */
        /* <DEDUP_REMOVED lines=12> */
[----:B------:R-:W-:Y:S02]  /*91a0*/  VIADD R149, R149, 0xffffffff ;  /* 0xffffffff95957836 */ /* 0x000fe40000000000 */
[----:B-1----:R-:W-:-:S03]  /*91b0*/  IMAD.WIDE R154, R89, 0x4, R94 ;  /* 0x00000004599a7825 */ /* 0x002fc600078e025e */
[----:B------:R-:W-:Y:S01]  /*91c0*/  ISETP.GE.U32.AND P6, PT, R149, 0x7fffffc0, PT ;  /* 0x7fffffc09500780c */ /* 0x000fe20003fc6070 */
[----:B------:R-:W-:Y:S01]  /*91d0*/  IMAD R178, R246, 0x36, RZ ;  /* 0x00000036f6b27824 */ /* 0x000fe200078e02ff */
[----:B------:R1:W-:Y:S01]  /*91e0*/  STL.64 [R1+0x1c50], R154 ;  /* 0x001c509a01007387 */ /* 0x0003e20000100a00 */
[----:B--2---:R-:W-:-:S04]  /*91f0*/  IMAD.WIDE R152, R88, 0x4, R94 ;  /* 0x0000000458987825 */ /* 0x004fc800078e025e */
[--C-:B---3--:R-:W-:Y:S01]  /*9200*/  IMAD.WIDE R150, R87, 0x4, R94.reuse ;  /* 0x0000000457967825 */ /* 0x108fe200078e025e */
[----:B------:R2:W-:Y:S03]  /*9210*/  STL.64 [R1+0x1c40], R152 ;  /* 0x001c409801007387 */ /* 0x0005e60000100a00 */
[----:B------:R-:W-:Y:S01]  /*9220*/  IMAD R247, R246, 0x3, RZ ;  /* 0x00000003f6f77824 */ /* 0x000fe200078e02ff */
[----:B------:R3:W-:Y:S01]  /*9230*/  STL.64 [R1+0x2560], R150 ;  /* 0x0025609601007387 */ /* 0x0007e20000100a00 */
[----:B-1----:R-:W-:-:S05]  /*9240*/  IMAD.WIDE R154, R86, 0x4, R94 ;  /* 0x00000004569a7825 */ /* 0x002fca00078e025e */
[----:B------:R1:W-:Y:S01]  /*9250*/  STL.64 [R1+0x2558], R154 ;  /* 0x0025589a01007387 */ /* 0x0003e20000100a00 */
[----:B--2---:R-:W-:-:S04]  /*9260*/  IMAD.WIDE R152, R85, 0x4, R94 ;  /* 0x0000000455987825 */ /* 0x004fc800078e025e */
[--C-:B---3--:R-:W-:Y:S01]  /*9270*/  IMAD.WIDE R150, R84, 0x4, R94.reuse ;  /* 0x0000000454967825 */ /* 0x108fe200078e025e */
[----:B------:R2:W-:Y:S04]  /*9280*/  STL.64 [R1+0x2550], R152 ;  /* 0x0025509801007387 */ /* 0x0005e80000100a00 */
        /* <DEDUP_REMOVED lines=128> */
[----:B------:R-:W-:Y:S01]  /*9a90*/  STL.64 [R1+0x1ce0], R154 ;  /* 0x001ce09a01007387 */ /* 0x000fe20000100a00 */
[----:B--2---:R-:W-:-:S04]  /*9aa0*/  IMAD.WIDE R152, R14, 0x4, R94 ;  /* 0x000000040e987825 */ /* 0x004fc800078e025e */
[--C-:B---3--:R-:W-:Y:S01]  /*9ab0*/  IMAD.WIDE R150, R147, 0x4, R6.reuse ;  /* 0x0000000493967825 */ /* 0x108fe200078e0206 */
[----:B------:R1:W-:Y:S03]  /*9ac0*/  STL.64 [R1+0x1c60], R152 ;  /* 0x001c609801007387 */ /* 0x0003e60000100a00 */
[--C-:B------:R-:W-:Y:S01]  /*9ad0*/  IMAD.WIDE R94, R146, 0x4, R6.reuse ;  /* 0x00000004925e7825 */ /* 0x100fe200078e0206 */
[----:B------:R2:W-:Y:S03]  /*9ae0*/  STL.64 [R1+0x2370], R150 ;  /* 0x0023709601007387 */ /* 0x0005e60000100a00 */
[--C-:B------:R-:W-:Y:S01]  /*9af0*/  IMAD.WIDE R146, R145, 0x4, R6.reuse ;  /* 0x0000000491927825 */ /* 0x100fe200078e0206 */
[----:B------:R3:W-:Y:S03]  /*9b00*/  STL.64 [R1+0x2368], R94 ;  /* 0x0023685e01007387 */ /* 0x0007e60000100a00 */
[----:B------:R-:W-:Y:S01]  /*9b10*/  IMAD.WIDE R144, R144, 0x4, R6 ;  /* 0x0000000490907825 */ /* 0x000fe200078e0206 */
[----:B------:R-:W-:Y:S01]  /*9b20*/  STL.64 [R1+0x2360], R146 ;  /* 0x0023609201007387 */ /* 0x000fe20000100a00 */
[----:B-1----:R-:W1:Y:S03]  /*9b30*/  LDC R152, c[0x0][0x3a0] ;  /* 0x0000e800ff987b82 */ /* 0x002e660000000800 */
[----:B------:R4:W-:Y:S01]  /*9b40*/  STL.64 [R1+0x2348], R144 ;  /* 0x0023489001007387 */ /* 0x0009e20000100a00 */
[----:B--2---:R-:W-:-:S02]  /*9b50*/  IMAD R150, R246, 0x6, RZ ;  /* 0x00000006f6967824 */ /* 0x004fc400078e02ff */
[--C-:B---3--:R-:W-:Y:S02]  /*9b60*/  IMAD.WIDE R94, R143, 0x4, R6.reuse ;  /* 0x000000048f5e7825 */ /* 0x108fe400078e0206 */
[----:B------:R-:W2:Y:S02]  /*9b70*/  LDC R151, c[0x0][0x3a0] ;  /* 0x0000e800ff977b82 */ /* 0x000ea40000000800 */
[--C-:B------:R-:W-:Y:S01]  /*9b80*/  IMAD.WIDE R142, R142, 0x4, R6.reuse ;  /* 0x000000048e8e7825 */ /* 0x100fe200078e0206 */
[----:B------:R3:W-:Y:S03]  /*9b90*/  STL.64 [R1+0x2340], R94 ;  /* 0x0023405e01007387 */ /* 0x0007e60000100a00 */
[--C-:B----4-:R-:W-:Y:S01]  /*9ba0*/  IMAD.WIDE R144, R141, 0x4, R6.reuse ;  /* 0x000000048d907825 */ /* 0x110fe200078e0206 */
[----:B------:R4:W-:Y:S04]  /*9bb0*/  STL.64 [R1+0x2338], R142 ;  /* 0x0023388e01007387 */ /* 0x0009e80000100a00 */
[----:B------:R-:W-:Y:S01]  /*9bc0*/  STL.64 [R1+0x2330], R144 ;  /* 0x0023309001007387 */ /* 0x000fe20000100a00 */
[----:B---3--:R-:W-:-:S04]  /*9bd0*/  IMAD.WIDE R94, R140, 0x4, R6 ;  /* 0x000000048c5e7825 */ /* 0x008fc800078e0206 */
[--C-:B----4-:R-:W-:Y:S01]  /*9be0*/  IMAD.WIDE R142, R139, 0x4, R6.reuse ;  /* 0x000000048b8e7825 */ /* 0x110fe200078e0206 */
[----:B------:R3:W-:Y:S03]  /*9bf0*/  STL.64 [R1+0x2318], R94 ;  /* 0x0023185e01007387 */ /* 0x0007e60000100a00 */
[--C-:B------:R-:W-:Y:S01]  /*9c00*/  IMAD.WIDE R140, R138, 0x4, R6.reuse ;  /* 0x000000048a8c7825 */ /* 0x100fe200078e0206 */
[----:B------:R-:W-:Y:S03]  /*9c10*/  STL.64 [R1+0x2310], R142 ;  /* 0x0023108e01007387 */ /* 0x000fe60000100a00 */
[----:B------:R-:W-:Y:S01]  /*9c20*/  IMAD.WIDE R138, R136, 0x4, R6 ;  /* 0x00000004888a7825 */ /* 0x000fe200078e0206 */
[----:B------:R-:W-:Y:S03]  /*9c30*/  STL.64 [R1+0x2308], R140 ;  /* 0x0023088c01007387 */ /* 0x000fe60000100a00 */
[----:B--2---:R-:W-:-:S02]  /*9c40*/  VIADD R151, R151, 0xffffffe9 ;  /* 0xffffffe997977836 */ /* 0x004fc40000000000 */
[----:B---3--:R-:W-:-:S04]  /*9c50*/  IMAD.WIDE R94, R137, 0x4, R6 ;  /* 0x00000004895e7825 */ /* 0x008fc800078e0206 */
[--C-:B------:R-:W-:Y:S01]  /*9c60*/  IMAD.WIDE R136, R135, 0x4, R6.reuse ;  /* 0x0000000487887825 */ /* 0x100fe200078e0206 */
[----:B------:R2:W-:Y:S04]  /*9c70*/  STL.64 [R1+0x2300], R94 ;  /* 0x0023005e01007387 */ /* 0x0005e80000100a00 */
[----:B------:R-:W-:Y:S04]  /*9c80*/  STL.64 [R1+0x22d8], R138 ;  /* 0x0022d88a01007387 */ /* 0x000fe80000100a00 */
[----:B------:R-:W-:Y:S01]  /*9c90*/  STL.64 [R1+0x22d0], R136 ;  /* 0x0022d08801007387 */ /* 0x000fe20000100a00 */
[----:B--2---:R-:W-:-:S04]  /*9ca0*/  IMAD.WIDE R94, R134, 0x4, R6 ;  /* 0x00000004865e7825 */ /* 0x004fc800078e0206 */
[--C-:B------:R-:W-:Y:S01]  /*9cb0*/  IMAD.WIDE R134, R133, 0x4, R6.reuse ;  /* 0x0000000485867825 */ /* 0x100fe200078e0206 */
[----:B------:R2:W-:Y:S03]  /*9cc0*/  STL.64 [R1+0x22c8], R94 ;  /* 0x0022c85e01007387 */ /* 0x0005e60000100a00 */
[--C-:B------:R-:W-:Y:S01]  /*9cd0*/  IMAD.WIDE R132, R132, 0x4, R6.reuse ;  /* 0x0000000484847825 */ /* 0x100fe200078e0206 */
[----:B------:R-:W-:Y:S04]  /*9ce0*/  STL.64 [R1+0x22c0], R134 ;  /* 0x0022c08601007387 */ /* 0x000fe80000100a00 */
[----:B------:R3:W-:Y:S01]  /*9cf0*/  STL.64 [R1+0x22a8], R132 ;  /* 0x0022a88401007387 */ /* 0x0007e20000100a00 */
[----:B--2---:R-:W-:-:S04]  /*9d00*/  IMAD.WIDE R94, R131, 0x4, R6 ;  /* 0x00000004835e7825 */ /* 0x004fc800078e0206 */
[--C-:B------:R-:W-:Y:S01]  /*9d10*/  IMAD.WIDE R130, R130, 0x4, R6.reuse ;  /* 0x0000000482827825 */ /* 0x100fe200078e0206 */
[----:B------:R2:W-:Y:S03]  /*9d20*/  STL.64 [R1+0x22a0], R94 ;  /* 0x0022a05e01007387 */ /* 0x0005e60000100a00 */
[--C-:B---3--:R-:W-:Y:S01]  /*9d30*/  IMAD.WIDE R132, R129, 0x4, R6.reuse ;  /* 0x0000000481847825 */ /* 0x108fe200078e0206 */
[----:B------:R3:W-:Y:S04]  /*9d40*/  STL.64 [R1+0x2298], R130 ;  /* 0x0022988201007387 */ /* 0x0007e80000100a00 */
[----:B------:R-:W-:Y:S01]  /*9d50*/  STL.64 [R1+0x2290], R132 ;  /* 0x0022908401007387 */ /* 0x000fe20000100a00 */
[----:B--2---:R-:W-:-:S04]  /*9d60*/  IMAD.WIDE R94, R128, 0x4, R6 ;  /* 0x00000004805e7825 */ /* 0x004fc800078e0206 */
[--C-:B---3--:R-:W-:Y:S01]  /*9d70*/  IMAD.WIDE R130, R127, 0x4, R6.reuse ;  /* 0x000000047f827825 */ /* 0x108fe200078e0206 */
[----:B------:R2:W-:Y:S03]  /*9d80*/  STL.64 [R1+0x2278], R94 ;  /* 0x0022785e01007387 */ /* 0x0005e60000100a00 */
[--C-:B------:R-:W-:Y:S01]  /*9d90*/  IMAD.WIDE R128, R126, 0x4, R6.reuse ;  /* 0x000000047e807825 */ /* 0x100fe200078e0206 */
[----:B------:R-:W-:Y:S03]  /*9da0*/  STL.64 [R1+0x2270], R130 ;  /* 0x0022708201007387 */ /* 0x000fe60000100a00 */
[--C-:B------:R-:W-:Y:S01]  /*9db0*/  IMAD.WIDE R126, R124, 0x4, R6.reuse ;  /* 0x000000047c7e7825 */ /* 0x100fe200078e0206 */
[----:B------:R-:W-:Y:S03]  /*9dc0*/  STL.64 [R1+0x2268], R128 ;  /* 0x0022688001007387 */ /* 0x000fe60000100a00 */
[----:B--2---:R-:W-:-:S04]  /*9dd0*/  IMAD.WIDE R94, R125, 0x4, R6 ;  /* 0x000000047d5e7825 */ /* 0x004fc800078e0206 */
        /* <DEDUP_REMOVED lines=15> */
[----:B------:R4:W-:Y:S01]  /*9ed0*/  STL.64 [R1+0x21c0], R120 ;  /* 0x0021c07801007387 */ /* 0x0009e20000100a00 */
[----:B--2---:R-:W-:-:S04]  /*9ee0*/  IMAD.WIDE R94, R116, 0x4, R6 ;  /* 0x00000004745e7825 */ /* 0x004fc800078e0206 */
[--C-:B---3--:R-:W-:Y:S01]  /*9ef0*/  IMAD.WIDE R118, R115, 0x4, R6.reuse ;  /* 0x0000000473767825 */ /* 0x108fe200078e0206 */
[----:B------:R2:W-:Y:S03]  /*9f00*/  STL.64 [R1+0x2198], R94 ;  /* 0x0021985e01007387 */ /* 0x0005e60000100a00 */
[--C-:B------:R-:W-:Y:S01]  /*9f10*/  IMAD.WIDE R116, R114, 0x4, R6.reuse ;  /* 0x0000000472747825 */ /* 0x100fe200078e0206 */
[----:B------:R3:W-:Y:S03]  /*9f20*/  STL.64 [R1+0x2190], R118 ;  /* 0x0021907601007387 */ /* 0x0007e60000100a00 */
[----:B------:R-:W-:Y:S01]  /*9f30*/  IMAD.WIDE R114, R112, 0x4, R6 ;  /* 0x0000000470727825 */ /* 0x000fe200078e0206 */
[----:B------:R-:W-:Y:S03]  /*9f40*/  STL.64 [R1+0x2148], R116 ;  /* 0x0021487401007387 */ /* 0x000fe60000100a00 */
[----:B----4-:R-:W-:-:S02]  /*9f50*/  IMAD R120, R246, 0x3d, RZ ;  /* 0x0000003df6787824 */ /* 0x010fc400078e02ff */
[--C-:B--2---:R-:W-:Y:S01]  /*9f60*/  IMAD.WIDE R94, R113, 0x4, R6.reuse ;  /* 0x00000004715e7825 */ /* 0x104fe200078e0206 */
[----:B---3--:R-:W2:Y:S03]  /*9f70*/  LDC R118, c[0x0][0x3a0] ;  /* 0x0000e800ff767b82 */ /* 0x008ea60000000800 */
[--C-:B------:R-:W-:Y:S01]  /*9f80*/  IMAD.WIDE R112, R111, 0x4, R6.reuse ;  /* 0x000000046f707825 */ /* 0x100fe200078e0206 */
[----:B------:R3:W-:Y:S04]  /*9f90*/  STL.64 [R1+0x2140], R94 ;  /* 0x0021405e01007387 */ /* 0x0007e80000100a00 */
[----:B------:R4:W-:Y:S04]  /*9fa0*/  STL.64 [R1+0x2138], R114 ;  /* 0x0021387201007387 */ /* 0x0009e80000100a00 */
[----:B------:R-:W-:Y:S01]  /*9fb0*/  STL.64 [R1+0x2130], R112 ;  /* 0x0021307001007387 */ /* 0x000fe20000100a00 */
[----:B---3--:R-:W-:-:S04]  /*9fc0*/  IMAD.WIDE R94, R110, 0x4, R6 ;  /* 0x000000046e5e7825 */ /* 0x008fc800078e0206 */
[--C-:B------:R-:W-:Y:S01]  /*9fd0*/  IMAD.WIDE R110, R109, 0x4, R6.reuse ;  /* 0x000000046d6e7825 */ /* 0x100fe200078e0206 */
[----:B------:R3:W-:Y:S03]  /*9fe0*/  STL.64 [R1+0x2128], R94 ;  /* 0x0021285e01007387 */ /* 0x0007e60000100a00 */
[--C-:B------:R-:W-:Y:S01]  /*9ff0*/  IMAD.WIDE R108, R108, 0x4, R6.reuse ;  /* 0x000000046c6c7825 */ /* 0x100fe200078e0206 */
[----:B------:R-:W-:Y:S03]  /*a000*/  STL.64 [R1+0x2120], R110 ;  /* 0x0021206e01007387 */ /* 0x000fe60000100a00 */
[----:B----4-:R-:W-:Y:S01]  /*a010*/  IMAD R114, R246, 0x39, RZ ;  /* 0x00000039f6727824 */ /* 0x010fe200078e02ff */
[----:B------:R4:W-:Y:S01]  /*a020*/  STL.64 [R1+0x2118], R108 ;  /* 0x0021186c01007387 */ /* 0x0009e20000100a00 */
[----:B---3--:R-:W-:-:S04]  /*a030*/  IMAD.WIDE R94, R107, 0x4, R6 ;  /* 0x000000046b5e7825 */ /* 0x008fc800078e0206 */
        /* <DEDUP_REMOVED lines=10> */
[--C-:B------:R-:W-:Y:S01]  /*a0e0*/  IMAD.WIDE R102, R100, 0x4, R6.reuse ;  /* 0x0000000464667825 */ /* 0x100fe200078e0206 */
[----:B------:R-:W-:Y:S03]  /*a0f0*/  STL.64 [R1+0x20e8], R104 ;  /* 0x0020e86801007387 */ /* 0x000fe60000100a00 */
[----:B---3--:R-:W-:-:S04]  /*a100*/  IMAD.WIDE R94, R101, 0x4, R6 ;  /* 0x00000004655e7825 */ /* 0x008fc800078e0206 */
[--C-:B------:R-:W-:Y:S01]  /*a110*/  IMAD.WIDE R100, R99, 0x4, R6.reuse ;  /* 0x0000000463647825 */ /* 0x100fe200078e0206 */
[----:B------:R3:W-:Y:S04]  /*a120*/  STL.64 [R1+0x20e0], R94 ;  /* 0x0020e05e01007387 */ /* 0x0007e80000100a00 */
[----:B------:R-:W-:Y:S04]  /*a130*/  STL.64 [R1+0x20d8], R102 ;  /* 0x0020d86601007387 */ /* 0x000fe80000100a00 */
[----:B------:R-:W-:Y:S01]  /*a140*/  STL.64 [R1+0x20d0], R100 ;  /* 0x0020d06401007387 */ /* 0x000fe20000100a00 */
[----:B---3--:R-:W-:-:S04]  /*a150*/  IMAD.WIDE R94, R98, 0x4, R6 ;  /* 0x00000004625e7825 */ /* 0x008fc800078e0206 */
[--C-:B------:R-:W-:Y:S01]  /*a160*/  IMAD.WIDE R98, R97, 0x4, R6.reuse ;  /* 0x0000000461627825 */ /* 0x100fe200078e0206 */
[----:B------:R3:W-:Y:S03]  /*a170*/  STL.64 [R1+0x20c8], R94 ;  /* 0x0020c85e01007387 */ /* 0x0007e60000100a00 */
[--C-:B------:R-:W-:Y:S01]  /*a180*/  IMAD.WIDE R96, R96, 0x4, R6.reuse ;  /* 0x0000000460607825 */ /* 0x100fe200078e0206 */
[----:B------:R-:W-:Y:S04]  /*a190*/  STL.64 [R1+0x20c0], R98 ;  /* 0x0020c06201007387 */ /* 0x000fe80000100a00 */
        /* <DEDUP_REMOVED lines=9> */
[----:B------:R-:W-:Y:S03]  /*a230*/  STL.64 [R1+0x2098], R94 ;  /* 0x0020985e01007387 */ /* 0x000fe60000100a00 */
[--C-:B------:R-:W-:Y:S01]  /*a240*/  IMAD.WIDE R90, R88, 0x4, R6.reuse ;  /* 0x00000004585a7825 */ /* 0x100fe200078e0206 */
[----:B------:R-:W-:Y:S03]  /*a250*/  STL.64 [R1+0x1c48], R92 ;  /* 0x001c485c01007387 */ /* 0x000fe60000100a00 */
[--C-:B------:R-:W-:Y:S01]  /*a260*/  IMAD.WIDE R88, R87, 0x4, R6.reuse ;  /* 0x0000000457587825 */ /* 0x100fe200078e0206 */
[----:B------:R3:W-:Y:S03]  /*a270*/  STL.64 [R1+0x1c38], R90 ;  /* 0x001c385a01007387 */ /* 0x0007e60000100a00 */
[--C-:B------:R-:W-:Y:S01]  /*a280*/  IMAD.WIDE R86, R86, 0x4, R6.reuse ;  /* 0x0000000456567825 */ /* 0x100fe200078e0206 */
[----:B------:R4:W-:Y:S04]  /*a290*/  STL.64 [R1+0x1f48], R88 ;  /* 0x001f485801007387 */ /* 0x0009e80000100a00 */
[----:B------:R1:W-:Y:S01]  /*a2a0*/  STL.64 [R1+0x1f40], R86 ;  /* 0x001f405601007387 */ /* 0x0003e20000100a00 */
[----:B---3--:R-:W-:-:S04]  /*a2b0*/  IMAD.WIDE R90, R85, 0x4, R6 ;  /* 0x00000004555a7825 */ /* 0x008fc800078e0206 */
[--C-:B----4-:R-:W-:Y:S01]  /*a2c0*/  IMAD.WIDE R88, R84, 0x4, R6.reuse ;  /* 0x0000000454587825 */ /* 0x110fe200078e0206 */
[----:B------:R-:W-:Y:S03]  /*a2d0*/  STL.64 [R1+0x1f38], R90 ;  /* 0x001f385a01007387 */ /* 0x000fe60000100a00 */
[--C-:B-1----:R-:W-:Y:S01]  /*a2e0*/  IMAD.WIDE R86, R83, 0x4, R6.reuse ;  /* 0x0000000453567825 */ /* 0x102fe200078e0206 */
        /* <DEDUP_REMOVED lines=8> */
[----:B-1----:R-:W-:-:S04]  /*a370*/  IMAD.WIDE R84, R79, 0x4, R6 ;  /* 0x000000044f547825 */ /* 0x002fc800078e0206 */
[--C-:B---3--:R-:W-:Y:S01]  /*a380*/  IMAD.WIDE R82, R78, 0x4, R6.reuse ;  /* 0x000000044e527825 */ /* 0x108fe200078e0206 */
[----:B------:R1:W-:Y:S03]  /*a390*/  STL.64 [R1+0x1f08], R84 ;  /* 0x001f085401007387 */ /* 0x0003e60000100a00 */
[--C-:B----4-:R-:W-:Y:S01]  /*a3a0*/  IMAD.WIDE R80, R77, 0x4, R6.reuse ;  /* 0x000000044d507825 */ /* 0x110fe200078e0206 */
[----:B------:R-:W-:Y:S03]  /*a3b0*/  STL.64 [R1+0x1f00], R82 ;  /* 0x001f005201007387 */ /* 0x000fe60000100a00 */
[--C-:B------:R-:W-:Y:S01]  /*a3c0*/  IMAD.WIDE R78, R76, 0x4, R6.reuse ;  /* 0x000000044c4e7825 */ /* 0x100fe200078e0206 */
[----:B------:R-:W-:Y:S03]  /*a3d0*/  STL.64 [R1+0x1ef8], R80 ;  /* 0x001ef85001007387 */ /* 0x000fe60000100a00 */
[--C-:B------:R-:W-:Y:S01]  /*a3e0*/  IMAD.WIDE R76, R75, 0x4, R6.reuse ;  /* 0x000000044b4c7825 */ /* 0x100fe200078e0206 */
[----:B------:R3:W-:Y:S03]  /*a3f0*/  STL.64 [R1+0x1ef0], R78 ;  /* 0x001ef04e01007387 */ /* 0x0007e60000100a00 */
[--C-:B------:R-:W-:Y:S01]  /*a400*/  IMAD.WIDE R74, R74, 0x4, R6.reuse ;  /* 0x000000044a4a7825 */ /* 0x100fe200078e0206 */
[----:B------:R4:W-:Y:S03]  /*a410*/  STL.64 [R1+0x1ee8], R76 ;  /* 0x001ee84c01007387 */ /* 0x0009e60000100a00 */
[----:B-1----:R-:W-:Y:S01]  /*a420*/  IMAD R84, R246, 0x35, RZ ;  /* 0x00000035f6547824 */ /* 0x002fe200078e02ff */
        /* <DEDUP_REMOVED lines=21> */
[----:B------:R3:W-:Y:S01]  /*a580*/  STL.64 [R1+0x1e18], R66 ;  /* 0x001e184201007387 */ /* 0x0007e20000100a00 */
[----:B-1----:R-:W1:Y:S02]  /*a590*/  LDC R72, c[0x0][0x3a0] ;  /* 0x0000e800ff487b82 */ /* 0x002e640000000800 */
[--C-:B------:R-:W-:Y:S01]  /*a5a0*/  IMAD.WIDE R62, R62, 0x4, R6.reuse ;  /* 0x000000043e3e7825 */ /* 0x100fe200078e0206 */
[----:B------:R4:W-:Y:S04]  /*a5b0*/  STL.64 [R1+0x1dd8], R64 ;  /* 0x001dd84001007387 */ /* 0x0009e80000100a00 */
[----:B------:R2:W-:Y:S01]  /*a5c0*/  STL.64 [R1+0x1d90], R62 ;  /* 0x001d903e01007387 */ /* 0x0005e20000100a00 */
[----:B---3--:R-:W-:-:S04]  /*a5d0*/  IMAD.WIDE R66, R61, 0x4, R6 ;  /* 0x000000043d427825 */ /* 0x008fc800078e0206 */
[--C-:B----4-:R-:W-:Y:S01]  /*a5e0*/  IMAD.WIDE R64, R60, 0x4, R6.reuse ;  /* 0x000000043c407825 */ /* 0x110fe200078e0206 */
[----:B------:R-:W-:Y:S03]  /*a5f0*/  STL.64 [R1+0x1cb8], R66 ;  /* 0x001cb84201007387 */ /* 0x000fe60000100a00 */
[--C-:B--2---:R-:W-:Y:S01]  /*a600*/  IMAD.WIDE R62, R59, 0x4, R6.reuse ;  /* 0x000000043b3e7825 */ /* 0x104fe200078e0206 */
        /* <DEDUP_REMOVED lines=8> */
[----:B--2---:R-:W-:-:S04]  /*a690*/  IMAD.WIDE R60, R55, 0x4, R6 ;  /* 0x00000004373c7825 */ /* 0x004fc800078e0206 */
[--C-:B---3--:R-:W-:Y:S01]  /*a6a0*/  IMAD.WIDE R58, R54, 0x4, R6.reuse ;  /* 0x00000004363a7825 */ /* 0x108fe200078e0206 */
[----:B------:R-:W-:Y:S03]  /*a6b0*/  STL.64 [R1+0x1d80], R60 ;  /* 0x001d803c01007387 */ /* 0x000fe60000100a00 */
        /* <DEDUP_REMOVED lines=39> */
[----:B------:R2:W-:Y:S03]  /*a930*/  STL.64 [R1+0x1db8], R38 ;  /* 0x001db82601007387 */ /* 0x0005e60000100a00 */
[--C-:B------:R-:W-:Y:S01]  /*a940*/  IMAD.WIDE R34, R33, 0x4, R6.reuse ;  /* 0x0000000421227825 */ /* 0x100fe200078e0206 */
[----:B------:R3:W-:Y:S03]  /*a950*/  STL.64 [R1+0x1d50], R36 ;  /* 0x001d502401007387 */ /* 0x0007e60000100a00 */
[--C-:B------:R-:W-:Y:S01]  /*a960*/  IMAD.WIDE R32, R32, 0x4, R6.reuse ;  /* 0x0000000420207825 */ /* 0x100fe200078e0206 */
[----:B------:R4:W-:Y:S04]  /*a970*/  STL.64 [R1+0x1c78], R34 ;  /* 0x001c782201007387 */ /* 0x0009e80000100a00 */
[----:B------:R1:W-:Y:S01]  /*a980*/  STL.64 [R1+0x1eb0], R32 ;  /* 0x001eb02001007387 */ /* 0x0003e20000100a00 */
[----:B--2---:R-:W2:Y:S01]  /*a990*/  LDC R38, c[0x0][0x3a0] ;  /* 0x0000e800ff267b82 */ /* 0x004ea20000000800 */
[----:B---3--:R-:W-:-:S04]  /*a9a0*/  IMAD.WIDE R36, R31, 0x4, R6 ;  /* 0x000000041f247825 */ /* 0x008fc800078e0206 */
[--C-:B----4-:R-:W-:Y:S01]  /*a9b0*/  IMAD.WIDE R34, R30, 0x4, R6.reuse ;  /* 0x000000041e227825 */ /* 0x110fe200078e0206 */
[----:B------:R3:W-:Y:S02]  /*a9c0*/  STL.64 [R1+0x1e70], R36 ;  /* 0x001e702401007387 */ /* 0x0007e40000100a00 */
[----:B------:R-:W4:Y:S01]  /*a9d0*/  LDC R39, c[0x0][0x3a0] ;  /* 0x0000e800ff277b82 */ /* 0x000f220000000800 */
[--C-:B-1----:R-:W-:Y:S01]  /*a9e0*/  IMAD.WIDE R32, R29, 0x4, R6.reuse ;  /* 0x000000041d207825 */ /* 0x102fe200078e0206 */
[----:B------:R-:W-:Y:S03]  /*a9f0*/  STL.64 [R1+0x1e30], R34 ;  /* 0x001e302201007387 */ /* 0x000fe60000100a00 */
[--C-:B------:R-:W-:Y:S01]  /*aa00*/  IMAD.WIDE R30, R28, 0x4, R6.reuse ;  /* 0x000000041c1e7825 */ /* 0x100fe200078e0206 */
[----:B------:R1:W-:Y:S03]  /*aa10*/  STL.64 [R1+0x1df0], R32 ;  /* 0x001df02001007387 */ /* 0x0003e60000100a00 */
[----:B------:R-:W-:Y:S01]  /*aa20*/  IMAD.WIDE R28, R27, 0x4, R6 ;  /* 0x000000041b1c7825 */ /* 0x000fe200078e0206 */
[----:B------:R1:W-:Y:S01]  /*aa30*/  STL.64 [R1+0x1db0], R30 ;  /* 0x001db01e01007387 */ /* 0x0003e20000100a00 */
[----:B---3--:R-:W-:-:S02]  /*aa40*/  LEA R36, P2, R8, UR6, 0x2 ;  /* 0x0000000608247c11 */ /* 0x008fc4000f8410ff */
[----:B------:R-:W-:Y:S01]  /*aa50*/  IMAD.WIDE R26, R26, 0x4, R6 ;  /* 0x000000041a1a7825 */ /* 0x000fe200078e0206 */
[----:B------:R3:W-:Y:S01]  /*aa60*/  STL.64 [R1+0x1ce8], R28 ;  /* 0x001ce81c01007387 */ /* 0x0007e20000100a00 */
[----:B------:R-:W-:Y:S02]  /*aa70*/  LEA.HI.X.SX32 R37, R8, UR7, 0x2, P2 ;  /* 0x0000000708257c11 */ /* 0x000fe400090f16ff */
[C---:B------:R-:W-:Y:S01]  /*aa80*/  LEA R8, P2, R9.reuse, UR6, 0x2 ;  /* 0x0000000609087c11 */ /* 0x040fe2000f8410ff */
[----:B------:R3:W-:Y:S01]  /*aa90*/  STL.64 [R1+0x1ea8], R26 ;  /* 0x001ea81a01007387 */ /* 0x0007e20000100a00 */
[----:B-1----:R-:W1:Y:S01]  /*aaa0*/  LDC R33, c[0x0][0x3a0] ;  /* 0x0000e800ff217b82 */ /* 0x002e620000000800 */
[----:B------:R-:W-:Y:S01]  /*aab0*/  IMAD.WIDE R116, R114, 0x4, R36 ;  /* 0x0000000472747825 */ /* 0x000fe200078e0224 */
[----:B------:R-:W-:-:S03]  /*aac0*/  LEA.HI.X.SX32 R9, R9, UR7, 0x2, P2 ;  /* 0x0000000709097c11 */ /* 0x000fc600090f16ff */
[----:B------:R-:W-:-:S04]  /*aad0*/  IMAD.WIDE R30, R24, 0x4, R6 ;  /* 0x00000004181e7825 */ /* 0x000fc800078e0206 */
[--C-:B---3--:R-:W-:Y:S01]  /*aae0*/  IMAD.WIDE R28, R22, 0x4, R6.reuse ;  /* 0x00000004161c7825 */ /* 0x108fe200078e0206 */
[----:B------:R3:W-:Y:S03]  /*aaf0*/  STL.64 [R1+0x1e68], R30 ;  /* 0x001e681e01007387 */ /* 0x0007e60000100a00 */
[----:B------:R-:W-:Y:S01]  /*ab00*/  IMAD.WIDE R26, R20, 0x4, R6 ;  /* 0x00000004141a7825 */ /* 0x000fe200078e0206 */
[----:B------:R2:W-:Y:S03]  /*ab10*/  STL.64 [R1+0x1e28], R28 ;  /* 0x001e281c01007387 */ /* 0x0005e60000100a00 */
[----:B------:R-:W-:Y:S01]  /*ab20*/  IMAD.WIDE R88, R114, 0x4, R8 ;  /* 0x0000000472587825 */ /* 0x000fe200078e0208 */
[----:B------:R4:W-:Y:S03]  /*ab30*/  STL.64 [R1+0x1de8], R26 ;  /* 0x001de81a01007387 */ /* 0x0009e60000100a00 */
[----:B------:R-:W-:-:S04]  /*ab40*/  IMAD.WIDE R148, R120, 0x4, R36 ;  /* 0x0000000478947825 */ /* 0x000fc800078e0224 */
[----:B---3--:R-:W-:-:S04]  /*ab50*/  IMAD.WIDE R30, R18, 0x4, R6 ;  /* 0x00000004121e7825 */ /* 0x008fc800078e0206 */
[--C-:B--2---:R-:W-:Y:S01]  /*ab60*/  IMAD.WIDE R28, R16, 0x4, R6.reuse ;  /* 0x00000004101c7825 */ /* 0x104fe200078e0206 */
[----:B------:R-:W-:Y:S03]  /*ab70*/  STL.64 [R1+0x1da8], R30 ;  /* 0x001da81e01007387 */ /* 0x000fe60000100a00 */
[--C-:B----4-:R-:W-:Y:S01]  /*ab80*/  IMAD.WIDE R26, R14, 0x4, R6.reuse ;  /* 0x000000040e1a7825 */ /* 0x110fe200078e0206 */
[----:B------:R2:W-:Y:S03]  /*ab90*/  STL.64 [R1+0x1cd8], R28 ;  /* 0x001cd81c01007387 */ /* 0x0005e60000100a00 */
[----:B------:R-:W-:Y:S01]  /*aba0*/  IMAD.WIDE R6, R12, 0x4, R6 ;  /* 0x000000040c067825 */ /* 0x000fe200078e0206 */
[----:B------:R-:W-:Y:S01]  /*abb0*/  STL.64 [R1+0x1c58], R26 ;  /* 0x001c581a01007387 */ /* 0x000fe20000100a00 */
[----:B------:R-:W-:-:S02]  /*abc0*/  LEA R12, P2, R13, UR6, 0x2 ;  /* 0x000000060d0c7c11 */ /* 0x000fc4000f8410ff */
[----:B------:R-:W-:Y:S01]  /*abd0*/  IMAD.WIDE R122, R120, 0x4, R8 ;  /* 0x00000004787a7825 */ /* 0x000fe200078e0208 */
[----:B------:R3:W-:Y:S01]  /*abe0*/  STL.64 [R1+0x1c68], R6 ;  /* 0x001c680601007387 */ /* 0x0007e20000100a00 */
[----:B------:R-:W-:Y:S02]  /*abf0*/  LEA.HI.X.SX32 R13, R13, UR7, 0x2, P2 ;  /* 0x000000070d0d7c11 */ /* 0x000fe400090f16ff */
[C---:B------:R-:W-:Y:S01]  /*ac00*/  LEA R16, P2, R17.reuse, UR6, 0x2 ;  /* 0x0000000611107c11 */ /* 0x040fe2000f8410ff */
[----:B--2---:R-:W2:Y:S01]  /*ac10*/  LDC R29, c[0x0][0x3a0] ;  /* 0x0000e800ff1d7b82 */ /* 0x004ea20000000800 */
[----:B------:R-:W-:Y:S02]  /*ac20*/  IMAD.WIDE R180, R178, 0x4, R36 ;  /* 0x00000004b2b47825 */ /* 0x000fe400078e0224 */
[----:B------:R-:W-:Y:S02]  /*ac30*/  LEA.HI.X.SX32 R17, R17, UR7, 0x2, P2 ;  /* 0x0000000711117c11 */ /* 0x000fe400090f16ff */
[----:B------:R-:W-:Y:S01]  /*ac40*/  LEA R20, P2, R21, UR6, 0x2 ;  /* 0x0000000615147c11 */ /* 0x000fe2000f8410ff */
[----:B------:R-:W-:Y:S01]  /*ac50*/  IMAD.WIDE R92, R114, 0x4, R12 ;  /* 0x00000004725c7825 */ /* 0x000fe200078e020c */
[----:B---3--:R-:W-:-:S02]  /*ac60*/  LEA R6, P4, R10, UR6, 0x2 ;  /* 0x000000060a067c11 */ /* 0x008fc4000f8810ff */
[----:B------:R-:W-:Y:S01]  /*ac70*/  LEA.HI.X.SX32 R21, R21, UR7, 0x2, P2 ;  /* 0x0000000715157c11 */ /* 0x000fe200090f16ff */
[----:B------:R-:W-:Y:S01]  /*ac80*/  IMAD.WIDE R96, R114, 0x4, R16 ;  /* 0x0000000472607825 */ /* 0x000fe200078e0210 */
[----:B------:R-:W-:Y:S02]  /*ac90*/  LEA.HI.X.SX32 R7, R10, UR7, 0x2, P4 ;  /* 0x000000070a077c11 */ /* 0x000fe4000a0f16ff */
[----:B------:R-:W-:Y:S01]  /*aca0*/  LEA R10, P4, R11, UR6, 0x2 ;  /* 0x000000060b0a7c11 */ /* 0x000fe2000f8810ff */
[C---:B------:R-:W-:Y:S01]  /*acb0*/  IMAD.WIDE R100, R114.reuse, 0x4, R20 ;  /* 0x0000000472647825 */ /* 0x040fe200078e0214 */
[----:B------:R-:W-:Y:S02]  /*acc0*/  LEA R24, P2, R25, UR6, 0x2 ;  /* 0x0000000619187c11 */ /* 0x000fe4000f8410ff */
[----:B------:R-:W-:Y:S01]  /*acd0*/  LEA.HI.X.SX32 R11, R11, UR7, 0x2, P4 ;  /* 0x000000070b0b7c11 */ /* 0x000fe2000a0f16ff */
[----:B------:R-:W-:Y:S01]  /*ace0*/  IMAD.WIDE R86, R114, 0x4, R6 ;  /* 0x0000000472567825 */ /* 0x000fe200078e0206 */
[----:B------:R-:W-:-:S02]  /*acf0*/  LEA R14, P4, R15, UR6, 0x2 ;  /* 0x000000060f0e7c11 */ /* 0x000fc4000f8810ff */
[----:B------:R-:W-:Y:S01]  /*ad00*/  LEA.HI.X.SX32 R25, R25, UR7, 0x2, P2 ;  /* 0x0000000719197c11 */ /* 0x000fe200090f16ff */
[----:B------:R-:W-:Y:S01]  /*ad10*/  IMAD.WIDE R90, R114, 0x4, R10 ;  /* 0x00000004725a7825 */ /* 0x000fe200078e020a */
[----:B------:R-:W-:Y:S02]  /*ad20*/  LEA.HI.X.SX32 R15, R15, UR7, 0x2, P4 ;  /* 0x000000070f0f7c11 */ /* 0x000fe4000a0f16ff */
[C---:B------:R-:W-:Y:S01]  /*ad30*/  LEA R18, P4, R19.reuse, UR6, 0x2 ;  /* 0x0000000613127c11 */ /* 0x040fe2000f8810ff */
[----:B------:R-:W-:Y:S01]  /*ad40*/  IMAD.WIDE R74, R84, 0x4, R24 ;  /* 0x00000004544a7825 */ /* 0x000fe200078e0218 */
[----:B------:R-:W-:Y:S02]  /*ad50*/  LEA R28, P2, R4, UR6, 0x2 ;  /* 0x00000006041c7c11 */ /* 0x000fe4000f8410ff */
[----:B------:R-:W-:Y:S01]  /*ad60*/  LEA.HI.X.SX32 R19, R19, UR7, 0x2, P4 ;  /* 0x0000000713137c11 */ /* 0x000fe2000a0f16ff */
[----:B------:R-:W-:Y:S01]  /*ad70*/  IMAD.WIDE R94, R114, 0x4, R14 ;  /* 0x00000004725e7825 */ /* 0x000fe200078e020e */
[----:B------:R-:W-:-:S03]  /*ad80*/  LEA R22, P4, R23, UR6, 0x2 ;  /* 0x0000000617167c11 */ /* 0x000fc6000f8810ff */
[--C-:B------:R-:W-:Y:S01]  /*ad90*/  IMAD.WIDE R250, R84, 0x4, R18.reuse ;  /* 0x0000000454fa7825 */ /* 0x100fe200078e0212 */
[----:B------:R-:W-:Y:S02]  /*ada0*/  LEA.HI.X.SX32 R23, R23, UR7, 0x2, P4 ;  /* 0x0000000717177c11 */ /* 0x000fe4000a0f16ff */
[----:B------:R-:W-:Y:S01]  /*adb0*/  LEA R26, P4, R5, UR6, 0x2 ;  /* 0x00000006051a7c11 */ /* 0x000fe2000f8810ff */
[----:B------:R-:W-:-:S03]  /*adc0*/  IMAD.WIDE R98, R114, 0x4, R18 ;  /* 0x0000000472627825 */ /* 0x000fc600078e0212 */
[----:B------:R-:W-:Y:S01]  /*add0*/  LEA.HI.X.SX32 R27, R5, UR7, 0x2, P4 ;  /* 0x00000007051b7c11 */ /* 0x000fe2000a0f16ff */
[----:B--2---:R-:W-:Y:S01]  /*ade0*/  VIADD R5, R29, 0xfffffff7 ;  /* 0xfffffff71d057836 */ /* 0x004fe20000000000 */
[C---:B------:R-:W-:Y:S01]  /*adf0*/  LEA R30, P4, R3.reuse, UR6, 0x2 ;  /* 0x00000006031e7c11 */ /* 0x040fe2000f8810ff */
[----:B------:R-:W-:Y:S01]  /*ae00*/  IMAD.WIDE R102, R114, 0x4, R22 ;  /* 0x0000000472667825 */ /* 0x000fe200078e0216 */
[----:B------:R-:W-:Y:S02]  /*ae10*/  LEA.HI.X.SX32 R29, R4, UR7, 0x2, P2 ;  /* 0x00000007041d7c11 */ /* 0x000fe400090f16ff */
[----:B------:R-:W-:Y:S01]  /*ae20*/  LEA.HI.X.SX32 R31, R3, UR7, 0x2, P4 ;  /* 0x00000007031f7c11 */ /* 0x000fe2000a0f16ff */
[----:B-1----:R-:W-:Y:S01]  /*ae30*/  VIADD R3, R33, 0xfffffff3 ;  /* 0xfffffff321037836 */ /* 0x002fe20000000000 */
[----:B------:R-:W-:Y:S01]  /*ae40*/  LEA R34, P4, R2, UR6, 0x2 ;  /* 0x0000000602227c11 */ /* 0x000fe2000f8810ff */
[----:B------:R-:W-:Y:S01]  /*ae50*/  IMAD.SHL.U32 R4, R246, 0x4, RZ ;  /* 0x00000004f6047824 */ /* 0x000fe200078e00ff */
[----:B------:R-:W-:Y:S01]  /*ae60*/  LEA R32, P2, R0, UR6, 0x2 ;  /* 0x0000000600207c11 */ /* 0x000fe2000f8410ff */
[----:B------:R-:W-:Y:S01]  /*ae70*/  IMAD.WIDE R76, R84, 0x4, R26 ;  /* 0x00000004544c7825 */ /* 0x000fe200078e021a */
[----:B------:R-:W-:-:S02]  /*ae80*/  LEA.HI.X.SX32 R35, R2, UR7, 0x2, P4 ;  /* 0x0000000702237c11 */ /* 0x000fc4000a0f16ff */
[----:B------:R-:W-:Y:S01]  /*ae90*/  ISETP.GE.U32.AND P4, PT, R3, 0x7fffffb4, PT ;  /* 0x7fffffb40300780c */ /* 0x000fe20003f86070 */
[----:B------:R-:W-:Y:S01]  /*aea0*/  IMAD.SHL.U32 R3, R249, 0x4, RZ ;  /* 0x00000004f9037824 */ /* 0x000fe200078e00ff */
[----:B------:R-:W-:Y:S01]  /*aeb0*/  LEA.HI.X.SX32 R33, R0, UR7, 0x2, P2 ;  /* 0x0000000700217c11 */ /* 0x000fe200090f16ff */
[C---:B------:R-:W-:Y:S01]  /*aec0*/  IMAD.WIDE R70, R4.reuse, 0x4, R36 ;  /* 0x0000000404467825 */ /* 0x040fe200078e0224 */
[----:B------:R-:W-:Y:S02]  /*aed0*/  ISETP.GE.U32.AND P2, PT, R5, 0x7fffffb8, PT ;  /* 0x7fffffb80500780c */ /* 0x000fe40003f46070 */
[----:B------:R-:W1:Y:S01]  /*aee0*/  LDC R5, c[0x0][0x3a0] ;  /* 0x0000e800ff057b82 */ /* 0x000e620000000800 */
[----:B------:R-:W-:Y:S01]  /*aef0*/  VIADD R2, R3, UR4 ;  /* 0x0000000403027c36 */ /* 0x000fe20008000000 */
[----:B------:R2:W-:Y:S01]  /*af00*/  STL.64 [R1+0x14e0], R70 ;  /* 0x0014e04601007387 */ /* 0x0005e20000100a00 */
[----:B------:R-:W-:-:S03]  /*af10*/  IMAD.WIDE R68, R4, 0x4, R6 ;  /* 0x0000000404447825 */ /* 0x000fc600078e0206 */
[----:B------:R-:W-:Y:S01]  /*af20*/  @!PT LDS RZ, [RZ] ;  /* 0x00000000fffff984 */ /* 0x000fe20000000800 */
[----:B------:R-:W-:Y:S01]  /*af30*/  @!PT LDS RZ, [RZ] ;  /* 0x00000000fffff984 */ /* 0x000fe20000000800 */
[----:B------:R-:W-:Y:S01]  /*af40*/  @!PT LDS RZ, [RZ] ;  /* 0x00000000fffff984 */ /* 0x000fe20000000800 */
[----:B------:R-:W-:Y:S01]  /*af50*/  LDGSTS.E [R2], desc[UR40][R36.64], !P6 ;  /* 0x0000000024027fae */ /* 0x000fe2000f1a1028 */
[----:B------:R-:W-:-:S03]  /*af60*/  IMAD.WIDE R66, R4, 0x4, R8 ;  /* 0x0000000404427825 */ /* 0x000fc600078e0208 */
[----:B------:R-:W-:Y:S01]  /*af70*/  LDGSTS.E [R2+0x80], desc[UR40][R6.64], !P6 ;  /* 0x0008000006027fae */ /* 0x000fe2000f1a1028 */
[----:B------:R-:W-:-:S03]  /*af80*/  IMAD.WIDE R64, R4, 0x4, R10 ;  /* 0x0000000404407825 */ /* 0x000fc600078e020a */
[----:B------:R-:W-:Y:S01]  /*af90*/  LDGSTS.E [R2+0x100], desc[UR40][R8.64], !P6 ;  /* 0x0010000008027fae */ /* 0x000fe2000f1a1028 */
[----:B------:R-:W-:-:S03]  /*afa0*/  IMAD.WIDE R62, R4, 0x4, R12 ;  /* 0x00000004043e7825 */ /* 0x000fc600078e020c */
[----:B------:R-:W-:Y:S01]  /*afb0*/  LDGSTS.E [R2+0x180], desc[UR40][R10.64], !P6 ;  /* 0x001800000a027fae */ /* 0x000fe2000f1a1028 */
[----:B------:R-:W-:-:S03]  /*afc0*/  IMAD.WIDE R60, R4, 0x4, R14 ;  /* 0x00000004043c7825 */ /* 0x000fc600078e020e */
[----:B------:R-:W-:Y:S01]  /*afd0*/  LDGSTS.E [R2+0x200], desc[UR40][R12.64], !P6 ;  /* 0x002000000c027fae */ /* 0x000fe2000f1a1028 */
[----:B------:R-:W-:Y:S02]  /*afe0*/  VIADD R0, R38, 0xffffffef ;  /* 0xffffffef26007836 */ /* 0x000fe40000000000 */
[C---:B------:R-:W-:Y:S01]  /*aff0*/  IMAD.WIDE R58, R4.reuse, 0x4, R16 ;  /* 0x00000004043a7825 */ /* 0x040fe200078e0210 */
[----:B------:R-:W-:Y:S01]  /*b000*/  LDGSTS.E [R2+0x280], desc[UR40][R14.64], !P6 ;  /* 0x002800000e027fae */ /* 0x000fe2000f1a1028 */
[----:B------:R-:W3:Y:S02]  /*b010*/  LDC R38, c[0x0][0x3a0] ;  /* 0x0000e800ff267b82 */ /* 0x000ee40000000800 */
[C---:B------:R-:W-:Y:S01]  /*b020*/  IMAD.WIDE R56, R4.reuse, 0x4, R18 ;  /* 0x0000000404387825 */ /* 0x040fe200078e0212 */
[----:B------:R-:W-:Y:S03]  /*b030*/  LDGSTS.E [R2+0x300], desc[UR40][R16.64], !P6 ;  /* 0x0030000010027fae */ /* 0x000fe6000f1a1028 */
        /* <DEDUP_REMOVED lines=14> */
[----:B------:R-:W-:Y:S01]  /*b120*/  IMAD.WIDE R40, R4, 0x4, R34 ;  /* 0x0000000404287825 */ /* 0x000fe200078e0222 */
[----:B------:R-:W-:Y:S03]  /*b130*/  LDGSTS.E [R2+0x700], desc[UR40][R32.64], !P6 ;  /* 0x0070000020027fae */ /* 0x000fe6000f1a1028 */
[----:B---3--:R-:W-:Y:S01]  /*b140*/  VIADD R4, R38, 0xffffffe7 ;  /* 0xffffffe726047836 */ /* 0x008fe20000000000 */
[----:B------:R-:W-:Y:S01]  /*b150*/  LDGSTS.E [R2+0x780], desc[UR40][R34.64], !P6 ;  /* 0x0078000022027fae */ /* 0x000fe2000f1a1028 */
[----:B------:R-:W-:Y:S01]  /*b160*/  ISETP.GE.U32.AND P6, PT, R0, 0x7fffffb0, PT ;  /* 0x7fffffb00000780c */ /* 0x000fe20003fc6070 */
[----:B------:R-:W-:Y:S01]  /*b170*/  IMAD.SHL.U32 R0, R246, 0x8, RZ ;  /* 0x00000008f6007824 */ /* 0x000fe200078e00ff */
[----:B------:R-:W3:Y:S01]  /*b180*/  LDC R38, c[0x0][0x3a0] ;  /* 0x0000e800ff267b82 */ /* 0x000ee20000000800 */
[----:B------:R2:W-:Y:S01]  /*b190*/  LDGSTS.E [R2+0x2000], desc[UR40][R70.64], !P3 ;  /* 0x0200000046027fae */ /* 0x0005e2000d9a1028 */
[----:B-1----:R-:W-:-:S02]  /*b1a0*/  VIADD R5, R5, 0xffffffeb ;  /* 0xffffffeb05057836 */ /* 0x002fc40000000000 */
[C---:B------:R-:W-:Y:S01]  /*b1b0*/  IMAD.WIDE R78, R84.reuse, 0x4, R28 ;  /* 0x00000004544e7825 */ /* 0x040fe200078e021c */
[----:B------:R1:W-:Y:S03]  /*b1c0*/  LDGSTS.E [R2+0x2080], desc[UR40][R68.64], !P3 ;  /* 0x0208000044027fae */ /* 0x0003e6000d9a1028 */
[C---:B------:R-:W-:Y:S01]  /*b1d0*/  IMAD.WIDE R80, R84.reuse, 0x4, R30 ;  /* 0x0000000454507825 */ /* 0x040fe200078e021e */
[----:B------:R4:W-:Y:S03]  /*b1e0*/  LDGSTS.E [R2+0x2100], desc[UR40][R66.64], !P3 ;  /* 0x0210000042027fae */ /* 0x0009e6000d9a1028 */
[----:B------:R-:W-:Y:S01]  /*b1f0*/  IMAD.WIDE R82, R84, 0x4, R32 ;  /* 0x0000000454527825 */ /* 0x000fe200078e0220 */
[----:B------:R1:W-:Y:S03]  /*b200*/  LDGSTS.E [R2+0x2180], desc[UR40][R64.64], !P3 ;  /* 0x0218000040027fae */ /* 0x0003e6000d9a1028 */
[----:B--2---:R-:W-:Y:S01]  /*b210*/  IMAD.WIDE R70, R0, 0x4, R36 ;  /* 0x0000000400467825 */ /* 0x004fe200078e0224 */
[----:B------:R2:W-:Y:S03]  /*b220*/  LDGSTS.E [R2+0x2200], desc[UR40][R62.64], !P3 ;  /* 0x022000003e027fae */ /* 0x0005e6000d9a1028 */
[C---:B------:R-:W-:Y:S01]  /*b230*/  IMAD.WIDE R104, R114.reuse, 0x4, R24 ;  /* 0x0000000472687825 */ /* 0x040fe200078e0218 */
        /* <DEDUP_REMOVED lines=9> */
[----:B------:R-:W-:Y:S01]  /*b2d0*/  IMAD.WIDE R114, R114, 0x4, R34 ;  /* 0x0000000472727825 */ /* 0x000fe200078e0222 */
[----:B------:R1:W-:Y:S03]  /*b2e0*/  LDGSTS.E [R2+0x2500], desc[UR40][R50.64], !P3 ;  /* 0x0250000032027fae */ /* 0x0003e6000d9a1028 */
[C---:B------:R-:W-:Y:S01]  /*b2f0*/  IMAD.WIDE R124, R120.reuse, 0x4, R10 ;  /* 0x00000004787c7825 */ /* 0x040fe200078e020a */
[----:B------:R1:W-:Y:S03]  /*b300*/  STL.64 [R1+0x14d8], R68 ;  /* 0x0014d84401007387 */ /* 0x0003e60000100a00 */
[C---:B------:R-:W-:Y:S01]  /*b310*/  IMAD.WIDE R126, R120.reuse, 0x4, R12 ;  /* 0x00000004787e7825 */ /* 0x040fe200078e020c */
[----:B------:R2:W-:Y:S03]  /*b320*/  LDGSTS.E [R2+0x2580], desc[UR40][R48.64], !P3 ;  /* 0x0258000030027fae */ /* 0x0005e6000d9a1028 */
[C---:B------:R-:W-:Y:S01]  /*b330*/  IMAD.WIDE R128, R120.reuse, 0x4, R14 ;  /* 0x0000000478807825 */ /* 0x040fe200078e020e */
[----:B------:R4:W-:Y:S03]  /*b340*/  STL.64 [R1+0x14d0], R66 ;  /* 0x0014d04201007387 */ /* 0x0009e60000100a00 */
[----:B------:R-:W-:Y:S01]  /*b350*/  IMAD.WIDE R130, R120, 0x4, R16 ;  /* 0x0000000478827825 */ /* 0x000fe200078e0210 */
[----:B------:R2:W-:Y:S03]  /*b360*/  LDGSTS.E [R2+0x2600], desc[UR40][R46.64], !P3 ;  /* 0x026000002e027fae */ /* 0x0005e6000d9a1028 */
[----:B-1----:R-:W-:Y:S01]  /*b370*/  IMAD.WIDE R68, R0, 0x4, R6 ;  /* 0x0000000400447825 */ /* 0x002fe200078e0206 */
[----:B------:R1:W-:Y:S03]  /*b380*/  STL.64 [R1+0x14c8], R64 ;  /* 0x0014c84001007387 */ /* 0x0003e60000100a00 */
[----:B------:R-:W-:Y:S01]  /*b390*/  IMAD.WIDE R132, R120, 0x4, R18 ;  /* 0x0000000478847825 */ /* 0x000fe200078e0212 */
[----:B------:R2:W-:Y:S03]  /*b3a0*/  LDGSTS.E [R2+0x2680], desc[UR40][R44.64], !P3 ;  /* 0x026800002c027fae */ /* 0x0005e6000d9a1028 */
[----:B----4-:R-:W-:Y:S01]  /*b3b0*/  IMAD.WIDE R66, R0, 0x4, R8 ;  /* 0x0000000400427825 */ /* 0x010fe200078e0208 */
[----:B------:R2:W-:Y:S03]  /*b3c0*/  STL.64 [R1+0x14c0], R62 ;  /* 0x0014c03e01007387 */ /* 0x0005e60000100a00 */
[----:B------:R-:W-:Y:S01]  /*b3d0*/  IMAD.WIDE R134, R120, 0x4, R20 ;  /* 0x0000000478867825 */ /* 0x000fe200078e0214 */
[----:B------:R4:W-:Y:S03]  /*b3e0*/  LDGSTS.E [R2+0x2700], desc[UR40][R42.64], !P3 ;  /* 0x027000002a027fae */ /* 0x0009e6000d9a1028 */
[----:B-1----:R-:W-:Y:S01]  /*b3f0*/  IMAD.WIDE R64, R0, 0x4, R10 ;  /* 0x0000000400407825 */ /* 0x002fe200078e020a */
[----:B------:R1:W-:Y:S03]  /*b400*/  STL.64 [R1+0x14b8], R60 ;  /* 0x0014b83c01007387 */ /* 0x0003e60000100a00 */
[----:B------:R-:W-:Y:S01]  /*b410*/  IMAD.WIDE R136, R120, 0x4, R22 ;  /* 0x0000000478887825 */ /* 0x000fe200078e0216 */
[----:B------:R3:W-:Y:S01]  /*b420*/  LDGSTS.E [R2+0x2780], desc[UR40][R40.64], !P3 ;  /* 0x0278000028027fae */ /* 0x0007e2000d9a1028 */
[----:B------:R-:W-:-:S02]  /*b430*/  ISETP.GE.U32.AND P3, PT, R5, 0x7fffffac, PT ;  /* 0x7fffffac0500780c */ /* 0x000fc40003f66070 */
[----:B--2---:R-:W-:Y:S01]  /*b440*/  IMAD.WIDE R62, R0, 0x4, R12 ;  /* 0x00000004003e7825 */ /* 0x004fe200078e020c */
[----:B------:R2:W-:Y:S01]  /*b450*/  STL.64 [R1+0x14b0], R58 ;  /* 0x0014b03a01007387 */ /* 0x0005e20000100a00 */
[----:B------:R-:W3:Y:S02]  /*b460*/  LDC R5, c[0x0][0x3a0] ;  /* 0x0000e800ff057b82 */ /* 0x000ee40000000800 */
[----:B------:R-:W-:Y:S01]  /*b470*/  IMAD.WIDE R138, R120, 0x4, R24 ;  /* 0x00000004788a7825 */ /* 0x000fe200078e0218 */
[----:B------:R3:W-:Y:S03]  /*b480*/  LDGSTS.E [R2+0x4000], desc[UR40][R70.64], !P2 ;  /* 0x0400000046027fae */ /* 0x0007e6000d1a1028 */
[----:B-1----:R-:W-:Y:S01]  /*b490*/  IMAD.WIDE R60, R0, 0x4, R14 ;  /* 0x00000004003c7825 */ /* 0x002fe200078e020e */
[----:B------:R1:W-:Y:S03]  /*b4a0*/  STL.64 [R1+0x14a8], R56 ;  /* 0x0014a83801007387 */ /* 0x0003e60000100a00 */
[----:B------:R-:W-:Y:S01]  /*b4b0*/  IMAD.WIDE R140, R120, 0x4, R26 ;  /* 0x00000004788c7825 */ /* 0x000fe200078e021a */
[----:B------:R3:W-:Y:S03]  /*b4c0*/  LDGSTS.E [R2+0x4080], desc[UR40][R68.64], !P2 ;  /* 0x0408000044027fae */ /* 0x0007e6000d1a1028 */
[----:B--2---:R-:W-:Y:S01]  /*b4d0*/  IMAD.WIDE R58, R0, 0x4, R16 ;  /* 0x00000004003a7825 */ /* 0x004fe200078e0210 */
[----:B------:R2:W-:Y:S03]  /*b4e0*/  STL.64 [R1+0x14a0], R54 ;  /* 0x0014a03601007387 */ /* 0x0005e60000100a00 */
[----:B------:R-:W-:Y:S01]  /*b4f0*/  IMAD.WIDE R142, R120, 0x4, R28 ;  /* 0x00000004788e7825 */ /* 0x000fe200078e021c */
[----:B------:R2:W-:Y:S03]  /*b500*/  LDGSTS.E [R2+0x4100], desc[UR40][R66.64], !P2 ;  /* 0x0410000042027fae */ /* 0x0005e6000d1a1028 */
[C---:B-1----:R-:W-:Y:S01]  /*b510*/  IMAD.WIDE R56, R0.reuse, 0x4, R18 ;  /* 0x0000000400387825 */ /* 0x042fe200078e0212 */
[----:B------:R1:W-:Y:S03]  /*b520*/  STL.64 [R1+0x1498], R52 ;  /* 0x0014983401007387 */ /* 0x0003e60000100a00 */
[----:B---3--:R-:W-:Y:S01]  /*b530*/  VIADD R5, R5, 0xffffffe3 ;  /* 0xffffffe305057836 */ /* 0x008fe20000000000 */
[----:B------:R3:W-:Y:S01]  /*b540*/  LDGSTS.E [R2+0x4180], desc[UR40][R64.64], !P2 ;  /* 0x0418000040027fae */ /* 0x0007e2000d1a1028 */
[----:B--2---:R-:W-:-:S03]  /*b550*/  IMAD.WIDE R54, R0, 0x4, R20 ;  /* 0x0000000400367825 */ /* 0x004fc600078e0214 */
[----:B------:R2:W-:Y:S01]  /*b560*/  STL.64 [R1+0x1490], R50 ;  /* 0x0014903201007387 */ /* 0x0005e20000100a00 */
[----:B------:R-:W-:-:S03]  /*b570*/  IMAD.WIDE R144, R120, 0x4, R30 ;  /* 0x0000000478907825 */ /* 0x000fc600078e021e */
[----:B------:R3:W-:Y:S01]  /*b580*/  LDGSTS.E [R2+0x4200], desc[UR40][R62.64], !P2 ;  /* 0x042000003e027fae */ /* 0x0007e2000d1a1028 */
[----:B-1----:R-:W-:-:S03]  /*b590*/  IMAD.WIDE R52, R0, 0x4, R22 ;  /* 0x0000000400347825 */ /* 0x002fc600078e0216 */
[----:B------:R1:W-:Y:S01]  /*b5a0*/  STL.64 [R1+0x1308], R48 ;  /* 0x0013083001007387 */ /* 0x0003e20000100a00 */
[----:B------:R-:W-:-:S03]  /*b5b0*/  IMAD.WIDE R146, R120, 0x4, R32 ;  /* 0x0000000478927825 */ /* 0x000fc600078e0220 */
        /* <DEDUP_REMOVED lines=17> */
[----:B----4-:R-:W-:-:S03]  /*b6d0*/  IMAD.WIDE R42, R0, 0x4, R32 ;  /* 0x00000004002a7825 */ /* 0x010fc600078e0220 */
[----:B------:R4:W-:Y:S01]  /*b6e0*/  LDGSTS.E [R2+0x4500], desc[UR40][R50.64], !P2 ;  /* 0x0450000032027fae */ /* 0x0009e2000d1a1028 */
[----:B------:R-:W-:-:S03]  /*b6f0*/  IMAD.WIDE R162, R178, 0x4, R18 ;  /* 0x00000004b2a27825 */ /* 0x000fc600078e0212 */
[----:B------:R2:W-:Y:S01]  /*b700*/  LDGSTS.E [R2+0x4580], desc[UR40][R48.64], !P2 ;  /* 0x0458000030027fae */ /* 0x0005e2000d1a1028 */
[----:B-1----:R-:W-:-:S03]  /*b710*/  IMAD.WIDE R40, R0, 0x4, R34 ;  /* 0x0000000400287825 */ /* 0x002fc600078e0222 */
[----:B------:R1:W-:Y:S01]  /*b720*/  LDGSTS.E [R2+0x4600], desc[UR40][R46.64], !P2 ;  /* 0x046000002e027fae */ /* 0x0003e2000d1a1028 */
[----:B------:R-:W-:Y:S02]  /*b730*/  IMAD.SHL.U32 R0, R246, 0x10, RZ ;  /* 0x00000010f6007824 */ /* 0x000fe400078e00ff */
[C---:B------:R-:W-:Y:S01]  /*b740*/  IMAD.WIDE R164, R178.reuse, 0x4, R20 ;  /* 0x00000004b2a47825 */ /* 0x040fe200078e0214 */
[----:B------:R1:W-:Y:S03]  /*b750*/  LDGSTS.E [R2+0x4680], desc[UR40][R44.64], !P2 ;  /* 0x046800002c027fae */ /* 0x0003e6000d1a1028 */
[C---:B------:R-:W-:Y:S01]  /*b760*/  IMAD.WIDE R166, R178.reuse, 0x4, R22 ;  /* 0x00000004b2a67825 */ /* 0x040fe200078e0216 */
[----:B------:R1:W-:Y:S03]  /*b770*/  LDGSTS.E [R2+0x4700], desc[UR40][R42.64], !P2 ;  /* 0x047000002a027fae */ /* 0x0003e6000d1a1028 */
[----:B------:R-:W-:Y:S01]  /*b780*/  IMAD.WIDE R168, R178, 0x4, R24 ;  /* 0x00000004b2a87825 */ /* 0x000fe200078e0218 */
[----:B------:R1:W-:Y:S01]  /*b790*/  LDGSTS.E [R2+0x4780], desc[UR40][R40.64], !P2 ;  /* 0x0478000028027fae */ /* 0x0003e2000d1a1028 */
[----:B------:R-:W-:-:S02]  /*b7a0*/  ISETP.GE.U32.AND P2, PT, R4, 0x7fffffa8, PT ;  /* 0x7fffffa80400780c */ /* 0x000fc40003f46070 */
[----:B------:R-:W-:Y:S01]  /*b7b0*/  IMAD R4, R246, 0xc, RZ ;  /* 0x0000000cf6047824 */ /* 0x000fe200078e02ff */
[----:B------:R1:W-:Y:S01]  /*b7c0*/  STL.64 [R1+0x11b0], R70 ;  /* 0x0011b04601007387 */ /* 0x0003e20000100a00 */
[----:B------:R-:W-:-:S03]  /*b7d0*/  IMAD.WIDE R170, R178, 0x4, R26 ;  /* 0x00000004b2aa7825 */ /* 0x000fc600078e021a */
[----:B------:R2:W-:Y:S01]  /*b7e0*/  STL.64 [R1+0x11a8], R68 ;  /* 0x0011a84401007387 */ /* 0x0005e20000100a00 */
[----:B------:R-:W-:-:S03]  /*b7f0*/  IMAD.WIDE R172, R178, 0x4, R28 ;  /* 0x00000004b2ac7825 */ /* 0x000fc600078e021c */
[----:B------:R3:W-:Y:S01]  /*b800*/  STL.64 [R1+0x11a0], R66 ;  /* 0x0011a04201007387 */ /* 0x0007e20000100a00 */
[----:B------:R-:W-:-:S03]  /*b810*/  IMAD.WIDE R174, R178, 0x4, R30 ;  /* 0x00000004b2ae7825 */ /* 0x000fc600078e021e */
[----:B------:R4:W-:Y:S01]  /*b820*/  STL.64 [R1+0x1198], R64 ;  /* 0x0011984001007387 */ /* 0x0009e20000100a00 */
[----:B-1----:R-:W-:-:S03]  /*b830*/  IMAD.WIDE R70, R4, 0x4, R36 ;  /* 0x0000000404467825 */ /* 0x002fc600078e0224 */
[----:B------:R1:W-:Y:S01]  /*b840*/  STL.64 [R1+0x1190], R62 ;  /* 0x0011903e01007387 */ /* 0x0003e20000100a00 */
[----:B--2---:R-:W-:-:S03]  /*b850*/  IMAD.WIDE R68, R4, 0x4, R6 ;  /* 0x0000000404447825 */ /* 0x004fc600078e0206 */
[----:B------:R2:W-:Y:S01]  /*b860*/  STL.64 [R1+0x1188], R60 ;  /* 0x0011883c01007387 */ /* 0x0005e20000100a00 */
[----:B---3--:R-:W-:-:S03]  /*b870*/  IMAD.WIDE R66, R4, 0x4, R8 ;  /* 0x0000000404427825 */ /* 0x008fc600078e0208 */
[----:B------:R3:W-:Y:S01]  /*b880*/  STL.64 [R1+0x1180], R58 ;  /* 0x0011803a01007387 */ /* 0x0007e20000100a00 */
[----:B----4-:R-:W-:-:S03]  /*b890*/  IMAD.WIDE R64, R4, 0x4, R10 ;  /* 0x0000000404407825 */ /* 0x010fc600078e020a */
[----:B------:R4:W-:Y:S01]  /*b8a0*/  LDGSTS.E [R2+0x6000], desc[UR40][R70.64], !P4 ;  /* 0x0600000046027fae */ /* 0x0009e2000e1a1028 */
[----:B-1----:R-:W-:-:S03]  /*b8b0*/  IMAD.WIDE R62, R4, 0x4, R12 ;  /* 0x00000004043e7825 */ /* 0x002fc600078e020c */
[----:B------:R1:W-:Y:S01]  /*b8c0*/  STL.64 [R1+0x1178], R56 ;  /* 0x0011783801007387 */ /* 0x0003e20000100a00 */
[----:B--2---:R-:W-:-:S03]  /*b8d0*/  IMAD.WIDE R60, R4, 0x4, R14 ;  /* 0x00000004043c7825 */ /* 0x004fc600078e020e */
[----:B------:R2:W-:Y:S01]  /*b8e0*/  LDGSTS.E [R2+0x6080], desc[UR40][R68.64], !P4 ;  /* 0x0608000044027fae */ /* 0x0005e2000e1a1028 */
[----:B---3--:R-:W-:-:S03]  /*b8f0*/  IMAD.WIDE R58, R4, 0x4, R16 ;  /* 0x00000004043a7825 */ /* 0x008fc600078e0210 */
[----:B------:R3:W-:Y:S01]  /*b900*/  STL.64 [R1+0x1170], R54 ;  /* 0x0011703601007387 */ /* 0x0007e20000100a00 */
[----:B------:R-:W-:-:S03]  /*b910*/  IMAD.WIDE R176, R178, 0x4, R32 ;  /* 0x00000004b2b07825 */ /* 0x000fc600078e0220 */
[----:B------:R2:W-:Y:S01]  /*b920*/  LDGSTS.E [R2+0x6100], desc[UR40][R66.64], !P4 ;  /* 0x0610000042027fae */ /* 0x0005e2000e1a1028 */
[----:B-1----:R-:W-:-:S03]  /*b930*/  IMAD.WIDE R56, R4, 0x4, R18 ;  /* 0x0000000404387825 */ /* 0x002fc600078e0212 */
[----:B------:R1:W-:Y:S01]  /*b940*/  STL.64 [R1+0x1168], R52 ;  /* 0x0011683401007387 */ /* 0x0003e20000100a00 */
[----:B------:R-:W-:-:S03]  /*b950*/  IMAD.WIDE R212, R210, 0x4, R36 ;  /* 0x00000004d2d47825 */ /* 0x000fc600078e0224 */
        /* <DEDUP_REMOVED lines=31> */
[----:B------:R-:W-:Y:S02]  /*bb50*/  VIADD R4, R38, 0xffffffdf ;  /* 0xffffffdf26047836 */ /* 0x000fe40000000000 */
[----:B------:R-:W1:Y:S01]  /*bb60*/  LDC R38, c[0x0][0x3a0] ;  /* 0x0000e800ff267b82 */ /* 0x000e620000000800 */
[----:B------:R1:W-:Y:S01]  /*bb70*/  LDGSTS.E [R2+0x6580], desc[UR40][R48.64], !P4 ;  /* 0x0658000030027fae */ /* 0x0003e2000e1a1028 */
[----:B----4-:R-:W-:-:S03]  /*bb80*/  IMAD.WIDE R70, R0, 0x4, R36 ;  /* 0x0000000400467825 */ /* 0x010fc600078e0224 */
[----:B------:R4:W-:Y:S01]  /*bb90*/  STL.64 [R1+0x1020], R66 ;  /* 0x0010204201007387 */ /* 0x0009e20000100a00 */
[----:B------:R-:W-:-:S03]  /*bba0*/  IMAD.WIDE R198, R210, 0x4, R22 ;  /* 0x00000004d2c67825 */ /* 0x000fc600078e0216 */
[----:B------:R1:W-:Y:S01]  /*bbb0*/  LDGSTS.E [R2+0x6600], desc[UR40][R46.64], !P4 ;  /* 0x066000002e027fae */ /* 0x0003e2000e1a1028 */
[----:B--2---:R-:W-:-:S03]  /*bbc0*/  IMAD.WIDE R68, R0, 0x4, R6 ;  /* 0x0000000400447825 */ /* 0x004fc600078e0206 */
[----:B------:R2:W-:Y:S01]  /*bbd0*/  STL.64 [R1+0x1018], R64 ;  /* 0x0010184001007387 */ /* 0x0005e20000100a00 */
[----:B------:R-:W-:-:S03]  /*bbe0*/  IMAD.WIDE R200, R210, 0x4, R24 ;  /* 0x00000004d2c87825 */ /* 0x000fc600078e0218 */
        /* <DEDUP_REMOVED lines=9> */
[----:B----4-:R-:W-:Y:S01]  /*bc80*/  IMAD.WIDE R62, R0, 0x4, R12 ;  /* 0x00000004003e7825 */ /* 0x010fe200078e020c */
[----:B------:R-:W-:Y:S02]  /*bc90*/  ISETP.GE.U32.AND P4, PT, R5, 0x7fffffa4, PT ;  /* 0x7fffffa40500780c */ /* 0x000fe40003f86070 */
[----:B------:R4:W-:Y:S01]  /*bca0*/  STL.64 [R1+0x1000], R58 ;  /* 0x0010003a01007387 */ /* 0x0009e20000100a00 */
[----:B------:R-:W1:Y:S01]  /*bcb0*/  LDC R5, c[0x0][0x3a0] ;  /* 0x0000e800ff057b82 */ /* 0x000e620000000800 */
[----:B------:R-:W-:Y:S02]  /*bcc0*/  IMAD.WIDE R206, R210, 0x4, R30 ;  /* 0x00000004d2ce7825 */ /* 0x000fe400078e021e */
[----:B------:R1:W-:Y:S02]  /*bcd0*/  LDGSTS.E [R2+0x8000], desc[UR40][R70.64], !P6 ;  /* 0x0800000046027fae */ /* 0x0003e4000f1a1028 */
[----:B--2---:R-:W-:-:S02]  /*bce0*/  IMAD.WIDE R60, R0, 0x4, R14 ;  /* 0x00000004003c7825 */ /* 0x004fc400078e020e */
[----:B------:R2:W-:Y:S02]  /*bcf0*/  STL.64 [R1+0xff8], R56 ;  /* 0x000ff83801007387 */ /* 0x0005e40000100a00 */
[----:B------:R-:W-:Y:S02]  /*bd00*/  IMAD.WIDE R208, R210, 0x4, R32 ;  /* 0x00000004d2d07825 */ /* 0x000fe400078e0220 */
[----:B------:R1:W-:Y:S02]  /*bd10*/  LDGSTS.E [R2+0x8080], desc[UR40][R68.64], !P6 ;  /* 0x0808000044027fae */ /* 0x0003e4000f1a1028 */
[----:B----4-:R-:W-:Y:S02]  /*bd20*/  IMAD.WIDE R58, R0, 0x4, R16 ;  /* 0x00000004003a7825 */ /* 0x010fe400078e0210 */
[----:B------:R4:W-:Y:S02]  /*bd30*/  STL.64 [R1+0xff0], R54 ;  /* 0x000ff03601007387 */ /* 0x0009e40000100a00 */
[----:B------:R-:W-:-:S02]  /*bd40*/  IMAD.WIDE R244, R216, 0x4, R36 ;  /* 0x00000004d8f47825 */ /* 0x000fc400078e0224 */
[----:B------:R1:W-:Y:S02]  /*bd50*/  LDGSTS.E [R2+0x8100], desc[UR40][R66.64], !P6 ;  /* 0x0810000042027fae */ /* 0x0003e4000f1a1028 */
[C---:B--2---:R-:W-:Y:S02]  /*bd60*/  IMAD.WIDE R56, R0.reuse, 0x4, R18 ;  /* 0x0000000400387825 */ /* 0x044fe400078e0212 */
[----:B------:R2:W-:Y:S02]  /*bd70*/  STL.64 [R1+0xfe8], R52 ;  /* 0x000fe83401007387 */ /* 0x0005e40000100a00 */
[----:B-1----:R-:W-:Y:S02]  /*bd80*/  VIADD R5, R5, 0xffffffdb ;  /* 0xffffffdb05057836 */ /* 0x002fe40000000000 */
[----:B----4-:R-:W-:Y:S01]  /*bd90*/  IMAD.WIDE R54, R0, 0x4, R20 ;  /* 0x0000000400367825 */ /* 0x010fe200078e0214 */
[----:B------:R1:W-:Y:S03]  /*bda0*/  LDGSTS.E [R2+0x8180], desc[UR40][R64.64], !P6 ;  /* 0x0818000040027fae */ /* 0x0003e6000f1a1028 */
[----:B------:R-:W-:Y:S01]  /*bdb0*/  IMAD.WIDE R218, R216, 0x4, R8 ;  /* 0x00000004d8da7825 */ /* 0x000fe200078e0208 */
[----:B------:R3:W-:Y:S03]  /*bdc0*/  STL.64 [R1+0xfe0], R50 ;  /* 0x000fe03201007387 */ /* 0x0007e60000100a00 */
[----:B--2---:R-:W-:Y:S01]  /*bdd0*/  IMAD.WIDE R52, R0, 0x4, R22 ;  /* 0x0000000400347825 */ /* 0x004fe200078e0216 */
[----:B------:R2:W-:Y:S03]  /*bde0*/  LDGSTS.E [R2+0x8200], desc[UR40][R62.64], !P6 ;  /* 0x082000003e027fae */ /* 0x0005e6000f1a1028 */
[C---:B------:R-:W-:Y:S01]  /*bdf0*/  IMAD.WIDE R220, R216.reuse, 0x4, R10 ;  /* 0x00000004d8dc7825 */ /* 0x040fe200078e020a */
[----:B------:R4:W-:Y:S03]  /*be00*/  STL.64 [R1+0xfd8], R48 ;  /* 0x000fd83001007387 */ /* 0x0009e60000100a00 */
[----:B------:R-:W-:Y:S01]  /*be10*/  IMAD.WIDE R222, R216, 0x4, R12 ;  /* 0x00000004d8de7825 */ /* 0x000fe200078e020c */
[----:B------:R1:W-:Y:S03]  /*be20*/  LDGSTS.E [R2+0x8280], desc[UR40][R60.64], !P6 ;  /* 0x082800003c027fae */ /* 0x0003e6000f1a1028 */
[----:B---3--:R-:W-:Y:S01]  /*be30*/  IMAD.WIDE R50, R0, 0x4, R24 ;  /* 0x0000000400327825 */ /* 0x008fe200078e0218 */
[----:B------:R3:W-:Y:S03]  /*be40*/  STL.64 [R1+0xfd0], R46 ;  /* 0x000fd02e01007387 */ /* 0x0007e60000100a00 */
[----:B------:R-:W-:Y:S01]  /*be50*/  IMAD.WIDE R224, R216, 0x4, R14 ;  /* 0x00000004d8e07825 */ /* 0x000fe200078e020e */
[----:B------:R1:W-:Y:S03]  /*be60*/  LDGSTS.E [R2+0x8300], desc[UR40][R58.64], !P6 ;  /* 0x083000003a027fae */ /* 0x0003e6000f1a1028 */
[----:B----4-:R-:W-:Y:S01]  /*be70*/  IMAD.WIDE R48, R0, 0x4, R26 ;  /* 0x0000000400307825 */ /* 0x010fe200078e021a */
        /* <DEDUP_REMOVED lines=12> */
[----:B------:R3:W-:Y:S03]  /*bf40*/  LDGSTS.E [R2+0x8500], desc[UR40][R50.64], !P6 ;  /* 0x0850000032027fae */ /* 0x0007e6000f1a1028 */
[----:B------:R-:W-:Y:S01]  /*bf50*/  IMAD.WIDE R232, R216, 0x4, R22 ;  /* 0x00000004d8e87825 */ /* 0x000fe200078e0216 */
[----:B------:R1:W-:Y:S03]  /*bf60*/  LDGSTS.E [R2+0x8580], desc[UR40][R48.64], !P6 ;  /* 0x0858000030027fae */ /* 0x0003e6000f1a1028 */
[----:B----4-:R-:W-:Y:S01]  /*bf70*/  IMAD.WIDE R40, R0, 0x4, R34 ;  /* 0x0000000400287825 */ /* 0x010fe200078e0222 */
[----:B------:R4:W-:Y:S03]  /*bf80*/  LDGSTS.E [R2+0x8600], desc[UR40][R46.64], !P6 ;  /* 0x086000002e027fae */ /* 0x0009e6000f1a1028 */
[----:B------:R-:W-:Y:S01]  /*bf90*/  IMAD R0, R246, 0x18, RZ ;  /* 0x00000018f6007824 */ /* 0x000fe200078e02ff */
[----:B------:R1:W-:Y:S01]  /*bfa0*/  LDGSTS.E [R2+0x8680], desc[UR40][R44.64], !P6 ;  /* 0x086800002c027fae */ /* 0x0003e2000f1a1028 */
[----:B------:R-:W-:-:S03]  /*bfb0*/  IMAD.WIDE R234, R216, 0x4, R24 ;  /* 0x00000004d8ea7825 */ /* 0x000fc600078e0218 */
[----:B------:R1:W-:Y:S01]  /*bfc0*/  LDGSTS.E [R2+0x8700], desc[UR40][R42.64], !P6 ;  /* 0x087000002a027fae */ /* 0x0003e2000f1a1028 */
[----:B------:R-:W-:-:S03]  /*bfd0*/  IMAD.WIDE R236, R216, 0x4, R26 ;  /* 0x00000004d8ec7825 */ /* 0x000fc600078e021a */
[----:B------:R1:W-:Y:S01]  /*bfe0*/  LDGSTS.E [R2+0x8780], desc[UR40][R40.64], !P6 ;  /* 0x0878000028027fae */ /* 0x0003e2000f1a1028 */
[----:B------:R-:W-:Y:S01]  /*bff0*/  ISETP.GE.U32.AND P6, PT, R4, 0x7fffffa0, PT ;  /* 0x7fffffa00400780c */ /* 0x000fe20003fc6070 */
[----:B------:R-:W-:Y:S02]  /*c000*/  IMAD R4, R246, 0x14, RZ ;  /* 0x00000014f6047824 */ /* 0x000fe400078e02ff */
        /* <DEDUP_REMOVED lines=28> */
[----:B------:R3:W-:Y:S04]  /*c1d0*/  STL.64 [R1+0xe50], R46 ;  /* 0x000e502e01007387 */ /* 0x0007e80000100a00 */
[----:B------:R2:W-:Y:S01]  /*c1e0*/  LDGSTS.E [R2+0xa100], desc[UR40][R66.64], !P3 ;  /* 0x0a10000042027fae */ /* 0x0005e2000d9a1028 */
[----:B-1----:R-:W-:-:S03]  /*c1f0*/  IMAD.WIDE R48, R4, 0x4, R26 ;  /* 0x0000000404307825 */ /* 0x002fc600078e021a */
[----:B------:R1:W-:Y:S04]  /*c200*/  STL.64 [R1+0xe48], R44 ;  /* 0x000e482c01007387 */ /* 0x0003e80000100a00 */
        /* <DEDUP_REMOVED lines=11> */
[----:B------:R2:W-:Y:S01]  /*c2c0*/  STL.64 [R1+0xd28], R68 ;  /* 0x000d284401007387 */ /* 0x0005e20000100a00 */
[----:B------:R-:W-:Y:S02]  /*c2d0*/  VIADD R4, R38, 0xffffffd7 ;  /* 0xffffffd726047836 */ /* 0x000fe40000000000 */
[----:B------:R-:W1:Y:S01]  /*c2e0*/  LDC R38, c[0x0][0x3a0] ;  /* 0x0000e800ff267b82 */ /* 0x000e620000000800 */
[----:B------:R1:W-:Y:S01]  /*c2f0*/  LDGSTS.E [R2+0xa380], desc[UR40][R56.64], !P3 ;  /* 0x0a38000038027fae */ /* 0x0003e2000d9a1028 */
[----:B----4-:R-:W-:-:S03]  /*c300*/  IMAD.WIDE R70, R0, 0x4, R36 ;  /* 0x0000000400467825 */ /* 0x010fc600078e0224 */
[----:B------:R4:W-:Y:S04]  /*c310*/  STL.64 [R1+0xd20], R66 ;  /* 0x000d204201007387 */ /* 0x0009e80000100a00 */
[----:B------:R1:W-:Y:S01]  /*c320*/  LDGSTS.E [R2+0xa400], desc[UR40][R54.64], !P3 ;  /* 0x0a40000036027fae */ /* 0x0003e2000d9a1028 */
[----:B--2---:R-:W-:-:S03]  /*c330*/  IMAD.WIDE R68, R0, 0x4, R6 ;  /* 0x0000000400447825 */ /* 0x004fc600078e0206 */
[----:B------:R2:W-:Y:S04]  /*c340*/  STL.64 [R1+0xd18], R64 ;  /* 0x000d184001007387 */ /* 0x0005e80000100a00 */
        /* <DEDUP_REMOVED lines=19> */
[C---:B---3--:R-:W-:Y:S01]  /*c480*/  IMAD.WIDE R54, R0.reuse, 0x4, R20 ;  /* 0x0000000400367825 */ /* 0x048fe200078e0214 */
[----:B------:R-:W-:Y:S02]  /*c490*/  ISETP.GE.U32.AND P3, PT, R5, 0x7fffff9c, PT ;  /* 0x7fffff9c0500780c */ /* 0x000fe40003f66070 */
[----:B------:R3:W-:Y:S01]  /*c4a0*/  STL.64 [R1+0xce0], R50 ;  /* 0x000ce03201007387 */ /* 0x0007e20000100a00 */
[----:B------:R-:W2:Y:S03]  /*c4b0*/  LDC R5, c[0x0][0x3a0] ;  /* 0x0000e800ff057b82 */ /* 0x000ea60000000800 */
        /* <DEDUP_REMOVED lines=9> */
[----:B--2---:R-:W-:-:S03]  /*c550*/  VIADD R5, R5, 0xffffffd3 ;  /* 0xffffffd305057836 */ /* 0x004fc60000000000 */
[----:B------:R2:W-:Y:S01]  /*c560*/  LDGSTS.E [R2+0xc180], desc[UR40][R64.64], !P2 ;  /* 0x0c18000040027fae */ /* 0x0005e2000d1a1028 */
[----:B----4-:R-:W-:-:S03]  /*c570*/  IMAD.WIDE R46, R0, 0x4, R28 ;  /* 0x00000004002e7825 */ /* 0x010fc600078e021c */
[----:B------:R4:W-:Y:S04]  /*c580*/  STL.64 [R1+0xcc0], R42 ;  /* 0x000cc02a01007387 */ /* 0x0009e80000100a00 */
[----:B------:R2:W-:Y:S01]  /*c590*/  LDGSTS.E [R2+0xc200], desc[UR40][R62.64], !P2 ;  /* 0x0c2000003e027fae */ /* 0x0005e2000d1a1028 */
[----:B-1----:R-:W-:-:S03]  /*c5a0*/  IMAD.WIDE R44, R0, 0x4, R30 ;  /* 0x00000004002c7825 */ /* 0x002fc600078e021e */
[----:B------:R1:W-:Y:S04]  /*c5b0*/  STL.64 [R1+0xcb8], R40 ;  /* 0x000cb82801007387 */ /* 0x0003e80000100a00 */
[----:B------:R2:W-:Y:S01]  /*c5c0*/  LDGSTS.E [R2+0xc280], desc[UR40][R60.64], !P2 ;  /* 0x0c2800003c027fae */ /* 0x0005e2000d1a1028 */
[----:B----4-:R-:W-:-:S03]  /*c5d0*/  IMAD.WIDE R42, R0, 0x4, R32 ;  /* 0x00000004002a7825 */ /* 0x010fc600078e0220 */
[----:B------:R4:W-:Y:S01]  /*c5e0*/  STL.64 [R1+0xbb0], R70 ;  /* 0x000bb04601007387 */ /* 0x0009e20000100a00 */
[----:B-1----:R-:W-:-:S03]  /*c5f0*/  IMAD.WIDE R40, R0, 0x4, R34 ;  /* 0x0000000400287825 */ /* 0x002fc600078e0222 */
[----:B------:R1:W-:Y:S01]  /*c600*/  LDGSTS.E [R2+0xc300], desc[UR40][R58.64], !P2 ;  /* 0x0c3000003a027fae */ /* 0x0003e2000d1a1028 */
[----:B------:R-:W-:-:S03]  /*c610*/  IMAD R0, R246, 0x1c, RZ ;  /* 0x0000001cf6007824 */ /* 0x000fc600078e02ff */
[----:B------:R1:W-:Y:S01]  /*c620*/  STL.64 [R1+0xba8], R68 ;  /* 0x000ba84401007387 */ /* 0x0003e20000100a00 */
[----:B----4-:R-:W-:-:S03]  /*c630*/  IMAD.WIDE R70, R0, 0x4, R36 ;  /* 0x0000000400467825 */ /* 0x010fc600078e0224 */
[----:B------:R4:W-:Y:S04]  /*c640*/  LDGSTS.E [R2+0xc380], desc[UR40][R56.64], !P2 ;  /* 0x0c38000038027fae */ /* 0x0009e8000d1a1028 */
        /* <DEDUP_REMOVED lines=20> */
[----:B----4-:R-:W-:-:S03]  /*c790*/  IMAD.WIDE R56, R0, 0x4, R18 ;  /* 0x0000000400387825 */ /* 0x010fc600078e0212 */
[----:B------:R1:W-:Y:S04]  /*c7a0*/  STL.64 [R1+0xb68], R52 ;  /* 0x000b683401007387 */ /* 0x0003e80000100a00 */
[----:B------:R4:W-:Y:S01]  /*c7b0*/  LDGSTS.E [R2+0xc780], desc[UR40][R40.64], !P2 ;  /* 0x0c78000028027fae */ /* 0x0009e2000d1a1028 */
[----:B---3--:R-:W-:Y:S01]  /*c7c0*/  IMAD.WIDE R54, R0, 0x4, R20 ;  /* 0x0000000400367825 */ /* 0x008fe200078e0214 */
[----:B------:R-:W-:Y:S02]  /*c7d0*/  ISETP.GE.U32.AND P2, PT, R4, 0x7fffff98, PT ;  /* 0x7fffff980400780c */ /* 0x000fe40003f46070 */
[----:B------:R3:W-:Y:S01]  /*c7e0*/  STL.64 [R1+0xb60], R50 ;  /* 0x000b603201007387 */ /* 0x0007e20000100a00 */
[----:B------:R-:W-:-:S03]  /*c7f0*/  IMAD.SHL.U32 R4, R246, 0x20, RZ ;  /* 0x00000020f6047824 */ /* 0x000fc600078e00ff */
        /* <DEDUP_REMOVED lines=20> */
[----:B------:R4:W-:Y:S01]  /*c940*/  STL.64 [R1+0xa28], R68 ;  /* 0x000a284401007387 */ /* 0x0009e20000100a00 */
[----:B------:R-:W-:-:S03]  /*c950*/  IMAD R0, R246, 0x24, RZ ;  /* 0x00000024f6007824 */ /* 0x000fc600078e02ff */
[----:B------:R1:W-:Y:S01]  /*c960*/  LDGSTS.E [R2+0xe380], desc[UR40][R56.64], !P4 ;  /* 0x0e38000038027fae */ /* 0x0003e2000e1a1028 */
[----:B---3--:R-:W-:-:S03]  /*c970*/  IMAD.WIDE R70, R4, 0x4, R36 ;  /* 0x0000000404467825 */ /* 0x008fc600078e0224 */
[----:B------:R3:W-:Y:S04]  /*c980*/  STL.64 [R1+0xa20], R66 ;  /* 0x000a204201007387 */ /* 0x0007e80000100a00 */
[----:B------:R1:W-:Y:S01]  /*c990*/  LDGSTS.E [R2+0xe400], desc[UR40][R54.64], !P4 ;  /* 0x0e40000036027fae */ /* 0x0003e2000e1a1028 */
[----:B----4-:R-:W-:-:S03]  /*c9a0*/  IMAD.WIDE R68, R4, 0x4, R6 ;  /* 0x0000000404447825 */ /* 0x010fc600078e0206 */
        /* <DEDUP_REMOVED lines=20> */
[----:B---3--:R-:W-:Y:S01]  /*caf0*/  IMAD.WIDE R54, R4, 0x4, R20 ;  /* 0x0000000404367825 */ /* 0x008fe200078e0214 */
[----:B------:R-:W-:Y:S02]  /*cb00*/  ISETP.GE.U32.AND P4, PT, R5, 0x7fffff94, PT ;  /* 0x7fffff940500780c */ /* 0x000fe40003f86070 */
[----:B------:R3:W-:Y:S01]  /*cb10*/  STL.64 [R1+0x9e0], R50 ;  /* 0x0009e03201007387 */ /* 0x0007e20000100a00 */
[----:B------:R-:W-:Y:S02]  /*cb20*/  VIADD R5, R38, 0xffffffcf ;  /* 0xffffffcf26057836 */ /* 0x000fe40000000000 */
[----:B------:R-:W2:Y:S01]  /*cb30*/  LDC R38, c[0x0][0x3a0] ;  /* 0x0000e800ff267b82 */ /* 0x000ea20000000800 */
        /* <DEDUP_REMOVED lines=20> */
[----:B------:R4:W-:Y:S01]  /*cc80*/  STL.64 [R1+0x8a8], R68 ;  /* 0x0008a84401007387 */ /* 0x0009e20000100a00 */
[----:B------:R-:W-:-:S03]  /*cc90*/  VIADD R4, R39, 0xffffffcb ;  /* 0xffffffcb27047836 */ /* 0x000fc60000000000 */
        /* <DEDUP_REMOVED lines=25> */
[C---:B---3--:R-:W-:Y:S01]  /*ce30*/  IMAD.WIDE R54, R0.reuse, 0x4, R20 ;  /* 0x0000000400367825 */ /* 0x048fe200078e0214 */
[----:B------:R-:W-:Y:S02]  /*ce40*/  ISETP.GE.U32.AND P6, PT, R5, 0x7fffff90, PT ;  /* 0x7fffff900500780c */ /* 0x000fe40003fc6070 */
[----:B------:R3:W-:Y:S01]  /*ce50*/  STL.64 [R1+0x860], R50 ;  /* 0x0008603201007387 */ /* 0x0007e20000100a00 */
[----:B------:R-:W1:Y:S03]  /*ce60*/  LDC R5, c[0x0][0x3a0] ;  /* 0x0000e800ff057b82 */ /* 0x000e660000000800 */
        /* <DEDUP_REMOVED lines=9> */
[----:B-1----:R-:W-:-:S03]  /*cf00*/  VIADD R5, R5, 0xffffffc7 ;  /* 0xffffffc705057836 */ /* 0x002fc60000000000 */
        /* <DEDUP_REMOVED lines=8> */
[----:B------:R3:W-:Y:S01]  /*cf90*/  LDGSTS.E [R2+0x12300], desc[UR40][R58.64], !P3 ;  /* 0x123000003a027fae */ /* 0x0007e2000d9a1028 */
[----:B----4-:R-:W-:-:S03]  /*cfa0*/  IMAD.WIDE R40, R0, 0x4, R34 ;  /* 0x0000000400287825 */ /* 0x010fc600078e0222 */
[----:B------:R4:W-:Y:S01]  /*cfb0*/  LDGSTS.E [R2+0x12380], desc[UR40][R56.64], !P3 ;  /* 0x1238000038027fae */ /* 0x0009e2000d9a1028 */
[----:B------:R-:W-:-:S03]  /*cfc0*/  IMAD R0, R246, 0x28, RZ ;  /* 0x00000028f6007824 */ /* 0x000fc600078e02ff */
[----:B------:R1:W-:Y:S04]  /*cfd0*/  LDGSTS.E [R2+0x12400], desc[UR40][R54.64], !P3 ;  /* 0x1240000036027fae */ /* 0x0003e8000d9a1028 */
[----:B------:R1:W-:Y:S04]  /*cfe0*/  LDGSTS.E [R2+0x12480], desc[UR40][R52.64], !P3 ;  /* 0x1248000034027fae */ /* 0x0003e8000d9a1028 */
[----:B------:R1:W-:Y:S04]  /*cff0*/  STL.64 [R1+0x730], R70 ;  /* 0x0007304601007387 */ /* 0x0003e80000100a00 */
[----:B------:R2:W-:Y:S04]  /*d000*/  LDGSTS.E [R2+0x12500], desc[UR40][R50.64], !P3 ;  /* 0x1250000032027fae */ /* 0x0005e8000d9a1028 */
[----:B------:R2:W-:Y:S04]  /*d010*/  STL.64 [R1+0x728], R68 ;  /* 0x0007284401007387 */ /* 0x0005e80000100a00 */
[----:B------:R3:W-:Y:S01]  /*d020*/  LDGSTS.E [R2+0x12580], desc[UR40][R48.64], !P3 ;  /* 0x1258000030027fae */ /* 0x0007e2000d9a1028 */
[----:B-1----:R-:W-:-:S03]  /*d030*/  IMAD.WIDE R70, R0, 0x4, R36 ;  /* 0x0000000400467825 */ /* 0x002fc600078e0224 */
[----:B------:R1:W-:Y:S04]  /*d040*/  STL.64 [R1+0x720], R66 ;  /* 0x0007204201007387 */ /* 0x0003e80000100a00 */
[----:B------:R3:W-:Y:S01]  /*d050*/  LDGSTS.E [R2+0x12600], desc[UR40][R46.64], !P3 ;  /* 0x126000002e027fae */ /* 0x0007e2000d9a1028 */
[----:B--2---:R-:W-:-:S03]  /*d060*/  IMAD.WIDE R68, R0, 0x4, R6 ;  /* 0x0000000400447825 */ /* 0x004fc600078e0206 */
        /* <DEDUP_REMOVED lines=8> */
[----:B-1----:R-:W-:Y:S01]  /*d0f0*/  IMAD.WIDE R62, R0, 0x4, R12 ;  /* 0x00000004003e7825 */ /* 0x002fe200078e020c */
[----:B------:R-:W-:Y:S02]  /*d100*/  ISETP.GE.U32.AND P3, PT, R4, 0x7fffff8c, PT ;  /* 0x7fffff8c0400780c */ /* 0x000fe40003f66070 */
[----:B------:R3:W-:Y:S01]  /*d110*/  STL.64 [R1+0x700], R58 ;  /* 0x0007003a01007387 */ /* 0x0007e20000100a00 */
[----:B------:R-:W-:Y:S02]  /*d120*/  IMAD R4, R246, 0x2c, RZ ;  /* 0x0000002cf6047824 */ /* 0x000fe400078e02ff */
[C---:B--2---:R-:W-:Y:S01]  /*d130*/  IMAD.WIDE R60, R0.reuse, 0x4, R14 ;  /* 0x00000004003c7825 */ /* 0x044fe200078e020e */
[----:B------:R1:W-:Y:S04]  /*d140*/  LDGSTS.E [R2+0x14000], desc[UR40][R70.64], !P2 ;  /* 0x1400000046027fae */ /* 0x0003e8000d1a1028 */
[----:B------:R4:W-:Y:S01]  /*d150*/  STL.64 [R1+0x6f8], R56 ;  /* 0x0006f83801007387 */ /* 0x0009e20000100a00 */
[----:B---3--:R-:W-:-:S03]  /*d160*/  IMAD.WIDE R58, R0, 0x4, R16 ;  /* 0x00000004003a7825 */ /* 0x008fc600078e0210 */
[----:B------:R2:W-:Y:S04]  /*d170*/  LDGSTS.E [R2+0x14080], desc[UR40][R68.64], !P2 ;  /* 0x1408000044027fae */ /* 0x0005e8000d1a1028 */
[----:B------:R3:W-:Y:S01]  /*d180*/  STL.64 [R1+0x6f0], R54 ;  /* 0x0006f03601007387 */ /* 0x0007e20000100a00 */
[----:B----4-:R-:W-:-:S03]  /*d190*/  IMAD.WIDE R56, R0, 0x4, R18 ;  /* 0x0000000400387825 */ /* 0x010fc600078e0212 */
[----:B------:R4:W-:Y:S04]  /*d1a0*/  LDGSTS.E [R2+0x14100], desc[UR40][R66.64], !P2 ;  /* 0x1410000042027fae */ /* 0x0009e8000d1a1028 */
[----:B------:R1:W-:Y:S01]  /*d1b0*/  STL.64 [R1+0x6e8], R52 ;  /* 0x0006e83401007387 */ /* 0x0003e20000100a00 */
[----:B---3--:R-:W-:-:S03]  /*d1c0*/  IMAD.WIDE R54, R0, 0x4, R20 ;  /* 0x0000000400367825 */ /* 0x008fc600078e0214 */
[----:B------:R3:W-:Y:S04]  /*d1d0*/  LDGSTS.E [R2+0x14180], desc[UR40][R64.64], !P2 ;  /* 0x1418000040027fae */ /* 0x0007e8000d1a1028 */
[----:B------:R2:W-:Y:S01]  /*d1e0*/  STL.64 [R1+0x6e0], R50 ;  /* 0x0006e03201007387 */ /* 0x0005e20000100a00 */
[----:B-1----:R-:W-:-:S03]  /*d1f0*/  IMAD.WIDE R52, R0, 0x4, R22 ;  /* 0x0000000400347825 */ /* 0x002fc600078e0216 */
[----:B------:R1:W-:Y:S04]  /*d200*/  LDGSTS.E [R2+0x14200], desc[UR40][R62.64], !P2 ;  /* 0x142000003e027fae */ /* 0x0003e8000d1a1028 */
[----:B------:R1:W-:Y:S01]  /*d210*/  STL.64 [R1+0x6d8], R48 ;  /* 0x0006d83001007387 */ /* 0x0003e20000100a00 */
[----:B--2---:R-:W-:-:S03]  /*d220*/  IMAD.WIDE R50, R0, 0x4, R24 ;  /* 0x0000000400327825 */ /* 0x004fc600078e0218 */
        /* <DEDUP_REMOVED lines=15> */
[----:B------:R1:W-:Y:S01]  /*d320*/  LDGSTS.E [R2+0x14500], desc[UR40][R50.64], !P2 ;  /* 0x1450000032027fae */ /* 0x0003e2000d1a1028 */
[----:B------:R-:W-:-:S03]  /*d330*/  VIADD R0, R38, 0xffffffc3 ;  /* 0xffffffc326007836 */ /* 0x000fc60000000000 */
[----:B------:R1:W-:Y:S01]  /*d340*/  STL.64 [R1+0x5a8], R68 ;  /* 0x0005a84401007387 */ /* 0x0003e20000100a00 */
[----:B------:R-:W3:Y:S01]  /*d350*/  LDC R38, c[0x0][0x3a0] ;  /* 0x0000e800ff267b82 */ /* 0x000ee20000000800 */
[C---:B--2---:R-:W-:Y:S02]  /*d360*/  IMAD.WIDE R70, R4.reuse, 0x4, R36 ;  /* 0x0000000404467825 */ /* 0x044fe400078e0224 */
[----:B------:R2:W-:Y:S04]  /*d370*/  LDGSTS.E [R2+0x14580], desc[UR40][R48.64], !P2 ;  /* 0x1458000030027fae */ /* 0x0005e8000d1a1028 */
[----:B------:R4:W-:Y:S04]  /*d380*/  STL.64 [R1+0x5a0], R66 ;  /* 0x0005a04201007387 */ /* 0x0009e80000100a00 */
[----:B------:R2:W-:Y:S01]  /*d390*/  LDGSTS.E [R2+0x14600], desc[UR40][R46.64], !P2 ;  /* 0x146000002e027fae */ /* 0x0005e2000d1a1028 */
[----:B-1----:R-:W-:-:S03]  /*d3a0*/  IMAD.WIDE R68, R4, 0x4, R6 ;  /* 0x0000000404447825 */ /* 0x002fc600078e0206 */
        /* <DEDUP_REMOVED lines=8> */
[C---:B----4-:R-:W-:Y:S01]  /*d430*/  IMAD.WIDE R62, R4.reuse, 0x4, R12 ;  /* 0x00000004043e7825 */ /* 0x050fe200078e020c */
[----:B------:R-:W-:Y:S02]  /*d440*/  ISETP.GE.U32.AND P2, PT, R5, 0x7fffff88, PT ;  /* 0x7fffff880500780c */ /* 0x000fe40003f46070 */
[----:B------:R4:W-:Y:S01]  /*d450*/  STL.64 [R1+0x580], R58 ;  /* 0x0005803a01007387 */ /* 0x0009e20000100a00 */
[----:B------:R-:W1:Y:S01]  /*d460*/  LDC R5, c[0x0][0x3a0] ;  /* 0x0000e800ff057b82 */ /* 0x000e620000000800 */
[----:B---3--:R-:W-:-:S02]  /*d470*/  IMAD.WIDE R60, R4, 0x4, R14 ;  /* 0x00000004043c7825 */ /* 0x008fc400078e020e */
[----:B------:R3:W-:Y:S04]  /*d480*/  LDGSTS.E [R2+0x16000], desc[UR40][R70.64], !P4 ;  /* 0x1600000046027fae */ /* 0x0007e8000e1a1028 */
[----:B------:R2:W-:Y:S01]  /*d490*/  STL.64 [R1+0x578], R56 ;  /* 0x0005783801007387 */ /* 0x0005e20000100a00 */
[----:B----4-:R-:W-:-:S03]  /*d4a0*/  IMAD.WIDE R58, R4, 0x4, R16 ;  /* 0x00000004043a7825 */ /* 0x010fc600078e0210 */
[----:B------:R4:W-:Y:S04]  /*d4b0*/  LDGSTS.E [R2+0x16080], desc[UR40][R68.64], !P4 ;  /* 0x1608000044027fae */ /* 0x0009e8000e1a1028 */
[----:B------:R1:W-:Y:S01]  /*d4c0*/  STL.64 [R1+0x570], R54 ;  /* 0x0005703601007387 */ /* 0x0003e20000100a00 */
[----:B--2---:R-:W-:-:S03]  /*d4d0*/  IMAD.WIDE R56, R4, 0x4, R18 ;  /* 0x0000000404387825 */ /* 0x004fc600078e0212 */
[----:B------:R2:W-:Y:S01]  /*d4e0*/  LDGSTS.E [R2+0x16100], desc[UR40][R66.64], !P4 ;  /* 0x1610000042027fae */ /* 0x0005e2000e1a1028 */
[----:B-1----:R-:W-:-:S03]  /*d4f0*/  VIADD R5, R5, 0xfffffffe ;  /* 0xfffffffe05057836 */ /* 0x002fc60000000000 */
[----:B------:R1:W-:Y:S01]  /*d500*/  STL.64 [R1+0x568], R52 ;  /* 0x0005683401007387 */ /* 0x0003e20000100a00 */
[----:B------:R-:W-:-:S03]  /*d510*/  IMAD.WIDE R54, R4, 0x4, R20 ;  /* 0x0000000404367825 */ /* 0x000fc600078e0214 */
        /* <DEDUP_REMOVED lines=19> */
[----:B------:R2:W-:Y:S01]  /*d650*/  LDGSTS.E [R2+0x16500], desc[UR40][R50.64], !P4 ;  /* 0x1650000032027fae */ /* 0x0005e2000e1a1028 */
[----:B-1----:R-:W-:-:S03]  /*d660*/  IMAD.WIDE R40, R4, 0x4, R34 ;  /* 0x0000000404287825 */ /* 0x002fc600078e0222 */
[----:B------:R1:W-:Y:S01]  /*d670*/  LDGSTS.E [R2+0x16580], desc[UR40][R48.64], !P4 ;  /* 0x1658000030027fae */ /* 0x0003e2000e1a1028 */
[----:B------:R-:W-:-:S03]  /*d680*/  IMAD R4, R246, 0x34, RZ ;  /* 0x00000034f6047824 */ /* 0x000fc600078e02ff */
[----:B------:R1:W-:Y:S04]  /*d690*/  LDGSTS.E [R2+0x16600], desc[UR40][R46.64], !P4 ;  /* 0x166000002e027fae */ /* 0x0003e8000e1a1028 */
[----:B------:R1:W-:Y:S04]  /*d6a0*/  LDGSTS.E [R2+0x16680], desc[UR40][R44.64], !P4 ;  /* 0x166800002c027fae */ /* 0x0003e8000e1a1028 */
[----:B------:R1:W-:Y:S04]  /*d6b0*/  LDGSTS.E [R2+0x16700], desc[UR40][R42.64], !P4 ;  /* 0x167000002a027fae */ /* 0x0003e8000e1a1028 */
[----:B------:R1:W-:Y:S01]  /*d6c0*/  LDGSTS.E [R2+0x16780], desc[UR40][R40.64], !P4 ;  /* 0x1678000028027fae */ /* 0x0003e2000e1a1028 */
[----:B------:R-:W-:Y:S01]  /*d6d0*/  ISETP.GE.U32.AND P4, PT, R0, 0x7fffff84, PT ;  /* 0x7fffff840000780c */ /* 0x000fe20003f86070 */
[----:B------:R-:W-:-:S02]  /*d6e0*/  IMAD R0, R246, 0x30, RZ ;  /* 0x00000030f6007824 */ /* 0x000fc400078e02ff */
[----:B------:R3:W-:Y:S04]  /*d6f0*/  STL.64 [R1+0x430], R70 ;  /* 0x0004304601007387 */ /* 0x0007e80000100a00 */
[----:B------:R4:W-:Y:S04]  /*d700*/  STL.64 [R1+0x428], R68 ;  /* 0x0004284401007387 */ /* 0x0009e80000100a00 */
[----:B------:R1:W-:Y:S04]  /*d710*/  STL.64 [R1+0x420], R66 ;  /* 0x0004204201007387 */ /* 0x0003e80000100a00 */
        /* <DEDUP_REMOVED lines=14> */
[----:B------:R1:W-:Y:S01]  /*d800*/  LDGSTS.E [R2+0x18000], desc[UR40][R70.64], !P6 ;  /* 0x1800000046027fae */ /* 0x0003e2000f1a1028 */
[----:B--2---:R-:W-:-:S03]  /*d810*/  IMAD.WIDE R56, R0, 0x4, R18 ;  /* 0x0000000400387825 */ /* 0x004fc600078e0212 */
[----:B------:R2:W-:Y:S01]  /*d820*/  STL.64 [R1+0x3d8], R50 ;  /* 0x0003d83201007387 */ /* 0x0005e20000100a00 */
[----:B---3--:R-:W-:-:S03]  /*d830*/  IMAD.WIDE R54, R0, 0x4, R20 ;  /* 0x0000000400367825 */ /* 0x008fc600078e0214 */
        /* <DEDUP_REMOVED lines=20> */
[----:B------:R3:W-:Y:S01]  /*d980*/  STL.64 [R1+0x2a8], R68 ;  /* 0x0002a84401007387 */ /* 0x0007e20000100a00 */
[----:B------:R-:W-:-:S03]  /*d990*/  VIADD R0, R38, 0xfffffffa ;  /* 0xfffffffa26007836 */ /* 0x000fc60000000000 */
        /* <DEDUP_REMOVED lines=22> */
[C---:B--2---:R-:W-:Y:S01]  /*db00*/  IMAD.WIDE R56, R4.reuse, 0x4, R18 ;  /* 0x0000000404387825 */ /* 0x044fe200078e0212 */
[----:B------:R-:W-:Y:S02]  /*db10*/  ISETP.GE.U32.AND P6, PT, R5, 0x7fffffbf, PT ;  /* 0x7fffffbf0500780c */ /* 0x000fe40003fc6070 */
[----:B------:R2:W-:Y:S01]  /*db20*/  STL.64 [R1+0x268], R52 ;  /* 0x0002683401007387 */ /* 0x0005e20000100a00 */
[----:B------:R-:W1:Y:S03]  /*db30*/  LDC R5, c[0x0][0x3a0] ;  /* 0x0000e800ff057b82 */ /* 0x000e660000000800 */
[----:B------:R1:W-:Y:S01]  /*db40*/  LDGSTS.E [R2+0x1a000], desc[UR40][R70.64], !P3 ;  /* 0x1a00000046027fae */ /* 0x0003e2000d9a1028 */
[----:B----4-:R-:W-:-:S03]  /*db50*/  IMAD.WIDE R54, R4, 0x4, R20 ;  /* 0x0000000404367825 */ /* 0x010fc600078e0214 */
[----:B------:R4:W-:Y:S04]  /*db60*/  STL.64 [R1+0x260], R50 ;  /* 0x0002603201007387 */ /* 0x0009e80000100a00 */
[----:B------:R-:W-:Y:S01]  /*db70*/  LDGSTS.E [R2+0x1a080], desc[UR40][R68.64], !P3 ;  /* 0x1a08000044027fae */ /* 0x000fe2000d9a1028 */
[----:B--2---:R-:W-:-:S03]  /*db80*/  IMAD.WIDE R52, R4, 0x4, R22 ;  /* 0x0000000404347825 */ /* 0x004fc600078e0216 */
[----:B------:R2:W-:Y:S04]  /*db90*/  STL.64 [R1+0x258], R48 ;  /* 0x0002583001007387 */ /* 0x0005e80000100a00 */
[----:B------:R-:W-:Y:S01]  /*dba0*/  LDGSTS.E [R2+0x1a100], desc[UR40][R66.64], !P3 ;  /* 0x1a10000042027fae */ /* 0x000fe2000d9a1028 */
[----:B----4-:R-:W-:-:S03]  /*dbb0*/  IMAD.WIDE R50, R4, 0x4, R24 ;  /* 0x0000000404327825 */ /* 0x010fc600078e0218 */
[----:B------:R4:W-:Y:S01]  /*dbc0*/  STL.64 [R1+0x250], R46 ;  /* 0x0002502e01007387 */ /* 0x0009e20000100a00 */
[----:B-1----:R-:W-:-:S03]  /*dbd0*/  VIADD R5, R5, 0xfffffff6 ;  /* 0xfffffff605057836 */ /* 0x002fc60000000000 */
[----:B------:R-:W-:Y:S01]  /*dbe0*/  LDGSTS.E [R2+0x1a180], desc[UR40][R64.64], !P3 ;  /* 0x1a18000040027fae */ /* 0x000fe2000d9a1028 */
[----:B--2---:R-:W-:-:S03]  /*dbf0*/  IMAD.WIDE R48, R4, 0x4, R26 ;  /* 0x0000000404307825 */ /* 0x004fc600078e021a */
[----:B------:R1:W-:Y:S04]  /*dc00*/  STL.64 [R1+0x248], R44 ;  /* 0x0002482c01007387 */ /* 0x0003e80000100a00 */
[----:B------:R-:W-:Y:S01]  /*dc10*/  LDGSTS.E [R2+0x1a200], desc[UR40][R62.64], !P3 ;  /* 0x1a2000003e027fae */ /* 0x000fe2000d9a1028 */
[----:B----4-:R-:W-:-:S03]  /*dc20*/  IMAD.WIDE R46, R4, 0x4, R28 ;  /* 0x00000004042e7825 */ /* 0x010fc600078e021c */
[----:B------:R3:W-:Y:S04]  /*dc30*/  STL.64 [R1+0x240], R42 ;  /* 0x0002402a01007387 */ /* 0x0007e80000100a00 */
[----:B------:R-:W-:Y:S01]  /*dc40*/  LDGSTS.E [R2+0x1a280], desc[UR40][R60.64], !P3 ;  /* 0x1a2800003c027fae */ /* 0x000fe2000d9a1028 */
[----:B-1----:R-:W-:-:S03]  /*dc50*/  IMAD.WIDE R44, R4, 0x4, R30 ;  /* 0x00000004042c7825 */ /* 0x002fc600078e021e */
[----:B------:R1:W-:Y:S04]  /*dc60*/  STL.64 [R1+0x238], R40 ;  /* 0x0002382801007387 */ /* 0x0003e80000100a00 */
[----:B------:R-:W-:Y:S01]  /*dc70*/  LDGSTS.E [R2+0x1a300], desc[UR40][R58.64], !P3 ;  /* 0x1a3000003a027fae */ /* 0x000fe2000d9a1028 */
[----:B---3--:R-:W-:-:S03]  /*dc80*/  IMAD.WIDE R42, R4, 0x4, R32 ;  /* 0x00000004042a7825 */ /* 0x008fc600078e0220 */
[----:B------:R2:W-:Y:S04]  /*dc90*/  STL.64 [R1+0x70], R70 ;  /* 0x0000704601007387 */ /* 0x0005e80000100a00 */
[----:B------:R-:W-:Y:S01]  /*dca0*/  LDGSTS.E [R2+0x1a380], desc[UR40][R56.64], !P3 ;  /* 0x1a38000038027fae */ /* 0x000fe2000d9a1028 */
[----:B-1----:R-:W-:-:S03]  /*dcb0*/  IMAD.WIDE R40, R4, 0x4, R34 ;  /* 0x0000000404287825 */ /* 0x002fc600078e0222 */
[----:B------:R-:W-:Y:S01]  /*dcc0*/  STL.64 [R1+0xa8], R68 ;  /* 0x0000a84401007387 */ /* 0x000fe20000100a00 */
[----:B------:R-:W-:-:S03]  /*dcd0*/  IMAD R4, R246, 0x3c, RZ ;  /* 0x0000003cf6047824 */ /* 0x000fc600078e02ff */
[----:B------:R1:W-:Y:S04]  /*dce0*/  LDGSTS.E [R2+0x1a400], desc[UR40][R54.64], !P3 ;  /* 0x1a40000036027fae */ /* 0x0003e8000d9a1028 */
[----:B------:R-:W-:Y:S04]  /*dcf0*/  STL.64 [R1+0x68], R66 ;  /* 0x0000684201007387 */ /* 0x000fe80000100a00 */
[----:B------:R3:W-:Y:S04]  /*dd00*/  LDGSTS.E [R2+0x1a480], desc[UR40][R52.64], !P3 ;  /* 0x1a48000034027fae */ /* 0x0007e8000d9a1028 */
[----:B------:R-:W-:Y:S04]  /*dd10*/  STL.64 [R1+0xb0], R64 ;  /* 0x0000b04001007387 */ /* 0x000fe80000100a00 */
[----:B------:R-:W-:Y:S04]  /*dd20*/  LDGSTS.E [R2+0x1a500], desc[UR40][R50.64], !P3 ;  /* 0x1a50000032027fae */ /* 0x000fe8000d9a1028 */
        /* <DEDUP_REMOVED lines=8> */
[----:B------:R1:W-:Y:S04]  /*ddb0*/  STL.64 [R1+0x50], R54 ;  /* 0x0000503601007387 */ /* 0x0003e80000100a00 */
[----:B------:R4:W-:Y:S01]  /*ddc0*/  LDGSTS.E [R2+0x1a780], desc[UR40][R40.64], !P3 ;  /* 0x1a78000028027fae */ /* 0x0009e2000d9a1028 */
[----:B------:R-:W-:Y:S01]  /*ddd0*/  ISETP.GE.U32.AND P3, PT, R0, 0x7fffffbb, PT ;  /* 0x7fffffbb0000780c */ /* 0x000fe20003f66070 */
[----:B------:R-:W-:-:S02]  /*dde0*/  IMAD R0, R246, 0x38, RZ ;  /* 0x00000038f6007824 */ /* 0x000fc400078e02ff */
[----:B------:R3:W-:Y:S02]  /*ddf0*/  STL.64 [R1+0xc8], R52 ;  /* 0x0000c83401007387 */ /* 0x0007e40000100a00 */
[C---:B--2---:R-:W-:Y:S01]  /*de00*/  IMAD.WIDE R70, R0.reuse, 0x4, R6 ;  /* 0x0000000400467825 */ /* 0x044fe200078e0206 */
[----:B-1----:R-:W1:Y:S01]  /*de10*/  LDC R54, c[0x0][0x3a0] ;  /* 0x0000e800ff367b82 */ /* 0x002e620000000800 */
[----:B------:R-:W-:Y:S02]  /*de20*/  STL.64 [R1+0x48], R50 ;  /* 0x0000483201007387 */ /* 0x000fe40000100a00 */
[C---:B------:R-:W-:Y:S02]  /*de30*/  IMAD.WIDE R68, R0.reuse, 0x4, R10 ;  /* 0x0000000400447825 */ /* 0x040fe400078e020a */
[----:B------:R-:W-:Y:S02]  /*de40*/  STL.64 [R1+0xd0], R48 ;  /* 0x0000d03001007387 */ /* 0x000fe40000100a00 */
[----:B------:R-:W-:-:S02]  /*de50*/  IMAD.WIDE R66, R0, 0x4, R14 ;  /* 0x0000000400427825 */ /* 0x000fc400078e020e */
[----:B------:R-:W-:Y:S02]  /*de60*/  STL.64 [R1+0x40], R46 ;  /* 0x0000402e01007387 */ /* 0x000fe40000100a00 */
[C---:B---3--:R-:W-:Y:S02]  /*de70*/  IMAD.WIDE R52, R0.reuse, 0x4, R36 ;  /* 0x0000000400347825 */ /* 0x048fe400078e0224 */
[----:B------:R-:W-:Y:S02]  /*de80*/  STL.64 [R1+0xd8], R44 ;  /* 0x0000d82c01007387 */ /* 0x000fe40000100a00 */
[C---:B------:R-:W-:Y:S02]  /*de90*/  IMAD.WIDE R38, R0.reuse, 0x4, R8 ;  /* 0x0000000400267825 */ /* 0x040fe400078e0208 */
[----:B------:R-:W-:Y:S02]  /*dea0*/  STL.64 [R1+0x38], R42 ;  /* 0x0000382a01007387 */ /* 0x000fe40000100a00 */
[----:B------:R-:W-:-:S02]  /*deb0*/  IMAD.WIDE R64, R0, 0x4, R18 ;  /* 0x0000000400407825 */ /* 0x000fc400078e0212 */
[----:B------:R4:W-:Y:S02]  /*dec0*/  STL.64 [R1+0xe0], R40 ;  /* 0x0000e02801007387 */ /* 0x0009e40000100a00 */
[C---:B------:R-:W-:Y:S02]  /*ded0*/  IMAD.WIDE R62, R0.reuse, 0x4, R22 ;  /* 0x00000004003e7825 */ /* 0x040fe400078e0216 */
[----:B------:R2:W-:Y:S02]  /*dee0*/  STL.64 [R1+0xf0], R70 ;  /* 0x0000f04601007387 */ /* 0x0005e40000100a00 */
[C---:B------:R-:W-:Y:S02]  /*def0*/  IMAD.WIDE R60, R0.reuse, 0x4, R26 ;  /* 0x00000004003c7825 */ /* 0x040fe400078e021a */
[----:B------:R3:W-:Y:S02]  /*df00*/  STL.64 [R1+0xf8], R68 ;  /* 0x0000f84401007387 */ /* 0x0007e40000100a00 */
[----:B------:R-:W-:-:S02]  /*df10*/  IMAD.WIDE R58, R0, 0x4, R30 ;  /* 0x00000004003a7825 */ /* 0x000fc400078e021e */
[----:B------:R-:W-:Y:S02]  /*df20*/  LDGSTS.E [R2+0x1c000], desc[UR40][R52.64], !P2 ;  /* 0x1c00000034027fae */ /* 0x000fe4000d1a1028 */
[C---:B----4-:R-:W-:Y:S02]  /*df30*/  IMAD.WIDE R40, R0.reuse, 0x4, R12 ;  /* 0x0000000400287825 */ /* 0x050fe400078e020c */
[----:B------:R4:W-:Y:S02]  /*df40*/  STL.64 [R1+0x100], R66 ;  /* 0x0001004201007387 */ /* 0x0009e40000100a00 */
[C---:B------:R-:W-:Y:S02]  /*df50*/  IMAD.WIDE R42, R0.reuse, 0x4, R16 ;  /* 0x00000004002a7825 */ /* 0x040fe400078e0210 */
[----:B------:R2:W-:Y:S02]  /*df60*/  LDGSTS.E [R2+0x1c080], desc[UR40][R70.64], !P2 ;  /* 0x1c08000046027fae */ /* 0x0005e4000d1a1028 */
[----:B------:R-:W-:-:S02]  /*df70*/  IMAD.WIDE R56, R0, 0x4, R34 ;  /* 0x0000000400387825 */ /* 0x000fc400078e0222 */
[----:B------:R-:W-:Y:S02]  /*df80*/  STL.64 [R1+0x108], R64 ;  /* 0x0001084001007387 */ /* 0x000fe40000100a00 */
[C---:B------:R-:W-:Y:S02]  /*df90*/  IMAD.WIDE R44, R0.reuse, 0x4, R20 ;  /* 0x00000004002c7825 */ /* 0x040fe400078e0214 */
[----:B------:R-:W-:Y:S02]  /*dfa0*/  LDGSTS.E [R2+0x1c100], desc[UR40][R38.64], !P2 ;  /* 0x1c10000026027fae */ /* 0x000fe4000d1a1028 */
[C---:B------:R-:W-:Y:S02]  /*dfb0*/  IMAD.WIDE R46, R0.reuse, 0x4, R24 ;  /* 0x00000004002e7825 */ /* 0x040fe400078e0218 */
[----:B------:R-:W-:Y:S02]  /*dfc0*/  STL.64 [R1+0x110], R62 ;  /* 0x0001103e01007387 */ /* 0x000fe40000100a00 */
[C---:B------:R-:W-:Y:S01]  /*dfd0*/  IMAD.WIDE R48, R0.reuse, 0x4, R28 ;  /* 0x0000000400307825 */ /* 0x040fe200078e021c */
[----:B--2---:R-:W2:Y:S01]  /*dfe0*/  LDC R70, c[0x0][0x3a0] ;  /* 0x0000e800ff467b82 */ /* 0x004ea20000000800 */
[----:B------:R3:W-:Y:S02]  /*dff0*/  LDGSTS.E [R2+0x1c180], desc[UR40][R68.64], !P2 ;  /* 0x1c18000044027fae */ /* 0x0007e4000d1a1028 */
[----:B------:R-:W-:-:S02]  /*e000*/  IMAD.WIDE R50, R0, 0x4, R32 ;  /* 0x0000000400327825 */ /* 0x000fc400078e0220 */
[----:B------:R-:W-:Y:S02]  /*e010*/  STL.64 [R1+0x118], R60 ;  /* 0x0001183c01007387 */ /* 0x000fe40000100a00 */
[----:B-1----:R-:W-:Y:S01]  /*e020*/  VIADD R0, R54, 0xfffffff2 ;  /* 0xfffffff236007836 */ /* 0x002fe20000000000 */
[----:B------:R-:W1:Y:S01]  /*e030*/  LDC R71, c[0x0][0x3a0] ;  /* 0x0000e800ff477b82 */ /* 0x000e620000000800 */
[C---:B------:R-:W-:Y:S01]  /*e040*/  IMAD.WIDE R54, R4.reuse, 0x4, R8 ;  /* 0x0000000404367825 */ /* 0x040fe200078e0208 */
[----:B------:R-:W-:Y:S04]  /*e050*/  LDGSTS.E [R2+0x1c200], desc[UR40][R40.64], !P2 ;  /* 0x1c20000028027fae */ /* 0x000fe8000d1a1028 */
[----:B------:R-:W-:Y:S01]  /*e060*/  STL.64 [R1+0x120], R58 ;  /* 0x0001203a01007387 */ /* 0x000fe20000100a00 */
[----:B---3--:R-:W-:-:S03]  /*e070*/  IMAD.WIDE R68, R4, 0x4, R36 ;  /* 0x0000000404447825 */ /* 0x008fc600078e0224 */
[----:B------:R4:W-:Y:S04]  /*e080*/  LDGSTS.E [R2+0x1c280], desc[UR40][R66.64], !P2 ;  /* 0x1c28000042027fae */ /* 0x0009e8000d1a1028 */
[----:B------:R3:W-:Y:S04]  /*e090*/  STL.64 [R1+0x5cd0], R52 ;  /* 0x005cd03401007387 */ /* 0x0007e80000100a00 */
[----:B------:R-:W-:Y:S04]  /*e0a0*/  LDGSTS.E [R2+0x1c300], desc[UR40][R42.64], !P2 ;  /* 0x1c3000002a027fae */ /* 0x000fe8000d1a1028 */
[----:B------:R-:W-:Y:S01]  /*e0b0*/  STL.64 [R1+0x128], R56 ;  /* 0x0001283801007387 */ /* 0x000fe20000100a00 */
[----:B----4-:R-:W-:-:S03]  /*e0c0*/  IMAD.WIDE R66, R4, 0x4, R32 ;  /* 0x0000000404427825 */ /* 0x010fc600078e0220 */
[----:B------:R4:W-:Y:S01]  /*e0d0*/  LDGSTS.E [R2+0x1c380], desc[UR40][R64.64], !P2 ;  /* 0x1c38000040027fae */ /* 0x0009e2000d1a1028 */
[----:B---3--:R-:W-:-:S03]  /*e0e0*/  IMAD.WIDE R52, R4, 0x4, R6 ;  /* 0x0000000404347825 */ /* 0x008fc600078e0206 */
[----:B------:R3:W-:Y:S04]  /*e0f0*/  STL.64 [R1+0x5cd8], R38 ;  /* 0x005cd82601007387 */ /* 0x0007e80000100a00 */
[----:B------:R-:W-:Y:S04]  /*e100*/  LDGSTS.E [R2+0x1c400], desc[UR40][R44.64], !P2 ;  /* 0x1c4000002c027fae */ /* 0x000fe8000d1a1028 */
[----:B------:R1:W-:Y:S01]  /*e110*/  STL.64 [R1+0x5ce0], R40 ;  /* 0x005ce02801007387 */ /* 0x0003e20000100a00 */
[----:B----4-:R-:W-:-:S03]  /*e120*/  IMAD.WIDE R64, R4, 0x4, R28 ;  /* 0x0000000404407825 */ /* 0x010fc600078e021c */
[----:B------:R4:W-:Y:S01]  /*e130*/  LDGSTS.E [R2+0x1c480], desc[UR40][R62.64], !P2 ;  /* 0x1c4800003e027fae */ /* 0x0009e2000d1a1028 */
[----:B---3--:R-:W-:-:S03]  /*e140*/  IMAD.WIDE R38, R4, 0x4, R34 ;  /* 0x0000000404267825 */ /* 0x008fc600078e0222 */
[----:B------:R3:W-:Y:S04]  /*e150*/  STL.64 [R1+0x5ce8], R42 ;  /* 0x005ce82a01007387 */ /* 0x0007e80000100a00 */
[----:B------:R-:W-:Y:S01]  /*e160*/  LDGSTS.E [R2+0x1c500], desc[UR40][R46.64], !P2 ;  /* 0x1c5000002e027fae */ /* 0x000fe2000d1a1028 */
[----:B-1----:R-:W-:-:S03]  /*e170*/  IMAD.WIDE R40, R4, 0x4, R30 ;  /* 0x0000000404287825 */ /* 0x002fc600078e021e */
[----:B------:R1:W-:Y:S01]  /*e180*/  STL.64 [R1+0x5cf0], R44 ;  /* 0x005cf02c01007387 */ /* 0x0003e20000100a00 */
[----:B----4-:R-:W-:-:S03]  /*e190*/  IMAD.WIDE R62, R4, 0x4, R24 ;  /* 0x00000004043e7825 */ /* 0x010fc600078e0218 */
[----:B------:R4:W-:Y:S01]  /*e1a0*/  LDGSTS.E [R2+0x1c580], desc[UR40][R60.64], !P2 ;  /* 0x1c5800003c027fae */ /* 0x0009e2000d1a1028 */
[----:B---3--:R-:W-:-:S03]  /*e1b0*/  IMAD.WIDE R42, R4, 0x4, R26 ;  /* 0x00000004042a7825 */ /* 0x008fc600078e021a */
[----:B------:R3:W-:Y:S04]  /*e1c0*/  STL.64 [R1+0x5cf8], R46 ;  /* 0x005cf82e01007387 */ /* 0x0007e80000100a00 */
[----:B------:R2:W-:Y:S01]  /*e1d0*/  LDGSTS.E [R2+0x1c600], desc[UR40][R48.64], !P2 ;  /* 0x1c60000030027fae */ /* 0x0005e2000d1a1028 */
[----:B-1----:R-:W-:-:S03]  /*e1e0*/  IMAD.WIDE R44, R4, 0x4, R22 ;  /* 0x00000004042c7825 */ /* 0x002fc600078e0216 */
[----:B------:R2:W-:Y:S01]  /*e1f0*/  STL.64 [R1+0x5d00], R48 ;  /* 0x005d003001007387 */ /* 0x0005e20000100a00 */
[----:B----4-:R-:W-:-:S03]  /*e200*/  IMAD.WIDE R60, R4, 0x4, R20 ;  /* 0x00000004043c7825 */ /* 0x010fc600078e0214 */
[----:B------:R1:W-:Y:S01]  /*e210*/  LDGSTS.E [R2+0x1c680], desc[UR40][R58.64], !P2 ;  /* 0x1c6800003a027fae */ /* 0x0003e2000d1a1028 */
[----:B---3--:R-:W-:-:S03]  /*e220*/  IMAD.WIDE R46, R4, 0x4, R18 ;  /* 0x00000004042e7825 */ /* 0x008fc600078e0212 */
[----:B------:R3:W-:Y:S04]  /*e230*/  LDGSTS.E [R2+0x1c700], desc[UR40][R50.64], !P2 ;  /* 0x1c70000032027fae */ /* 0x0007e8000d1a1028 */
[----:B------:R3:W-:Y:S01]  /*e240*/  STL.64 [R1+0x5d08], R50 ;  /* 0x005d083201007387 */ /* 0x0007e20000100a00 */
[----:B--2---:R-:W-:-:S03]  /*e250*/  IMAD.WIDE R48, R4, 0x4, R14 ;  /* 0x0000000404307825 */ /* 0x004fc600078e020e */
[----:B------:R2:W-:Y:S01]  /*e260*/  LDGSTS.E [R2+0x1c780], desc[UR40][R56.64], !P2 ;  /* 0x1c78000038027fae */ /* 0x0005e2000d1a1028 */
[C---:B-1----:R-:W-:Y:S01]  /*e270*/  IMAD.WIDE R58, R4.reuse, 0x4, R16 ;  /* 0x00000004043a7825 */ /* 0x042fe200078e0210 */
[----:B------:R-:W-:Y:S02]  /*e280*/  ISETP.GE.U32.AND P2, PT, R5, 0x7fffffb7, PT ;  /* 0x7fffffb70500780c */ /* 0x000fe40003f46070 */
[----:B------:R-:W-:Y:S01]  /*e290*/  LDGSTS.E [R2+0x1e000], desc[UR40][R68.64], !P4 ;  /* 0x1e00000044027fae */ /* 0x000fe2000e1a1028 */
[----:B------:R-:W1:Y:S01]  /*e2a0*/  LDC R5, c[0x0][0x3a0] ;  /* 0x0000e800ff057b82 */ /* 0x000e620000000800 */
[C---:B---3--:R-:W-:Y:S02]  /*e2b0*/  IMAD.WIDE R50, R4.reuse, 0x4, R10 ;  /* 0x0000000404327825 */ /* 0x048fe400078e020a */
[----:B------:R3:W-:Y:S02]  /*e2c0*/  LDGSTS.E [R2+0x1e080], desc[UR40][R52.64], !P4 ;  /* 0x1e08000034027fae */ /* 0x0007e4000e1a1028 */
[----:B--2---:R-:W-:-:S02]  /*e2d0*/  IMAD.WIDE R56, R4, 0x4, R12 ;  /* 0x0000000404387825 */ /* 0x004fc400078e020c */
[----:B------:R-:W-:Y:S02]  /*e2e0*/  LDGSTS.E [R2+0x1e100], desc[UR40][R54.64], !P4 ;  /* 0x1e10000036027fae */ /* 0x000fe4000e1a1028 */
[----:B------:R-:W-:Y:S02]  /*e2f0*/  IMAD R4, R246, 0x5, RZ ;  /* 0x00000005f6047824 */ /* 0x000fe400078e02ff */
[----:B------:R2:W-:Y:S04]  /*e300*/  LDGSTS.E [R2+0x1e180], desc[UR40][R50.64], !P4 ;  /* 0x1e18000032027fae */ /* 0x0005e8000e1a1028 */
[----:B------:R-:W-:Y:S04]  /*e310*/  LDGSTS.E [R2+0x1e200], desc[UR40][R56.64], !P4 ;  /* 0x1e20000038027fae */ /* 0x000fe8000e1a1028 */
[----:B------:R4:W-:Y:S04]  /*e320*/  LDGSTS.E [R2+0x1e280], desc[UR40][R48.64], !P4 ;  /* 0x1e28000030027fae */ /* 0x0009e8000e1a1028 */
[----:B------:R-:W-:Y:S01]  /*e330*/  LDGSTS.E [R2+0x1e300], desc[UR40][R58.64], !P4 ;  /* 0x1e3000003a027fae */ /* 0x000fe2000e1a1028 */
[----:B-1----:R-:W-:-:S03]  /*e340*/  VIADD R5, R5, 0xffffffce ;  /* 0xffffffce05057836 */ /* 0x002fc60000000000 */
[----:B------:R3:W-:Y:S04]  /*e350*/  STL.64 [R1+0x138], R52 ;  /* 0x0001383401007387 */ /* 0x0007e80000100a00 */
[----:B------:R1:W-:Y:S04]  /*e360*/  LDGSTS.E [R2+0x1e380], desc[UR40][R46.64], !P4 ;  /* 0x1e3800002e027fae */ /* 0x0003e8000e1a1028 */
[----:B------:R2:W-:Y:S04]  /*e370*/  STL.64 [R1+0x140], R50 ;  /* 0x0001403201007387 */ /* 0x0005e80000100a00 */
[----:B------:R-:W-:Y:S01]  /*e380*/  LDGSTS.E [R2+0x1e400], desc[UR40][R60.64], !P4 ;  /* 0x1e4000003c027fae */ /* 0x000fe2000e1a1028 */
[----:B---3--:R-:W-:-:S03]  /*e390*/  IMAD.WIDE R52, R246, 0x4, R20 ;  /* 0x00000004f6347825 */ /* 0x008fc600078e0214 */
[----:B------:R4:W-:Y:S04]  /*e3a0*/  STL.64 [R1+0x148], R48 ;  /* 0x0001483001007387 */ /* 0x0009e80000100a00 */
[----:B------:R3:W-:Y:S01]  /*e3b0*/  LDGSTS.E [R2+0x1e480], desc[UR40][R44.64], !P4 ;  /* 0x1e4800002c027fae */ /* 0x0007e2000e1a1028 */
[----:B--2---:R-:W-:-:S03]  /*e3c0*/  IMAD.WIDE R50, R246, 0x4, R22 ;  /* 0x00000004f6327825 */ /* 0x004fc600078e0216 */
[----:B------:R1:W-:Y:S04]  /*e3d0*/  STL.64 [R1+0x150], R46 ;  /* 0x0001502e01007387 */ /* 0x0003e80000100a00 */
[----:B------:R-:W-:Y:S01]  /*e3e0*/  LDGSTS.E [R2+0x1e500], desc[UR40][R62.64], !P4 ;  /* 0x1e5000003e027fae */ /* 0x000fe2000e1a1028 */
[----:B----4-:R-:W-:-:S03]  /*e3f0*/  IMAD.WIDE R48, R246, 0x4, R24 ;  /* 0x00000004f6307825 */ /* 0x010fc600078e0218 */
[----:B------:R3:W-:Y:S04]  /*e400*/  STL.64 [R1+0x158], R44 ;  /* 0x0001582c01007387 */ /* 0x0007e80000100a00 */
[----:B------:R2:W-:Y:S01]  /*e410*/  LDGSTS.E [R2+0x1e580], desc[UR40][R42.64], !P4 ;  /* 0x1e5800002a027fae */ /* 0x0005e2000e1a1028 */
[----:B-1----:R-:W-:-:S03]  /*e420*/  IMAD.WIDE R46, R246, 0x4, R26 ;  /* 0x00000004f62e7825 */ /* 0x002fc600078e021a */
[----:B------:R2:W-:Y:S04]  /*e430*/  STL.64 [R1+0x160], R42 ;  /* 0x0001602a01007387 */ /* 0x0005e80000100a00 */
[----:B------:R-:W-:Y:S01]  /*e440*/  LDGSTS.E [R2+0x1e600], desc[UR40][R64.64], !P4 ;  /* 0x1e60000040027fae */ /* 0x000fe2000e1a1028 */
[----:B---3--:R-:W-:-:S03]  /*e450*/  IMAD.WIDE R44, R246, 0x4, R28 ;  /* 0x00000004f62c7825 */ /* 0x008fc600078e021c */
[----:B------:R1:W-:Y:S04]  /*e460*/  STL.64 [R1+0x168], R40 ;  /* 0x0001682801007387 */ /* 0x0003e80000100a00 */
[----:B------:R1:W-:Y:S01]  /*e470*/  LDGSTS.E [R2+0x1e680], desc[UR40][R40.64], !P4 ;  /* 0x1e68000028027fae */ /* 0x0003e2000e1a1028 */
[----:B--2---:R-:W-:-:S03]  /*e480*/  IMAD.WIDE R42, R246, 0x4, R30 ;  /* 0x00000004f62a7825 */ /* 0x004fc600078e021e */
[----:B------:R2:W-:Y:S04]  /*e490*/  STL.64 [R1+0x5d10], R68 ;  /* 0x005d104401007387 */ /* 0x0005e80000100a00 */
[----:B------:R-:W-:Y:S04]  /*e4a0*/  LDGSTS.E [R2+0x1e700], desc[UR40][R66.64], !P4 ;  /* 0x1e70000042027fae */ /* 0x000fe8000e1a1028 */
[----:B------:R3:W-:Y:S01]  /*e4b0*/  STL.64 [R1+0x170], R38 ;  /* 0x0001702601007387 */ /* 0x0007e20000100a00 */
[----:B-1----:R-:W-:-:S03]  /*e4c0*/  IMAD.WIDE R40, R246, 0x4, R32 ;  /* 0x00000004f6287825 */ /* 0x002fc600078e0220 */
[----:B------:R3:W-:Y:S01]  /*e4d0*/  LDGSTS.E [R2+0x1e780], desc[UR40][R38.64], !P4 ;  /* 0x1e78000026027fae */ /* 0x0007e2000e1a1028 */
[----:B------:R-:W-:Y:S01]  /*e4e0*/  ISETP.GE.U32.AND P4, PT, R0, 0x7fffffb3, PT ;  /* 0x7fffffb30000780c */ /* 0x000fe20003f86070 */
[----:B--2---:R-:W-:Y:S01]  /*e4f0*/  IMAD.WIDE R68, R246, 0x4, R36 ;  /* 0x00000004f6447825 */ /* 0x004fe200078e0224 */
[----:B------:R-:W-:Y:S01]  /*e500*/  LOP3.LUT R0, R3, 0x20, RZ, 0x3c, !PT ;  /* 0x0000002003007812 */ /* 0x000fe200078e3cff */
[----:B------:R1:W-:Y:S04]  /*e510*/  STL.64 [R1+0x5d18], R54 ;  /* 0x005d183601007387 */ /* 0x0003e80000100a00 */
[----:B------:R2:W-:Y:S01]  /*e520*/  STL.64 [R1+0x5d20], R56 ;  /* 0x005d203801007387 */ /* 0x0005e20000100a00 */
[----:B------:R-:W-:-:S03]  /*e530*/  VIADD R0, R0, UR4 ;  /* 0x0000000400007c36 */ /* 0x000fc60008000000 */
[----:B------:R4:W-:Y:S01]  /*e540*/  STL.64 [R1+0x5d28], R58 ;  /* 0x005d283a01007387 */ /* 0x0009e20000100a00 */
[----:B---3--:R-:W-:-:S03]  /*e550*/  IMAD.WIDE R38, R246, 0x4, R34 ;  /* 0x00000004f6267825 */ /* 0x008fc600078e0222 */
[----:B------:R3:W-:Y:S01]  /*e560*/  STL.64 [R1+0x5d30], R60 ;  /* 0x005d303c01007387 */ /* 0x0007e20000100a00 */
[----:B-1----:R-:W-:-:S03]  /*e570*/  IMAD.WIDE R54, R246, 0x4, R18 ;  /* 0x00000004f6367825 */ /* 0x002fc600078e0212 */
[----:B------:R1:W-:Y:S01]  /*e580*/  STL.64 [R1+0x5d38], R62 ;  /* 0x005d383e01007387 */ /* 0x0003e20000100a00 */
[----:B--2---:R-:W-:-:S03]  /*e590*/  IMAD.WIDE R56, R246, 0x4, R16 ;  /* 0x00000004f6387825 */ /* 0x004fc600078e0210 */
[----:B------:R2:W-:Y:S01]  /*e5a0*/  STL.64 [R1+0x5d40], R64 ;  /* 0x005d404001007387 */ /* 0x0005e20000100a00 */
[----:B----4-:R-:W-:-:S03]  /*e5b0*/  IMAD.WIDE R58, R246, 0x4, R14 ;  /* 0x00000004f63a7825 */ /* 0x010fc600078e020e */
[----:B------:R4:W-:Y:S01]  /*e5c0*/  STL.64 [R1+0x5d48], R66 ;  /* 0x005d484201007387 */ /* 0x0009e20000100a00 */
[----:B---3--:R-:W-:-:S03]  /*e5d0*/  IMAD.WIDE R60, R246, 0x4, R12 ;  /* 0x00000004f63c7825 */ /* 0x008fc600078e020c */
[----:B------:R3:W-:Y:S01]  /*e5e0*/  LDGSTS.E [R0+0x800], desc[UR40][R68.64], !P6 ;  /* 0x0080000044007fae */ /* 0x0007e2000f1a1028 */
[----:B-1----:R-:W-:-:S03]  /*e5f0*/  IMAD.WIDE R62, R246, 0x4, R10 ;  /* 0x00000004f63e7825 */ /* 0x002fc600078e020a */
[----:B------:R3:W-:Y:S01]  /*e600*/  STL.64 [R1+0x1488], R68 ;  /* 0x0014884401007387 */ /* 0x0007e20000100a00 */
[----:B--2---:R-:W-:-:S04]  /*e610*/  IMAD.WIDE R64, R246, 0x4, R8 ;  /* 0x00000004f6407825 */ /* 0x004fc800078e0208 */
[----:B----4-:R-:W-:-:S05]  /*e620*/  IMAD.WIDE R66, R246, 0x4, R6 ;  /* 0x00000004f6427825 */ /* 0x010fca00078e0206 */
[----:B------:R1:W-:Y:S01]  /*e630*/  LDGSTS.E [R0+0x880], desc[UR40][R66.64], !P6 ;  /* 0x0088000042007fae */ /* 0x0003e2000f1a1028 */
[----:B---3--:R-:W-:-:S03]  /*e640*/  IMAD.WIDE R68, R4, 0x4, R36 ;  /* 0x0000000404447825 */ /* 0x008fc600078e0224 */
[----:B------:R2:W-:Y:S04]  /*e650*/  LDGSTS.E [R0+0x900], desc[UR40][R64.64], !P6 ;  /* 0x0090000040007fae */ /* 0x0005e8000f1a1028 */
[----:B------:R3:W-:Y:S04]  /*e660*/  LDGSTS.E [R0+0x980], desc[UR40][R62.64], !P6 ;  /* 0x009800003e007fae */ /* 0x0007e8000f1a1028 */
[----:B------:R4:W-:Y:S04]  /*e670*/  LDGSTS.E [R0+0xa00], desc[UR40][R60.64], !P6 ;  /* 0x00a000003c007fae */ /* 0x0009e8000f1a1028 */
        /* <DEDUP_REMOVED lines=27> */
[----:B----4-:R-:W-:Y:S01]  /*e830*/  IMAD.WIDE R52, R4, 0x4, R20 ;  /* 0x0000000404347825 */ /* 0x010fe200078e0214 */
[----:B------:R-:W-:Y:S02]  /*e840*/  ISETP.GE.U32.AND P6, PT, R5, 0x7fffff8f, PT ;  /* 0x7fffff8f0500780c */ /* 0x000fe40003fc6070 */
[----:B------:R2:W-:Y:S01]  /*e850*/  STL.64 [R1+0x1438], R48 ;  /* 0x0014383001007387 */ /* 0x0005e20000100a00 */
[----:B------:R-:W-:Y:S02]  /*e860*/  VIADD R5, R70, 0xffffffd2 ;  /* 0xffffffd246057836 */ /* 0x000fe40000000000 */
[----:B------:R-:W-:Y:S01]  /*e870*/  VIADD R70, R71, 0xffffffd6 ;  /* 0xffffffd647467836 */ /* 0x000fe20000000000 */
[----:B------:R4:W-:Y:S01]  /*e880*/  LDGSTS.E [R0+0x2800], desc[UR40][R68.64], !P3 ;  /* 0x0280000044007fae */ /* 0x0009e2000d9a1028 */
[C---:B-1----:R-:W-:Y:S01]  /*e890*/  IMAD.WIDE R50, R4.reuse, 0x4, R22 ;  /* 0x0000000404327825 */ /* 0x042fe200078e0216 */
[----:B------:R-:W1:Y:S02]  /*e8a0*/  LDC R71, c[0x0][0x3a0] ;  /* 0x0000e800ff477b82 */ /* 0x000e640000000800 */
        /* <DEDUP_REMOVED lines=15> */
[----:B------:R2:W-:Y:S01]  /*e9a0*/  LDGSTS.E [R0+0x2b00], desc[UR40][R56.64], !P3 ;  /* 0x02b0000038007fae */ /* 0x0005e2000d9a1028 */
[----:B---3--:R-:W-:-:S03]  /*e9b0*/  IMAD.WIDE R38, R4, 0x4, R34 ;  /* 0x0000000404267825 */ /* 0x008fc600078e0222 */
        /* <DEDUP_REMOVED lines=20> */
[----:B----4-:R-:W-:Y:S01]  /*eb00*/  IMAD.WIDE R60, R4, 0x4, R12 ;  /* 0x00000004043c7825 */ /* 0x010fe200078e020c */
[----:B------:R-:W-:Y:S02]  /*eb10*/  ISETP.GE.U32.AND P3, PT, R5, 0x7fffff93, PT ;  /* 0x7fffff930500780c */ /* 0x000fe40003f66070 */
[----:B------:R2:W-:Y:S01]  /*eb20*/  STL.64 [R1+0x12b0], R56 ;  /* 0x0012b03801007387 */ /* 0x0005e20000100a00 */
[----:B------:R-:W-:Y:S02]  /*eb30*/  IMAD R5, R246, 0xd, RZ ;  /* 0x0000000df6057824 */ /* 0x000fe400078e02ff */
[C---:B-1----:R-:W-:Y:S01]  /*eb40*/  IMAD.WIDE R58, R4.reuse, 0x4, R14 ;  /* 0x00000004043a7825 */ /* 0x042fe200078e020e */
[----:B------:R1:W-:Y:S04]  /*eb50*/  LDGSTS.E [R0+0x4800], desc[UR40][R68.64], !P2 ;  /* 0x0480000044007fae */ /* 0x0003e8000d1a1028 */
[----:B------:R3:W-:Y:S01]  /*eb60*/  STL.64 [R1+0x12a8], R54 ;  /* 0x0012a83601007387 */ /* 0x0007e20000100a00 */
[----:B--2---:R-:W-:-:S03]  /*eb70*/  IMAD.WIDE R56, R4, 0x4, R16 ;  /* 0x0000000404387825 */ /* 0x004fc600078e0210 */
        /* <DEDUP_REMOVED lines=30> */
[----:B------:R-:W-:-:S03]  /*ed60*/  IMAD.WIDE R72, R84, 0x4, R22 ;  /* 0x0000000454487825 */ /* 0x000fc600078e0216 */
[----:B------:R3:W-:Y:S01]  /*ed70*/  LDGSTS.E [R0+0x4d80], desc[UR40][R46.64], !P2 ;  /* 0x04d800002e007fae */ /* 0x0007e2000d1a1028 */
[----:B--2---:R-:W-:-:S03]  /*ed80*/  IMAD.WIDE R68, R5, 0x4, R36 ;  /* 0x0000000405447825 */ /* 0x004fc600078e0224 */
        /* <DEDUP_REMOVED lines=11> */
[C---:B---3--:R-:W-:Y:S01]  /*ee40*/  IMAD.WIDE R60, R5.reuse, 0x4, R12 ;  /* 0x00000004053c7825 */ /* 0x048fe200078e020c */
[----:B------:R-:W-:Y:S02]  /*ee50*/  ISETP.GE.U32.AND P2, PT, R70, 0x7fffff97, PT ;  /* 0x7fffff974600780c */ /* 0x000fe40003f46070 */
[----:B------:R3:W-:Y:S01]  /*ee60*/  STL.64 [R1+0x1100], R56 ;  /* 0x0011003801007387 */ /* 0x0007e20000100a00 */
[----:B------:R-:W1:Y:S01]  /*ee70*/  LDC R70, c[0x0][0x3a0] ;  /* 0x0000e800ff467b82 */ /* 0x000e620000000800 */
[----:B----4-:R-:W-:-:S02]  /*ee80*/  IMAD.WIDE R58, R5, 0x4, R14 ;  /* 0x00000004053a7825 */ /* 0x010fc400078e020e */
[----:B------:R4:W-:Y:S04]  /*ee90*/  LDGSTS.E [R0+0x6800], desc[UR40][R68.64], !P4 ;  /* 0x0680000044007fae */ /* 0x0009e8000e1a1028 */
[----:B------:R2:W-:Y:S01]  /*eea0*/  STL.64 [R1+0x10f8], R54 ;  /* 0x0010f83601007387 */ /* 0x0005e20000100a00 */
[----:B---3--:R-:W-:-:S03]  /*eeb0*/  IMAD.WIDE R56, R5, 0x4, R16 ;  /* 0x0000000405387825 */ /* 0x008fc600078e0210 */
        /* <DEDUP_REMOVED lines=38> */
[----:B------:R1:W-:Y:S01]  /*f120*/  STL.64 [R1+0xfa0], R64 ;  /* 0x000fa04001007387 */ /* 0x0003e20000100a00 */
[----:B----4-:R-:W-:-:S03]  /*f130*/  IMAD.WIDE R68, R4, 0x4, R36 ;  /* 0x0000000404447825 */ /* 0x010fc600078e0224 */
[----:B------:R4:W-:Y:S01]  /*f140*/  STL.64 [R1+0xf98], R62 ;  /* 0x000f983e01007387 */ /* 0x0009e20000100a00 */
[----:B---3--:R-:W-:-:S03]  /*f150*/  IMAD.WIDE R66, R4, 0x4, R6 ;  /* 0x0000000404427825 */ /* 0x008fc600078e0206 */
[----:B------:R3:W-:Y:S01]  /*f160*/  STL.64 [R1+0xf90], R60 ;  /* 0x000f903c01007387 */ /* 0x0007e20000100a00 */
[----:B-1----:R-:W-:-:S03]  /*f170*/  IMAD.WIDE R64, R4, 0x4, R8 ;  /* 0x0000000404407825 */ /* 0x002fc600078e0208 */
[----:B------:R1:W-:Y:S01]  /*f180*/  STL.64 [R1+0xf88], R58 ;  /* 0x000f883a01007387 */ /* 0x0003e20000100a00 */
[----:B----4-:R-:W-:-:S03]  /*f190*/  IMAD.WIDE R62, R4, 0x4, R10 ;  /* 0x00000004043e7825 */ /* 0x010fc600078e020a */
[----:B------:R4:W-:Y:S01]  /*f1a0*/  STL.64 [R1+0xf80], R56 ;  /* 0x000f803801007387 */ /* 0x0009e20000100a00 */
[----:B---3--:R-:W-:-:S03]  /*f1b0*/  IMAD.WIDE R60, R4, 0x4, R12 ;  /* 0x00000004043c7825 */ /* 0x008fc600078e020c */
[----:B------:R3:W-:Y:S01]  /*f1c0*/  LDGSTS.E [R0+0x8800], desc[UR40][R68.64], !P4 ;  /* 0x0880000044007fae */ /* 0x0007e2000e1a1028 */
[----:B-1----:R-:W-:-:S03]  /*f1d0*/  IMAD.WIDE R58, R4, 0x4, R14 ;  /* 0x00000004043a7825 */ /* 0x002fc600078e020e */
        /* <DEDUP_REMOVED lines=30> */
[----:B------:R-:W-:-:S03]  /*f3c0*/  VIADD R4, R71, 0xffffffe6 ;  /* 0xffffffe647047836 */ /* 0x000fc60000000000 */
[----:B------:R1:W-:Y:S01]  /*f3d0*/  LDGSTS.E [R0+0x8e00], desc[UR40][R44.64], !P4 ;  /* 0x08e000002c007fae */ /* 0x0003e2000e1a1028 */
[----:B------:R-:W1:Y:S03]  /*f3e0*/  LDC R71, c[0x0][0x3a0] ;  /* 0x0000e800ff477b82 */ /* 0x000e660000000800 */
[----:B------:R1:W-:Y:S04]  /*f3f0*/  LDGSTS.E [R0+0x8e80], desc[UR40][R42.64], !P4 ;  /* 0x08e800002a007fae */ /* 0x0003e8000e1a1028 */
[----:B------:R1:W-:Y:S04]  /*f400*/  LDGSTS.E [R0+0x8f00], desc[UR40][R40.64], !P4 ;  /* 0x08f0000028007fae */ /* 0x0003e8000e1a1028 */
[----:B------:R1:W-:Y:S01]  /*f410*/  LDGSTS.E [R0+0x8f80], desc[UR40][R38.64], !P4 ;  /* 0x08f8000026007fae */ /* 0x0003e2000e1a1028 */
[----:B------:R-:W-:-:S02]  /*f420*/  ISETP.GE.U32.AND P4, PT, R70, 0x7fffffab, PT ;  /* 0x7fffffab4600780c */ /* 0x000fc40003f86070 */
[----:B------:R-:W1:Y:S01]  /*f430*/  LDC R70, c[0x0][0x3a0] ;  /* 0x0000e800ff467b82 */ /* 0x000e620000000800 */
[----:B------:R3:W-:Y:S04]  /*f440*/  STL.64 [R1+0xe30], R68 ;  /* 0x000e304401007387 */ /* 0x0007e80000100a00 */
[----:B------:R4:W-:Y:S04]  /*f450*/  STL.64 [R1+0xe28], R66 ;  /* 0x000e284201007387 */ /* 0x0009e80000100a00 */
[----:B------:R2:W-:Y:S01]  /*f460*/  STL.64 [R1+0xe20], R64 ;  /* 0x000e204001007387 */ /* 0x0005e20000100a00 */
[----:B---3--:R-:W-:-:S03]  /*f470*/  IMAD.WIDE R68, R5, 0x4, R36 ;  /* 0x0000000405447825 */ /* 0x008fc600078e0224 */
[----:B------:R3:W-:Y:S01]  /*f480*/  STL.64 [R1+0xe18], R62 ;  /* 0x000e183e01007387 */ /* 0x0007e20000100a00 */
[----:B----4-:R-:W-:-:S03]  /*f490*/  IMAD.WIDE R66, R5, 0x4, R6 ;  /* 0x0000000405427825 */ /* 0x010fc600078e0206 */
[----:B------:R4:W-:Y:S01]  /*f4a0*/  STL.64 [R1+0xe10], R60 ;  /* 0x000e103c01007387 */ /* 0x0009e20000100a00 */
[----:B--2---:R-:W-:-:S03]  /*f4b0*/  IMAD.WIDE R64, R5, 0x4, R8 ;  /* 0x0000000405407825 */ /* 0x004fc600078e0208 */
[----:B------:R2:W-:Y:S01]  /*f4c0*/  STL.64 [R1+0xe08], R58 ;  /* 0x000e083a01007387 */ /* 0x0005e20000100a00 */
[----:B-1----:R-:W-:-:S03]  /*f4d0*/  VIADD R70, R70, 0xffffffe2 ;  /* 0xffffffe246467836 */ /* 0x002fc60000000000 */
[----:B------:R1:W-:Y:S01]  /*f4e0*/  STL.64 [R1+0xe00], R56 ;  /* 0x000e003801007387 */ /* 0x0003e20000100a00 */
[----:B---3--:R-:W-:-:S03]  /*f4f0*/  IMAD.WIDE R62, R5, 0x4, R10 ;  /* 0x00000004053e7825 */ /* 0x008fc600078e020a */
[----:B------:R3:W-:Y:S01]  /*f500*/  LDGSTS.E [R0+0xa800], desc[UR40][R68.64], !P4 ;  /* 0x0a80000044007fae */ /* 0x0007e2000e1a1028 */
[----:B----4-:R-:W-:-:S03]  /*f510*/  IMAD.WIDE R60, R5, 0x4, R12 ;  /* 0x00000004053c7825 */ /* 0x010fc600078e020c */
[----:B------:R4:W-:Y:S01]  /*f520*/  STL.64 [R1+0xdf8], R54 ;  /* 0x000df83601007387 */ /* 0x0009e20000100a00 */
[----:B--2---:R-:W-:-:S03]  /*f530*/  IMAD.WIDE R58, R5, 0x4, R14 ;  /* 0x00000004053a7825 */ /* 0x004fc600078e020e */
        /* <DEDUP_REMOVED lines=26> */
[----:B------:R1:W-:Y:S01]  /*f6e0*/  LDGSTS.E [R0+0xad00], desc[UR40][R48.64], !P4 ;  /* 0x0ad0000030007fae */ /* 0x0003e2000e1a1028 */
[----:B--2---:R-:W-:-:S03]  /*f6f0*/  IMAD.WIDE R38, R5, 0x4, R34 ;  /* 0x0000000405267825 */ /* 0x004fc600078e0222 */
        /* <DEDUP_REMOVED lines=18> */
[----:B------:R3:W-:Y:S01]  /*f820*/  STL.64 [R1+0xc80], R56 ;  /* 0x000c803801007387 */ /* 0x0007e20000100a00 */
[----:B-1----:R-:W-:-:S03]  /*f830*/  IMAD.WIDE R60, R4, 0x4, R12 ;  /* 0x00000004043c7825 */ /* 0x002fc600078e020c */
[----:B------:R1:W-:Y:S01]  /*f840*/  LDGSTS.E [R0+0xc800], desc[UR40][R68.64], !P4 ;  /* 0x0c80000044007fae */ /* 0x0003e2000e1a1028 */
[----:B----4-:R-:W-:-:S03]  /*f850*/  IMAD.WIDE R58, R4, 0x4, R14 ;  /* 0x00000004043a7825 */ /* 0x010fc600078e020e */
        /* <DEDUP_REMOVED lines=41> */
[----:B--2---:R-:W-:-:S03]  /*faf0*/  IMAD.WIDE R68, R5, 0x4, R36 ;  /* 0x0000000405447825 */ /* 0x004fc600078e0224 */
[----:B------:R2:W-:Y:S01]  /*fb00*/  STL.64 [R1+0xb18], R62 ;  /* 0x000b183e01007387 */ /* 0x0005e20000100a00 */
[----:B---3--:R-:W-:-:S03]  /*fb10*/  IMAD.WIDE R66, R5, 0x4, R6 ;  /* 0x0000000405427825 */ /* 0x008fc600078e0206 */
[----:B------:R3:W-:Y:S01]  /*fb20*/  STL.64 [R1+0xb10], R60 ;  /* 0x000b103c01007387 */ /* 0x0007e20000100a00 */
[----:B----4-:R-:W-:-:S03]  /*fb30*/  IMAD.WIDE R64, R5, 0x4, R8 ;  /* 0x0000000405407825 */ /* 0x010fc600078e0208 */
[----:B------:R4:W-:Y:S01]  /*fb40*/  STL.64 [R1+0xb08], R58 ;  /* 0x000b083a01007387 */ /* 0x0009e20000100a00 */
[----:B-1----:R-:W-:-:S03]  /*fb50*/  VIADD R70, R70, 0xffffffda ;  /* 0xffffffda46467836 */ /* 0x002fc60000000000 */
[----:B------:R1:W-:Y:S01]  /*fb60*/  STL.64 [R1+0xb00], R56 ;  /* 0x000b003801007387 */ /* 0x0003e20000100a00 */
[----:B--2---:R-:W-:-:S03]  /*fb70*/  IMAD.WIDE R62, R5, 0x4, R10 ;  /* 0x00000004053e7825 */ /* 0x004fc600078e020a */
[----:B------:R2:W-:Y:S01]  /*fb80*/  LDGSTS.E [R0+0xe800], desc[UR40][R68.64], !P4 ;  /* 0x0e80000044007fae */ /* 0x0005e2000e1a1028 */
[----:B---3--:R-:W-:-:S03]  /*fb90*/  IMAD.WIDE R60, R5, 0x4, R12 ;  /* 0x00000004053c7825 */ /* 0x008fc600078e020c */
[----:B------:R3:W-:Y:S01]  /*fba0*/  STL.64 [R1+0xaf8], R54 ;  /* 0x000af83601007387 */ /* 0x0007e20000100a00 */
[----:B----4-:R-:W-:-:S03]  /*fbb0*/  IMAD.WIDE R58, R5, 0x4, R14 ;  /* 0x00000004053a7825 */ /* 0x010fc600078e020e */
[----:B------:R4:W-:Y:S01]  /*fbc0*/  LDGSTS.E [R0+0xe880], desc[UR40][R66.64], !P4 ;  /* 0x0e88000042007fae */ /* 0x0009e2000e1a1028 */
[----:B-1----:R-:W-:-:S03]  /*fbd0*/  IMAD.WIDE R56, R5, 0x4, R16 ;  /* 0x0000000405387825 */ /* 0x002fc600078e0210 */
        /* <DEDUP_REMOVED lines=46> */
[----:B------:R4:W-:Y:S01]  /*fec0*/  LDGSTS.E [R0+0x10800], desc[UR40][R68.64], !P4 ;  /* 0x1080000044007fae */ /* 0x0009e2000e1a1028 */
[----:B---3--:R-:W-:-:S03]  /*fed0*/  IMAD.WIDE R58, R4, 0x4, R14 ;  /* 0x00000004043a7825 */ /* 0x008fc600078e020e */
[----:B------:R3:W-:Y:S01]  /*fee0*/  STL.64 [R1+0x978], R54 ;  /* 0x0009783601007387 */ /* 0x0007e20000100a00 */
[----:B-1----:R-:W-:-:S03]  /*fef0*/  IMAD.WIDE R56, R4, 0x4, R16 ;  /* 0x0000000404387825 */ /* 0x002fc600078e0210 */
        /* <DEDUP_REMOVED lines=39> */
[----:B----4-:R-:W-:-:S03]  /*10170*/  IMAD.WIDE R68, R5, 0x4, R36 ;  /* 0x0000000405447825 */ /* 0x010fc600078e0224 */
[----:B------:R4:W-:Y:S01]  /*10180*/  STL.64 [R1+0x818], R62 ;  /* 0x0008183e01007387 */ /* 0x0009e20000100a00 */
[----:B--2---:R-:W-:-:S03]  /*10190*/  IMAD.WIDE R66, R5, 0x4, R6 ;  /* 0x0000000405427825 */ /* 0x004fc600078e0206 */
[----:B------:R2:W-:Y:S01]  /*101a0*/  STL.64 [R1+0x810], R60 ;  /* 0x0008103c01007387 */ /* 0x0005e20000100a00 */
[----:B---3--:R-:W-:-:S03]  /*101b0*/  IMAD.WIDE R64, R5, 0x4, R8 ;  /* 0x0000000405407825 */ /* 0x008fc600078e0208 */
[----:B------:R3:W-:Y:S01]  /*101c0*/  STL.64 [R1+0x808], R58 ;  /* 0x0008083a01007387 */ /* 0x0007e20000100a00 */
[----:B-1----:R-:W-:-:S03]  /*101d0*/  VIADD R70, R70, 0xffffffc2 ;  /* 0xffffffc246467836 */ /* 0x002fc60000000000 */
[----:B------:R1:W-:Y:S01]  /*101e0*/  STL.64 [R1+0x800], R56 ;  /* 0x0008003801007387 */ /* 0x0003e20000100a00 */
[----:B----4-:R-:W-:-:S03]  /*101f0*/  IMAD.WIDE R62, R5, 0x4, R10 ;  /* 0x00000004053e7825 */ /* 0x010fc600078e020a */
[----:B------:R4:W-:Y:S01]  /*10200*/  LDGSTS.E [R0+0x12800], desc[UR40][R68.64], !P4 ;  /* 0x1280000044007fae */ /* 0x0009e2000e1a1028 */
[----:B--2---:R-:W-:-:S03]  /*10210*/  IMAD.WIDE R60, R5, 0x4, R12 ;  /* 0x00000004053c7825 */ /* 0x004fc600078e020c */
[----:B------:R2:W-:Y:S01]  /*10220*/  STL.64 [R1+0x7f8], R54 ;  /* 0x0007f83601007387 */ /* 0x0005e20000100a00 */
[----:B---3--:R-:W-:-:S03]  /*10230*/  IMAD.WIDE R58, R5, 0x4, R14 ;  /* 0x00000004053a7825 */ /* 0x008fc600078e020e */
[----:B------:R3:W-:Y:S01]  /*10240*/  LDGSTS.E [R0+0x12880], desc[UR40][R66.64], !P4 ;  /* 0x1288000042007fae */ /* 0x0007e2000e1a1028 */
[----:B-1----:R-:W-:-:S03]  /*10250*/  IMAD.WIDE R56, R5, 0x4, R16 ;  /* 0x0000000405387825 */ /* 0x002fc600078e0210 */
        /* <DEDUP_REMOVED lines=80> */
[----:B------:R-:W1:Y:S03]  /*10760*/  LDC R71, c[0x0][0x3a0] ;  /* 0x0000e800ff477b82 */ /* 0x000e660000000800 */
        /* <DEDUP_REMOVED lines=48> */
[----:B------:R4:W-:Y:S01]  /*10a70*/  STL.64 [R1+0x3e0], R68 ;  /* 0x0003e04401007387 */ /* 0x0009e20000100a00 */
[----:B------:R-:W-:-:S03]  /*10a80*/  VIADD R5, R70, 0xfffffff9 ;  /* 0xfffffff946057836 */ /* 0x000fc60000000000 */
[----:B------:R2:W-:Y:S04]  /*10a90*/  LDGSTS.E [R0+0x16d80], desc[UR40][R46.64], !P3 ;  /* 0x16d800002e007fae */ /* 0x0005e8000d9a1028 */
[----:B------:R1:W-:Y:S04]  /*10aa0*/  STL.64 [R1+0x3a8], R66 ;  /* 0x0003a84201007387 */ /* 0x0003e80000100a00 */
[----:B------:R1:W-:Y:S04]  /*10ab0*/  LDGSTS.E [R0+0x16e00], desc[UR40][R44.64], !P3 ;  /* 0x16e000002c007fae */ /* 0x0003e8000d9a1028 */
[----:B------:R1:W-:Y:S04]  /*10ac0*/  STL.64 [R1+0x3a0], R64 ;  /* 0x0003a04001007387 */ /* 0x0003e80000100a00 */
[----:B------:R1:W-:Y:S04]  /*10ad0*/  LDGSTS.E [R0+0x16e80], desc[UR40][R42.64], !P3 ;  /* 0x16e800002a007fae */ /* 0x0003e8000d9a1028 */
[----:B------:R3:W-:Y:S04]  /*10ae0*/  STL.64 [R1+0x398], R62 ;  /* 0x0003983e01007387 */ /* 0x0007e80000100a00 */
[----:B------:R1:W-:Y:S04]  /*10af0*/  LDGSTS.E [R0+0x16f00], desc[UR40][R40.64], !P3 ;  /* 0x16f0000028007fae */ /* 0x0003e8000d9a1028 */
[----:B------:R1:W-:Y:S04]  /*10b00*/  STL.64 [R1+0x390], R60 ;  /* 0x0003903c01007387 */ /* 0x0003e80000100a00 */
[----:B------:R2:W-:Y:S01]  /*10b10*/  LDGSTS.E [R0+0x16f80], desc[UR40][R38.64], !P3 ;  /* 0x16f8000026007fae */ /* 0x0005e2000d9a1028 */
[----:B------:R-:W-:Y:S01]  /*10b20*/  ISETP.GE.U32.AND P3, PT, R4, 0x7fffffbe, PT ;  /* 0x7fffffbe0400780c */ /* 0x000fe20003f66070 */
[----:B------:R-:W-:-:S02]  /*10b30*/  IMAD R4, R246, 0x31, RZ ;  /* 0x00000031f6047824 */ /* 0x000fc400078e02ff */
[----:B------:R2:W-:Y:S02]  /*10b40*/  STL.64 [R1+0x388], R58 ;  /* 0x0003883a01007387 */ /* 0x0005e40000100a00 */
[C---:B----4-:R-:W-:Y:S02]  /*10b50*/  IMAD.WIDE R68, R4.reuse, 0x4, R36 ;  /* 0x0000000404447825 */ /* 0x050fe400078e0224 */
[----:B------:R4:W-:Y:S02]  /*10b60*/  STL.64 [R1+0x380], R56 ;  /* 0x0003803801007387 */ /* 0x0009e40000100a00 */
[C---:B-1----:R-:W-:Y:S02]  /*10b70*/  IMAD.WIDE R66, R4.reuse, 0x4, R6 ;  /* 0x0000000404427825 */ /* 0x042fe400078e0206 */
[----:B------:R1:W-:Y:S02]  /*10b80*/  STL.64 [R1+0x378], R54 ;  /* 0x0003783601007387 */ /* 0x0003e40000100a00 */
[----:B------:R-:W-:-:S02]  /*10b90*/  IMAD.WIDE R64, R4, 0x4, R8 ;  /* 0x0000000404407825 */ /* 0x000fc400078e0208 */
[----:B------:R1:W-:Y:S02]  /*10ba0*/  STL.64 [R1+0x370], R52 ;  /* 0x0003703401007387 */ /* 0x0003e40000100a00 */
[C---:B---3--:R-:W-:Y:S02]  /*10bb0*/  IMAD.WIDE R62, R4.reuse, 0x4, R10 ;  /* 0x00000004043e7825 */ /* 0x048fe400078e020a */
[----:B------:R3:W-:Y:S02]  /*10bc0*/  STL.64 [R1+0x368], R50 ;  /* 0x0003683201007387 */ /* 0x0007e40000100a00 */
[C---:B------:R-:W-:Y:S02]  /*10bd0*/  IMAD.WIDE R60, R4.reuse, 0x4, R12 ;  /* 0x00000004043c7825 */ /* 0x040fe400078e020c */
[----:B------:R3:W-:Y:S02]  /*10be0*/  STL.64 [R1+0x360], R48 ;  /* 0x0003603001007387 */ /* 0x0007e40000100a00 */
[----:B--2---:R-:W-:-:S02]  /*10bf0*/  IMAD.WIDE R58, R4, 0x4, R14 ;  /* 0x00000004043a7825 */ /* 0x004fc400078e020e */
        /* <DEDUP_REMOVED lines=10> */
[----:B------:R-:W-:Y:S02]  /*10ca0*/  LDGSTS.E [R0+0x18800], desc[UR40][R68.64], !P6 ;  /* 0x1880000044007fae */ /* 0x000fe4000f1a1028 */
[----:B--2---:R-:W-:-:S02]  /*10cb0*/  IMAD.WIDE R46, R4, 0x4, R26 ;  /* 0x00000004042e7825 */ /* 0x004fc400078e021a */
[----:B------:R-:W-:Y:S02]  /*10cc0*/  STL.64 [R1+0x230], R68 ;  /* 0x0002304401007387 */ /* 0x000fe40000100a00 */
[C---:B----4-:R-:W-:Y:S02]  /*10cd0*/  IMAD.WIDE R44, R4.reuse, 0x4, R28 ;  /* 0x00000004042c7825 */ /* 0x050fe400078e021c */
[----:B------:R-:W-:Y:S02]  /*10ce0*/  LDGSTS.E [R0+0x18880], desc[UR40][R66.64], !P6 ;  /* 0x1888000042007fae */ /* 0x000fe4000f1a1028 */
[C---:B-1----:R-:W-:Y:S02]  /*10cf0*/  IMAD.WIDE R42, R4.reuse, 0x4, R30 ;  /* 0x00000004042a7825 */ /* 0x042fe400078e021e */
[----:B------:R-:W-:Y:S02]  /*10d00*/  STL.64 [R1+0x228], R66 ;  /* 0x0002284201007387 */ /* 0x000fe40000100a00 */
[----:B------:R-:W-:-:S02]  /*10d10*/  IMAD.WIDE R40, R4, 0x4, R32 ;  /* 0x0000000404287825 */ /* 0x000fc400078e0220 */
[----:B------:R-:W-:Y:S02]  /*10d20*/  LDGSTS.E [R0+0x18900], desc[UR40][R64.64], !P6 ;  /* 0x1890000040007fae */ /* 0x000fe4000f1a1028 */
[----:B---3--:R-:W-:Y:S02]  /*10d30*/  IMAD.WIDE R38, R4, 0x4, R34 ;  /* 0x0000000404267825 */ /* 0x008fe400078e0222 */
[----:B------:R-:W-:Y:S02]  /*10d40*/  STL.64 [R1+0x220], R64 ;  /* 0x0002204001007387 */ /* 0x000fe40000100a00 */
[----:B------:R-:W-:Y:S02]  /*10d50*/  VIADD R4, R71, 0xfffffff5 ;  /* 0xfffffff547047836 */ /* 0x000fe40000000000 */
[----:B------:R-:W-:Y:S01]  /*10d60*/  LDGSTS.E [R0+0x18980], desc[UR40][R62.64], !P6 ;  /* 0x189800003e007fae */ /* 0x000fe2000f1a1028 */
[----:B------:R-:W-:-:S03]  /*10d70*/  IMAD.WIDE R70, R84, 0x4, R20 ;  /* 0x0000000454467825 */ /* 0x000fc600078e0214 */
        /* <DEDUP_REMOVED lines=31> */
[----:B------:R-:W2:Y:S01]  /*10f70*/  LDC R5, c[0x0][0x3a0] ;  /* 0x0000e800ff057b82 */ /* 0x000ea20000000800 */
[----:B---3--:R-:W-:-:S02]  /*10f80*/  IMAD.WIDE R40, R84, 0x4, R14 ;  /* 0x0000000454287825 */ /* 0x008fc400078e020e */
[----:B------:R3:W-:Y:S04]  /*10f90*/  LDGSTS.E [R0+0x1a800], desc[UR40][R50.64], !P5 ;  /* 0x1a80000032007fae */ /* 0x0007e8000e9a1028 */
[----:B------:R4:W-:Y:S01]  /*10fa0*/  LDGSTS.E [R0+0x1a880], desc[UR40][R48.64], !P5 ;  /* 0x1a88000030007fae */ /* 0x0009e2000e9a1028 */
[----:B-1----:R-:W-:-:S03]  /*10fb0*/  IMAD.WIDE R38, R84, 0x4, R16 ;  /* 0x0000000454267825 */ /* 0x002fc600078e0210 */
[----:B------:R1:W-:Y:S01]  /*10fc0*/  LDGSTS.E [R0+0x1a900], desc[UR40][R46.64], !P5 ;  /* 0x1a9000002e007fae */ /* 0x0003e2000e9a1028 */
[----:B------:R-:W-:-:S03]  /*10fd0*/  IMAD.WIDE R84, R84, 0x4, R34 ;  /* 0x0000000454547825 */ /* 0x000fc600078e0222 */
[----:B------:R1:W-:Y:S04]  /*10fe0*/  LDGSTS.E [R0+0x1a980], desc[UR40][R44.64], !P5 ;  /* 0x1a9800002c007fae */ /* 0x0003e8000e9a1028 */
[----:B------:R1:W-:Y:S04]  /*10ff0*/  LDGSTS.E [R0+0x1aa00], desc[UR40][R42.64], !P5 ;  /* 0x1aa000002a007fae */ /* 0x0003e8000e9a1028 */
[----:B------:R1:W-:Y:S04]  /*11000*/  LDGSTS.E [R0+0x1aa80], desc[UR40][R40.64], !P5 ;  /* 0x1aa8000028007fae */ /* 0x0003e8000e9a1028 */
[----:B------:R1:W-:Y:S04]  /*11010*/  LDGSTS.E [R0+0x1ab00], desc[UR40][R38.64], !P5 ;  /* 0x1ab0000026007fae */ /* 0x0003e8000e9a1028 */
[----:B------:R1:W-:Y:S04]  /*11020*/  LDGSTS.E [R0+0x1ab80], desc[UR40][R250.64], !P5 ;  /* 0x1ab80000fa007fae */ /* 0x0003e8000e9a1028 */
[----:B------:R-:W-:Y:S04]  /*11030*/  LDGSTS.E [R0+0x1ac00], desc[UR40][R70.64], !P5 ;  /* 0x1ac0000046007fae */ /* 0x000fe8000e9a1028 */
[----:B------:R-:W-:Y:S04]  /*11040*/  LDGSTS.E [R0+0x1ac80], desc[UR40][R72.64], !P5 ;  /* 0x1ac8000048007fae */ /* 0x000fe8000e9a1028 */
[----:B------:R-:W-:Y:S04]  /*11050*/  LDGSTS.E [R0+0x1ad00], desc[UR40][R74.64], !P5 ;  /* 0x1ad000004a007fae */ /* 0x000fe8000e9a1028 */
[----:B------:R-:W-:Y:S04]  /*11060*/  LDGSTS.E [R0+0x1ad80], desc[UR40][R76.64], !P5 ;  /* 0x1ad800004c007fae */ /* 0x000fe8000e9a1028 */
[----:B------:R-:W-:Y:S04]  /*11070*/  LDGSTS.E [R0+0x1ae00], desc[UR40][R78.64], !P5 ;  /* 0x1ae000004e007fae */ /* 0x000fe8000e9a1028 */
[----:B------:R-:W-:Y:S04]  /*11080*/  LDGSTS.E [R0+0x1ae80], desc[UR40][R80.64], !P5 ;  /* 0x1ae8000050007fae */ /* 0x000fe8000e9a1028 */
[----:B------:R-:W-:Y:S04]  /*11090*/  LDGSTS.E [R0+0x1af00], desc[UR40][R82.64], !P5 ;  /* 0x1af0000052007fae */ /* 0x000fe8000e9a1028 */
[----:B------:R-:W-:Y:S01]  /*110a0*/  LDGSTS.E [R0+0x1af80], desc[UR40][R84.64], !P5 ;  /* 0x1af8000054007fae */ /* 0x000fe2000e9a1028 */
[----:B------:R-:W-:Y:S01]  /*110b0*/  ISETP.GE.U32.AND P5, PT, R4, 0x7fffffb6, PT ;  /* 0x7fffffb60400780c */ /* 0x000fe20003fa6070 */
[----:B--2---:R-:W-:-:S02]  /*110c0*/  VIADD R4, R5, 0xfffffff1 ;  /* 0xfffffff105047836 */ /* 0x004fc40000000000 */
[----:B------:R-:W-:Y:S01]  /*110d0*/  LDGSTS.E [R0+0x1c800], desc[UR40][R116.64], !P4 ;  /* 0x1c80000074007fae */ /* 0x000fe2000e1a1028 */
[----:B------:R-:W-:-:S03]  /*110e0*/  IMAD.SHL.U32 R5, R246, 0x2, RZ ;  /* 0x00000002f6057824 */ /* 0x000fc600078e00ff */
[----:B------:R-:W-:Y:S01]  /*110f0*/  LDGSTS.E [R0+0x1c880], desc[UR40][R86.64], !P4 ;  /* 0x1c88000056007fae */ /* 0x000fe2000e1a1028 */
        /* <DEDUP_REMOVED lines=17> */
[----:B------:R-:W-:Y:S04]  /*11210*/  LDGSTS.E [R0+0x1cd00], desc[UR40][R104.64], !P4 ;  /* 0x1cd0000068007fae */ /* 0x000fe8000e1a1028 */
[----:B------:R-:W-:Y:S04]  /*11220*/  LDGSTS.E [R0+0x1cd80], desc[UR40][R106.64], !P4 ;  /* 0x1cd800006a007fae */ /* 0x000fe8000e1a1028 */
[----:B------:R-:W-:Y:S04]  /*11230*/  LDGSTS.E [R0+0x1ce00], desc[UR40][R108.64], !P4 ;  /* 0x1ce000006c007fae */ /* 0x000fe8000e1a1028 */
[----:B------:R-:W-:Y:S04]  /*11240*/  LDGSTS.E [R0+0x1ce80], desc[UR40][R110.64], !P4 ;  /* 0x1ce800006e007fae */ /* 0x000fe8000e1a1028 */
[----:B------:R-:W-:Y:S04]  /*11250*/  LDGSTS.E [R0+0x1cf00], desc[UR40][R112.64], !P4 ;  /* 0x1cf0000070007fae */ /* 0x000fe8000e1a1028 */
[----:B------:R-:W-:Y:S01]  /*11260*/  LDGSTS.E [R0+0x1cf80], desc[UR40][R114.64], !P4 ;  /* 0x1cf8000072007fae */ /* 0x000fe2000e1a1028 */
[----:B------:R-:W-:Y:S01]  /*11270*/  ISETP.GE.U32.AND P4, PT, R4, 0x7fffffb2, PT ;  /* 0x7fffffb20400780c */ /* 0x000fe20003f86070 */
[----:B------:R-:W-:-:S02]  /*11280*/  VIADD R4, R118, 0xffffffed ;  /* 0xffffffed76047836 */ /* 0x000fc40000000000 */
[C---:B------:R-:W-:Y:S01]  /*11290*/  IMAD.WIDE R118, R120.reuse, 0x4, R6 ;  /* 0x0000000478767825 */ /* 0x040fe200078e0206 */
[----:B------:R-:W-:Y:S03]  /*112a0*/  LDGSTS.E [R0+0x1e800], desc[UR40][R148.64], !P2 ;  /* 0x1e80000094007fae */ /* 0x000fe6000d1a1028 */
[----:B------:R-:W-:Y:S01]  /*112b0*/  IMAD.WIDE R120, R120, 0x4, R34 ;  /* 0x0000000478787825 */ /* 0x000fe200078e0222 */
[----:B------:R-:W-:Y:S04]  /*112c0*/  LDGSTS.E [R0+0x1e880], desc[UR40][R118.64], !P2 ;  /* 0x1e88000076007fae */ /* 0x000fe8000d1a1028 */
        /* <DEDUP_REMOVED lines=14> */
[----:B------:R-:W-:-:S02]  /*113b0*/  ISETP.GE.U32.AND P2, PT, R4, 0x7fffffae, PT ;  /* 0x7fffffae0400780c */ /* 0x000fc40003f46070 */
[----:B------:R-:W-:Y:S01]  /*113c0*/  LOP3.LUT R4, R3, 0x40, RZ, 0x3c, !PT ;  /* 0x0000004003047812 */ /* 0x000fe200078e3cff */
[----:B------:R3:W-:Y:S04]  /*113d0*/  STL.64 [R1+0x30], R50 ;  /* 0x0000303201007387 */ /* 0x0007e80000100a00 */
[----:B------:R-:W-:Y:S01]  /*113e0*/  VIADD R4, R4, UR4 ;  /* 0x0000000404047c36 */ /* 0x000fe20008000000 */
[----:B------:R4:W-:Y:S04]  /*113f0*/  STL.64 [R1+0x28], R48 ;  /* 0x0000283001007387 */ /* 0x0009e80000100a00 */
[----:B------:R2:W-:Y:S01]  /*11400*/  LDGSTS.E [R4+0x1000], desc[UR40][R68.64], !P3 ;  /* 0x0100000044047fae */ /* 0x0005e2000d9a1028 */
[----:B---3--:R-:W-:-:S03]  /*11410*/  IMAD.WIDE R50, R5, 0x4, R22 ;  /* 0x0000000405327825 */ /* 0x008fc600078e0216 */
[----:B------:R3:W-:Y:S04]  /*11420*/  LDGSTS.E [R4+0x1080], desc[UR40][R66.64], !P3 ;  /* 0x0108000042047fae */ /* 0x0007e8000d9a1028 */
[----:B------:R1:W-:Y:S01]  /*11430*/  LDGSTS.E [R4+0x1100], desc[UR40][R64.64], !P3 ;  /* 0x0110000040047fae */ /* 0x0003e2000d9a1028 */
[----:B----4-:R-:W-:-:S03]  /*11440*/  IMAD.WIDE R48, R5, 0x4, R24 ;  /* 0x0000000405307825 */ /* 0x010fc600078e0218 */
        /* <DEDUP_REMOVED lines=12> */
[----:B------:R1:W-:Y:S04]  /*11510*/  STL.64 [R1], R38 ;  /* 0x0000002601007387 */ /* 0x0003e80000100a00 */
[----:B------:R3:W-:Y:S01]  /*11520*/  LDGSTS.E [R4+0x1400], desc[UR40][R52.64], !P3 ;  /* 0x0140000034047fae */ /* 0x0007e2000d9a1028 */
[----:B--2---:R-:W-:-:S03]  /*11530*/  IMAD.WIDE R40, R5, 0x4, R32 ;  /* 0x0000000405287825 */ /* 0x004fc600078e0220 */
[----:B------:R2:W-:Y:S04]  /*11540*/  STL.64 [R1+0x5d50], R250 ;  /* 0x005d50fa01007387 */ /* 0x0005e80000100a00 */
[----:B------:R3:W-:Y:S01]  /*11550*/  LDGSTS.E [R4+0x1480], desc[UR40][R50.64], !P3 ;  /* 0x0148000032047fae */ /* 0x0007e2000d9a1028 */
[----:B-1----:R-:W-:-:S03]  /*11560*/  IMAD.WIDE R38, R5, 0x4, R34 ;  /* 0x0000000405267825 */ /* 0x002fc600078e0222 */
[----:B------:R1:W-:Y:S01]  /*11570*/  STL.64 [R1+0x1408], R68 ;  /* 0x0014084401007387 */ /* 0x0003e20000100a00 */
[----:B------:R-:W-:Y:S02]  /*11580*/  VIADD R5, R152, 0xffffffe5 ;  /* 0xffffffe598057836 */ /* 0x000fe40000000000 */
[----:B------:R-:W4:Y:S01]  /*11590*/  LDC R152, c[0x0][0x3a0] ;  /* 0x0000e800ff987b82 */ /* 0x000f220000000800 */
        /* <DEDUP_REMOVED lines=16> */
[C---:B-1----:R-:W-:Y:S01]  /*116a0*/  IMAD.WIDE R60, R150.reuse, 0x4, R12 ;  /* 0x00000004963c7825 */ /* 0x042fe200078e020c */
[----:B------:R-:W-:Y:S02]  /*116b0*/  ISETP.GE.U32.AND P3, PT, R151, 0x7fffffaa, PT ;  /* 0x7fffffaa9700780c */ /* 0x000fe40003f66070 */
[----:B------:R1:W-:Y:S01]  /*116c0*/  STL.64 [R1+0x13d8], R56 ;  /* 0x0013d83801007387 */ /* 0x0003e20000100a00 */
[----:B------:R-:W2:Y:S01]  /*116d0*/  LDC R151, c[0x0][0x3a0] ;  /* 0x0000e800ff977b82 */ /* 0x000ea20000000800 */
[----:B----4-:R-:W-:-:S02]  /*116e0*/  IMAD.WIDE R58, R150, 0x4, R14 ;  /* 0x00000004963a7825 */ /* 0x010fc400078e020e */
[----:B------:R4:W-:Y:S04]  /*116f0*/  LDGSTS.E [R4+0x3000], desc[UR40][R68.64], !P6 ;  /* 0x0300000044047fae */ /* 0x0009e8000f1a1028 */
[----:B------:R3:W-:Y:S01]  /*11700*/  STL.64 [R1+0x13d0], R54 ;  /* 0x0013d03601007387 */ /* 0x0007e20000100a00 */
[----:B-1----:R-:W-:-:S03]  /*11710*/  IMAD.WIDE R56, R150, 0x4, R16 ;  /* 0x0000000496387825 */ /* 0x002fc600078e0210 */
[----:B------:R1:W-:Y:S04]  /*11720*/  LDGSTS.E [R4+0x3080], desc[UR40][R66.64], !P6 ;  /* 0x0308000042047fae */ /* 0x0003e8000f1a1028 */
[----:B------:R1:W-:Y:S01]  /*11730*/  STL.64 [R1+0x13c8], R52 ;  /* 0x0013c83401007387 */ /* 0x0003e20000100a00 */
[----:B---3--:R-:W-:-:S03]  /*11740*/  IMAD.WIDE R54, R150, 0x4, R18 ;  /* 0x0000000496367825 */ /* 0x008fc600078e0212 */
[----:B------:R3:W-:Y:S01]  /*11750*/  LDGSTS.E [R4+0x3100], desc[UR40][R64.64], !P6 ;  /* 0x0310000040047fae */ /* 0x0007e2000f1a1028 */
[----:B--2---:R-:W-:-:S03]  /*11760*/  VIADD R151, R151, 0xffffffe1 ;  /* 0xffffffe197977836 */ /* 0x004fc60000000000 */
        /* <DEDUP_REMOVED lines=36> */
[----:B-1----:R-:W-:-:S03]  /*119b0*/  IMAD.WIDE R66, R5, 0x4, R6 ;  /* 0x0000000405427825 */ /* 0x002fc600078e0206 */
[----:B------:R1:W-:Y:S01]  /*119c0*/  STL.64 [R1+0x1240], R60 ;  /* 0x0012403c01007387 */ /* 0x0003e20000100a00 */
[----:B---3--:R-:W-:-:S03]  /*119d0*/  IMAD.WIDE R64, R5, 0x4, R8 ;  /* 0x0000000405407825 */ /* 0x008fc600078e0208 */
[----:B------:R3:W-:Y:S01]  /*119e0*/  STL.64 [R1+0x1238], R58 ;  /* 0x0012383a01007387 */ /* 0x0007e20000100a00 */
[----:B----4-:R-:W-:-:S03]  /*119f0*/  IMAD.WIDE R62, R5, 0x4, R10 ;  /* 0x00000004053e7825 */ /* 0x010fc600078e020a */
[----:B------:R4:W-:Y:S01]  /*11a00*/  STL.64 [R1+0x1230], R56 ;  /* 0x0012303801007387 */ /* 0x0009e20000100a00 */
[----:B-1----:R-:W-:-:S03]  /*11a10*/  IMAD.WIDE R60, R5, 0x4, R12 ;  /* 0x00000004053c7825 */ /* 0x002fc600078e020c */
[----:B------:R1:W-:Y:S01]  /*11a20*/  LDGSTS.E [R4+0x5000], desc[UR40][R68.64], !P5 ;  /* 0x0500000044047fae */ /* 0x0003e2000e9a1028 */
[----:B---3--:R-:W-:-:S03]  /*11a30*/  IMAD.WIDE R58, R5, 0x4, R14 ;  /* 0x00000004053a7825 */ /* 0x008fc600078e020e */
        /* <DEDUP_REMOVED lines=29> */
[----:B------:R2:W-:Y:S01]  /*11c10*/  LDGSTS.E [R4+0x5500], desc[UR40][R48.64], !P5 ;  /* 0x0550000030047fae */ /* 0x0005e2000e9a1028 */
[----:B------:R-:W-:-:S03]  /*11c20*/  VIADD R5, R152, 0xffffffdd ;  /* 0xffffffdd98057836 */ /* 0x000fc60000000000 */
[----:B------:R4:W-:Y:S01]  /*11c30*/  STL.64 [R1+0x10a8], R66 ;  /* 0x0010a84201007387 */ /* 0x0009e20000100a00 */
[----:B------:R-:W2:Y:S03]  /*11c40*/  LDC R152, c[0x0][0x3a0] ;  /* 0x0000e800ff987b82 */ /* 0x000ea60000000800 */
        /* <DEDUP_REMOVED lines=483> */
[----:B-1----:R-:W-:-:S03]  /*13a80*/  IMAD.WIDE R60, R5, 0x4, R12 ;  /* 0x00000004053c7825 */ /* 0x002fc600078e020c */
[----:B------:R1:W-:Y:S01]  /*13a90*/  LDGSTS.E [R4+0x19000], desc[UR40][R68.64], !P5 ;  /* 0x1900000044047fae */ /* 0x0003e2000e9a1028 */
[----:B--2---:R-:W-:-:S03]  /*13aa0*/  IMAD.WIDE R58, R5, 0x4, R14 ;  /* 0x00000004053a7825 */ /* 0x004fc600078e020e */
[----:B------:R2:W-:Y:S01]  /*13ab0*/  STL.64 [R1+0x2f8], R54 ;  /* 0x0002f83601007387 */ /* 0x0005e20000100a00 */
[----:B---3--:R-:W-:-:S03]  /*13ac0*/  IMAD.WIDE R56, R5, 0x4, R16 ;  /* 0x0000000405387825 */ /* 0x008fc600078e0210 */
[----:B------:R3:W-:Y:S04]  /*13ad0*/  LDGSTS.E [R4+0x19080], desc[UR40][R66.64], !P5 ;  /* 0x1908000042047fae */ /* 0x0007e8000e9a1028 */
[----:B------:R4:W-:Y:S01]  /*13ae0*/  STL.64 [R1+0x2f0], R52 ;  /* 0x0002f03401007387 */ /* 0x0009e20000100a00 */
[----:B--2---:R-:W-:-:S03]  /*13af0*/  IMAD.WIDE R54, R5, 0x4, R18 ;  /* 0x0000000405367825 */ /* 0x004fc600078e0212 */
        /* <DEDUP_REMOVED lines=27> */
[----:B------:R-:W-:-:S03]  /*13cb0*/  IMAD.WIDE R152, R178, 0x4, R8 ;  /* 0x00000004b2987825 */ /* 0x000fc600078e0208 */
[----:B------:R1:W-:Y:S04]  /*13cc0*/  LDGSTS.E [R4+0x19680], desc[UR40][R42.64], !P5 ;  /* 0x196800002a047fae */ /* 0x0003e8000e9a1028 */
[----:B------:R1:W-:Y:S04]  /*13cd0*/  LDGSTS.E [R4+0x19700], desc[UR40][R40.64], !P5 ;  /* 0x1970000028047fae */ /* 0x0003e8000e9a1028 */
[----:B------:R1:W-:Y:S01]  /*13ce0*/  LDGSTS.E [R4+0x19780], desc[UR40][R38.64], !P5 ;  /* 0x1978000026047fae */ /* 0x0003e2000e9a1028 */
[----:B------:R-:W-:Y:S01]  /*13cf0*/  ISETP.GE.U32.AND P5, PT, R150, 0x7fffffb9, PT ;  /* 0x7fffffb99600780c */ /* 0x000fe20003fa6070 */
[----:B------:R-:W-:-:S02]  /*13d00*/  IMAD.WIDE R150, R178, 0x4, R6 ;  /* 0x00000004b2967825 */ /* 0x000fc400078e0206 */
[----:B------:R-:W-:Y:S02]  /*13d10*/  LDGSTS.E [R4+0x1b000], desc[UR40][R180.64], !P4 ;  /* 0x1b000000b4047fae */ /* 0x000fe4000e1a1028 */
[----:B------:R-:W-:Y:S02]  /*13d20*/  IMAD.WIDE R178, R178, 0x4, R34 ;  /* 0x00000004b2b27825 */ /* 0x000fe400078e0222 */
        /* <DEDUP_REMOVED lines=51> */
[----:B------:R1:W-:Y:S04]  /*14060*/  STL.64 [R1+0x1b0], R68 ;  /* 0x0001b04401007387 */ /* 0x0003e80000100a00 */
[----:B------:R-:W-:Y:S04]  /*14070*/  LDGSTS.E [R4+0x1f600], desc[UR40][R238.64], !P3 ;  /* 0x1f600000ee047fae */ /* 0x000fe8000d9a1028 */
        /* <DEDUP_REMOVED lines=8> */
[----:B------:R-:W-:Y:S01]  /*14100*/  ISETP.GE.U32.AND P3, PT, R5, 0x7fffffad, PT ;  /* 0x7fffffad0500780c */ /* 0x000fe20003f66070 */
[----:B-1----:R-:W-:Y:S01]  /*14110*/  IMAD.WIDE R64, R247, 0x4, R10 ;  /* 0x00000004f7407825 */ /* 0x002fe200078e020a */
[----:B------:R-:W-:Y:S01]  /*14120*/  LOP3.LUT R5, R3, 0x60, RZ, 0x3c, !PT ;  /* 0x0000006003057812 */ /* 0x000fe200078e3cff */
[----:B------:R1:W-:Y:S04]  /*14130*/  STL.64 [R1+0x190], R60 ;  /* 0x0001903c01007387 */ /* 0x0003e80000100a00 */
[----:B------:R3:W-:Y:S01]  /*14140*/  STL.64 [R1+0x188], R58 ;  /* 0x0001883a01007387 */ /* 0x0007e20000100a00 */
[----:B------:R-:W-:-:S02]  /*14150*/  VIADD R5, R5, UR4 ;  /* 0x0000000405057c36 */ /* 0x000fc40008000000 */
[C---:B----4-:R-:W-:Y:S01]  /*14160*/  IMAD.WIDE R62, R247.reuse, 0x4, R12 ;  /* 0x00000004f73e7825 */ /* 0x050fe200078e020c */
[----:B------:R4:W-:Y:S04]  /*14170*/  STL.64 [R1+0x180], R56 ;  /* 0x0001803801007387 */ /* 0x0009e80000100a00 */
[----:B------:R2:W-:Y:S01]  /*14180*/  STL.64 [R1+0x178], R54 ;  /* 0x0001783601007387 */ /* 0x0005e20000100a00 */
[----:B-1----:R-:W-:-:S03]  /*14190*/  IMAD.WIDE R60, R247, 0x4, R14 ;  /* 0x00000004f73c7825 */ /* 0x002fc600078e020e */
[----:B------:R1:W-:Y:S01]  /*141a0*/  STL.64 [R1+0x130], R52 ;  /* 0x0001303401007387 */ /* 0x0003e20000100a00 */
[----:B---3--:R-:W-:-:S03]  /*141b0*/  IMAD.WIDE R58, R247, 0x4, R16 ;  /* 0x00000004f73a7825 */ /* 0x008fc600078e0210 */
[----:B------:R3:W-:Y:S01]  /*141c0*/  STL.64 [R1+0xe8], R50 ;  /* 0x0000e83201007387 */ /* 0x0007e20000100a00 */
[----:B----4-:R-:W-:-:S03]  /*141d0*/  IMAD.WIDE R56, R247, 0x4, R18 ;  /* 0x00000004f7387825 */ /* 0x010fc600078e0212 */
[----:B------:R4:W-:Y:S01]  /*141e0*/  STL.64 [R1+0xa0], R48 ;  /* 0x0000a03001007387 */ /* 0x0009e20000100a00 */
[----:B--2---:R-:W-:-:S03]  /*141f0*/  IMAD.WIDE R54, R247, 0x4, R20 ;  /* 0x00000004f7367825 */ /* 0x004fc600078e0214 */
        /* <DEDUP_REMOVED lines=10> */
[----:B------:R-:W-:Y:S01]  /*142a0*/  LDGSTS.E [R5+0x1800], desc[UR40][R250.64], !P6 ;  /* 0x01800000fa057fae */ /* 0x000fe2000f1a1028 */
[----:B---3--:R-:W-:-:S03]  /*142b0*/  IMAD.WIDE R42, R247, 0x4, R32 ;  /* 0x00000004f72a7825 */ /* 0x008fc600078e0220 */
[----:B------:R1:W-:Y:S01]  /*142c0*/  LDGSTS.E [R5+0x1880], desc[UR40][R68.64], !P6 ;  /* 0x0188000044057fae */ /* 0x0003e2000f1a1028 */
[----:B----4-:R-:W-:Y:S01]  /*142d0*/  IMAD.WIDE R40, R247, 0x4, R34 ;  /* 0x00000004f7287825 */ /* 0x010fe200078e0222 */
[----:B--2---:R-:W2:Y:S02]  /*142e0*/  LDC R38, c[0x0][0x3a0] ;  /* 0x0000e800ff267b82 */ /* 0x004ea40000000800 */
[----:B------:R3:W-:Y:S04]  /*142f0*/  LDGSTS.E [R5+0x1900], desc[UR40][R66.64], !P6 ;  /* 0x0190000042057fae */ /* 0x0007e8000f1a1028 */
[----:B------:R4:W-:Y:S04]  /*14300*/  LDGSTS.E [R5+0x1980], desc[UR40][R64.64], !P6 ;  /* 0x0198000040057fae */ /* 0x0009e8000f1a1028 */
[----:B------:R1:W-:Y:S04]  /*14310*/  LDGSTS.E [R5+0x1a00], desc[UR40][R62.64], !P6 ;  /* 0x01a000003e057fae */ /* 0x0003e8000f1a1028 */
[----:B------:R1:W-:Y:S04]  /*14320*/  LDGSTS.E [R5+0x1a80], desc[UR40][R60.64], !P6 ;  /* 0x01a800003c057fae */ /* 0x0003e8000f1a1028 */
[----:B------:R1:W-:Y:S04]  /*14330*/  LDGSTS.E [R5+0x1b00], desc[UR40][R58.64], !P6 ;  /* 0x01b000003a057fae */ /* 0x0003e8000f1a1028 */
[----:B------:R1:W-:Y:S01]  /*14340*/  LDGSTS.E [R5+0x1b80], desc[UR40][R56.64], !P6 ;  /* 0x01b8000038057fae */ /* 0x0003e2000f1a1028 */
[----:B--2---:R-:W-:-:S03]  /*14350*/  VIADD R247, R38, 0xffffffe4 ;  /* 0xffffffe426f77836 */ /* 0x004fc60000000000 */
[----:B------:R2:W-:Y:S01]  /*14360*/  LDGSTS.E [R5+0x1c00], desc[UR40][R54.64], !P6 ;  /* 0x01c0000036057fae */ /* 0x0005e2000f1a1028 */
[----:B------:R-:W-:-:S03]  /*14370*/  IMAD.WIDE R38, R248, 0x4, R34 ;  /* 0x00000004f8267825 */ /* 0x000fc600078e0222 */
        /* <DEDUP_REMOVED lines=53> */
[----:B------:R3:W-:Y:S04]  /*146d0*/  STL.64 [R1+0x11e0], R68 ;  /* 0x0011e04401007387 */ /* 0x0007e80000100a00 */
[----:B------:R1:W-:Y:S04]  /*146e0*/  LDGSTS.E [R5+0x3d80], desc[UR40][R46.64], !P5 ;  /* 0x03d800002e057fae */ /* 0x0003e8000e9a1028 */
[----:B------:R4:W-:Y:S04]  /*146f0*/  STL.64 [R1+0x11d8], R66 ;  /* 0x0011d84201007387 */ /* 0x0009e80000100a00 */
[----:B------:R-:W-:Y:S04]  /*14700*/  LDGSTS.E [R5+0x3e00], desc[UR40][R44.64], !P5 ;  /* 0x03e000002c057fae */ /* 0x000fe8000e9a1028 */
[----:B------:R1:W-:Y:S04]  /*14710*/  STL.64 [R1+0x11d0], R64 ;  /* 0x0011d04001007387 */ /* 0x0003e80000100a00 */
[----:B------:R-:W-:Y:S04]  /*14720*/  LDGSTS.E [R5+0x3e80], desc[UR40][R42.64], !P5 ;  /* 0x03e800002a057fae */ /* 0x000fe8000e9a1028 */
[----:B------:R1:W-:Y:S04]  /*14730*/  STL.64 [R1+0x11c8], R62 ;  /* 0x0011c83e01007387 */ /* 0x0003e80000100a00 */
[----:B------:R-:W-:Y:S04]  /*14740*/  LDGSTS.E [R5+0x3f00], desc[UR40][R40.64], !P5 ;  /* 0x03f0000028057fae */ /* 0x000fe8000e9a1028 */
[----:B------:R1:W-:Y:S04]  /*14750*/  STL.64 [R1+0x11c0], R60 ;  /* 0x0011c03c01007387 */ /* 0x0003e80000100a00 */
[----:B------:R1:W-:Y:S01]  /*14760*/  LDGSTS.E [R5+0x3f80], desc[UR40][R38.64], !P5 ;  /* 0x03f8000026057fae */ /* 0x0003e2000e9a1028 */
[----:B------:R-:W-:Y:S01]  /*14770*/  ISETP.GE.U32.AND P5, PT, R247, 0x7fffffa5, PT ;  /* 0x7fffffa5f700780c */ /* 0x000fe20003fa6070 */
[----:B------:R-:W-:-:S02]  /*14780*/  IMAD R247, R246, 0xb, RZ ;  /* 0x0000000bf6f77824 */ /* 0x000fc400078e02ff */
[----:B------:R1:W-:Y:S02]  /*14790*/  STL.64 [R1+0x11b8], R58 ;  /* 0x0011b83a01007387 */ /* 0x0003e40000100a00 */
[C---:B------:R-:W-:Y:S02]  /*147a0*/  IMAD.WIDE R250, R247.reuse, 0x4, R36 ;  /* 0x00000004f7fa7825 */ /* 0x040fe400078e0224 */
[----:B------:R2:W-:Y:S02]  /*147b0*/  STL.64 [R1+0x14e8], R56 ;  /* 0x0014e83801007387 */ /* 0x0005e40000100a00 */
[C---:B---3--:R-:W-:Y:S02]  /*147c0*/  IMAD.WIDE R68, R247.reuse, 0x4, R6 ;  /* 0x00000004f7447825 */ /* 0x048fe400078e0206 */
[----:B------:R3:W-:Y:S02]  /*147d0*/  STL.64 [R1+0x14f0], R54 ;  /* 0x0014f03601007387 */ /* 0x0007e40000100a00 */
[----:B----4-:R-:W-:-:S02]  /*147e0*/  IMAD.WIDE R66, R247, 0x4, R8 ;  /* 0x00000004f7427825 */ /* 0x010fc400078e0208 */
[----:B------:R4:W-:Y:S02]  /*147f0*/  STL.64 [R1+0x14f8], R52 ;  /* 0x0014f83401007387 */ /* 0x0009e40000100a00 */
[C---:B-1----:R-:W-:Y:S02]  /*14800*/  IMAD.WIDE R64, R247.reuse, 0x4, R10 ;  /* 0x00000004f7407825 */ /* 0x042fe400078e020a */
[----:B------:R1:W-:Y:S02]  /*14810*/  STL.64 [R1+0x1500], R50 ;  /* 0x0015003201007387 */ /* 0x0003e40000100a00 */
[C---:B------:R-:W-:Y:S02]  /*14820*/  IMAD.WIDE R62, R247.reuse, 0x4, R12 ;  /* 0x00000004f73e7825 */ /* 0x040fe400078e020c */
[----:B------:R1:W-:Y:S02]  /*14830*/  STL.64 [R1+0x1508], R48 ;  /* 0x0015083001007387 */ /* 0x0003e40000100a00 */
[----:B------:R-:W-:-:S02]  /*14840*/  IMAD.WIDE R60, R247, 0x4, R14 ;  /* 0x00000004f73c7825 */ /* 0x000fc400078e020e */
[----:B------:R1:W-:Y:S02]  /*14850*/  STL.64 [R1+0x1510], R46 ;  /* 0x0015102e01007387 */ /* 0x0003e40000100a00 */
[C---:B------:R-:W-:Y:S02]  /*14860*/  IMAD.WIDE R58, R247.reuse, 0x4, R16 ;  /* 0x00000004f73a7825 */ /* 0x040fe400078e0210 */
[----:B------:R-:W-:Y:S02]  /*14870*/  STL.64 [R1+0x1518], R44 ;  /* 0x0015182c01007387 */ /* 0x000fe40000100a00 */
[C---:B--2---:R-:W-:Y:S02]  /*14880*/  IMAD.WIDE R56, R247.reuse, 0x4, R18 ;  /* 0x00000004f7387825 */ /* 0x044fe400078e0212 */
[----:B------:R-:W-:Y:S02]  /*14890*/  STL.64 [R1+0x1520], R42 ;  /* 0x0015202a01007387 */ /* 0x000fe40000100a00 */
[----:B---3--:R-:W-:-:S02]  /*148a0*/  IMAD.WIDE R54, R247, 0x4, R20 ;  /* 0x00000004f7367825 */ /* 0x008fc400078e0214 */
[----:B------:R-:W-:Y:S02]  /*148b0*/  STL.64 [R1+0x1528], R40 ;  /* 0x0015282801007387 */ /* 0x000fe40000100a00 */
[C---:B----4-:R-:W-:Y:S02]  /*148c0*/  IMAD.WIDE R52, R247.reuse, 0x4, R22 ;  /* 0x00000004f7347825 */ /* 0x050fe400078e0216 */
[----:B------:R2:W-:Y:S02]  /*148d0*/  STL.64 [R1+0x1530], R38 ;  /* 0x0015302601007387 */ /* 0x0005e40000100a00 */
[C---:B-1----:R-:W-:Y:S02]  /*148e0*/  IMAD.WIDE R50, R247.reuse, 0x4, R24 ;  /* 0x00000004f7327825 */ /* 0x042fe400078e0218 */
[----:B------:R-:W-:Y:S02]  /*148f0*/  LDGSTS.E [R5+0x5800], desc[UR40][R250.64], !P4 ;  /* 0x05800000fa057fae */ /* 0x000fe4000e1a1028 */
[----:B------:R-:W-:-:S02]  /*14900*/  IMAD.WIDE R48, R247, 0x4, R26 ;  /* 0x00000004f7307825 */ /* 0x000fc400078e021a */
[----:B------:R1:W-:Y:S02]  /*14910*/  LDGSTS.E [R5+0x5880], desc[UR40][R68.64], !P4 ;  /* 0x0588000044057fae */ /* 0x0003e4000e1a1028 */
[C---:B------:R-:W-:Y:S01]  /*14920*/  IMAD.WIDE R46, R247.reuse, 0x4, R28 ;  /* 0x00000004f72e7825 */ /* 0x040fe200078e021c */
[----:B--2---:R-:W2:Y:S01]  /*14930*/  LDC R38, c[0x0][0x3a0] ;  /* 0x0000e800ff267b82 */ /* 0x004ea20000000800 */
[----:B------:R3:W-:Y:S02]  /*14940*/  LDGSTS.E [R5+0x5900], desc[UR40][R66.64], !P4 ;  /* 0x0590000042057fae */ /* 0x0007e4000e1a1028 */
[C---:B------:R-:W-:Y:S02]  /*14950*/  IMAD.WIDE R44, R247.reuse, 0x4, R30 ;  /* 0x00000004f72c7825 */ /* 0x040fe400078e021e */
[----:B------:R4:W-:Y:S02]  /*14960*/  LDGSTS.E [R5+0x5980], desc[UR40][R64.64], !P4 ;  /* 0x0598000040057fae */ /* 0x0009e4000e1a1028 */
[----:B------:R-:W-:-:S02]  /*14970*/  IMAD.WIDE R42, R247, 0x4, R32 ;  /* 0x00000004f72a7825 */ /* 0x000fc400078e0220 */
[----:B------:R1:W-:Y:S02]  /*14980*/  LDGSTS.E [R5+0x5a00], desc[UR40][R62.64], !P4 ;  /* 0x05a000003e057fae */ /* 0x0003e4000e1a1028 */
[----:B------:R-:W-:Y:S02]  /*14990*/  IMAD.WIDE R40, R247, 0x4, R34 ;  /* 0x00000004f7287825 */ /* 0x000fe400078e0222 */
        /* <DEDUP_REMOVED lines=266> */
[----:B------:R-:W-:-:S03]  /*15a40*/  IMAD R248, R246, 0x27, RZ ;  /* 0x00000027f6f87824 */ /* 0x000fc600078e02ff */
        /* <DEDUP_REMOVED lines=23> */
[----:B------:R-:W-:Y:S02]  /*15bc0*/  STL.64 [R1+0x1730], R46 ;  /* 0x0017302e01007387 */ /* 0x000fe40000100a00 */
[----:B------:R-:W-:-:S02]  /*15bd0*/  IMAD.WIDE R60, R247, 0x4, R14 ;  /* 0x00000004f73c7825 */ /* 0x000fc400078e020e */
[----:B------:R-:W-:Y:S02]  /*15be0*/  STL.64 [R1+0x1728], R44 ;  /* 0x0017282c01007387 */ /* 0x000fe40000100a00 */
[C---:B------:R-:W-:Y:S02]  /*15bf0*/  IMAD.WIDE R58, R247.reuse, 0x4, R16 ;  /* 0x00000004f73a7825 */ /* 0x040fe400078e0210 */
[----:B------:R-:W-:Y:S02]  /*15c00*/  STL.64 [R1+0x1720], R42 ;  /* 0x0017202a01007387 */ /* 0x000fe40000100a00 */
[C---:B------:R-:W-:Y:S02]  /*15c10*/  IMAD.WIDE R56, R247.reuse, 0x4, R18 ;  /* 0x00000004f7387825 */ /* 0x040fe400078e0212 */
[----:B------:R-:W-:Y:S02]  /*15c20*/  STL.64 [R1+0x1718], R40 ;  /* 0x0017182801007387 */ /* 0x000fe40000100a00 */
[----:B--2---:R-:W-:-:S02]  /*15c30*/  IMAD.WIDE R54, R247, 0x4, R20 ;  /* 0x00000004f7367825 */ /* 0x004fc400078e0214 */
[----:B------:R2:W-:Y:S02]  /*15c40*/  STL.64 [R1+0x1710], R38 ;  /* 0x0017102601007387 */ /* 0x0005e40000100a00 */
[C---:B---3--:R-:W-:Y:S02]  /*15c50*/  IMAD.WIDE R52, R247.reuse, 0x4, R22 ;  /* 0x00000004f7347825 */ /* 0x048fe400078e0216 */
[----:B------:R-:W-:Y:S02]  /*15c60*/  STL.64 [R1+0x1708], R250 ;  /* 0x001708fa01007387 */ /* 0x000fe40000100a00 */
[C---:B----4-:R-:W-:Y:S02]  /*15c70*/  IMAD.WIDE R50, R247.reuse, 0x4, R24 ;  /* 0x00000004f7327825 */ /* 0x050fe400078e0218 */
[----:B------:R-:W-:Y:S02]  /*15c80*/  LDGSTS.E [R5+0x11800], desc[UR40][R250.64], !P2 ;  /* 0x11800000fa057fae */ /* 0x000fe4000d1a1028 */
[C---:B-1----:R-:W-:Y:S01]  /*15c90*/  IMAD.WIDE R48, R247.reuse, 0x4, R26 ;  /* 0x00000004f7307825 */ /* 0x042fe200078e021a */
[----:B--2---:R-:W1:Y:S01]  /*15ca0*/  LDC R38, c[0x0][0x3a0] ;  /* 0x0000e800ff267b82 */ /* 0x004e620000000800 */
[----:B------:R2:W-:Y:S02]  /*15cb0*/  STL.64 [R1+0x1700], R68 ;  /* 0x0017004401007387 */ /* 0x0005e40000100a00 */
[----:B------:R-:W-:-:S02]  /*15cc0*/  IMAD.WIDE R46, R247, 0x4, R28 ;  /* 0x00000004f72e7825 */ /* 0x000fc400078e021c */
[----:B------:R2:W-:Y:S02]  /*15cd0*/  LDGSTS.E [R5+0x11880], desc[UR40][R68.64], !P2 ;  /* 0x1188000044057fae */ /* 0x0005e4000d1a1028 */
[C---:B------:R-:W-:Y:S02]  /*15ce0*/  IMAD.WIDE R44, R247.reuse, 0x4, R30 ;  /* 0x00000004f72c7825 */ /* 0x040fe400078e021e */
[----:B------:R3:W-:Y:S02]  /*15cf0*/  STL.64 [R1+0x16f8], R66 ;  /* 0x0016f84201007387 */ /* 0x0007e40000100a00 */
[C---:B------:R-:W-:Y:S02]  /*15d00*/  IMAD.WIDE R42, R247.reuse, 0x4, R32 ;  /* 0x00000004f72a7825 */ /* 0x040fe400078e0220 */
[----:B------:R3:W-:Y:S02]  /*15d10*/  LDGSTS.E [R5+0x11900], desc[UR40][R66.64], !P2 ;  /* 0x1190000042057fae */ /* 0x0007e4000d1a1028 */
[----:B------:R-:W-:-:S02]  /*15d20*/  IMAD.WIDE R40, R247, 0x4, R34 ;  /* 0x00000004f7287825 */ /* 0x000fc400078e0222 */
[----:B------:R4:W-:Y:S02]  /*15d30*/  STL.64 [R1+0x16f0], R64 ;  /* 0x0016f04001007387 */ /* 0x0009e40000100a00 */
[----:B--2---:R-:W-:Y:S02]  /*15d40*/  IMAD.WIDE R68, R248, 0x4, R36 ;  /* 0x00000004f8447825 */ /* 0x004fe400078e0224 */
[----:B------:R4:W-:Y:S02]  /*15d50*/  LDGSTS.E [R5+0x11980], desc[UR40][R64.64], !P2 ;  /* 0x1198000040057fae */ /* 0x0009e4000d1a1028 */
[----:B------:R-:W-:Y:S02]  /*15d60*/  IMAD R247, R246, 0x2b, RZ ;  /* 0x0000002bf6f77824 */ /* 0x000fe400078e02ff */
[----:B------:R2:W-:Y:S01]  /*15d70*/  STL.64 [R1+0x16e8], R62 ;  /* 0x0016e83e01007387 */ /* 0x0005e20000100a00 */
[----:B---3--:R-:W-:-:S03]  /*15d80*/  IMAD.WIDE R66, R248, 0x4, R6 ;  /* 0x00000004f8427825 */ /* 0x008fc600078e0206 */
[----:B------:R2:W-:Y:S04]  /*15d90*/  LDGSTS.E [R5+0x11a00], desc[UR40][R62.64], !P2 ;  /* 0x11a000003e057fae */ /* 0x0005e8000d1a1028 */
[----:B------:R3:W-:Y:S01]  /*15da0*/  STL.64 [R1+0x16e0], R60 ;  /* 0x0016e03c01007387 */ /* 0x0007e20000100a00 */
[----:B----4-:R-:W-:-:S03]  /*15db0*/  IMAD.WIDE R64, R248, 0x4, R8 ;  /* 0x00000004f8407825 */ /* 0x010fc600078e0208 */
        /* <DEDUP_REMOVED lines=30> */
[----:B------:R4:W-:Y:S01]  /*15fa0*/  LDGSTS.E [R5+0x11f80], desc[UR40][R40.64], !P2 ;  /* 0x11f8000028057fae */ /* 0x0009e2000d1a1028 */
[----:B------:R-:W-:Y:S01]  /*15fb0*/  ISETP.GE.U32.AND P2, PT, R252, 0x7fffff89, PT ;  /* 0x7fffff89fc00780c */ /* 0x000fe20003f46070 */
[----:B-1----:R-:W-:Y:S02]  /*15fc0*/  VIADD R252, R38, 0xffffffc0 ;  /* 0xffffffc026fc7836 */ /* 0x002fe40000000000 */
[----:B------:R1:W-:Y:S01]  /*15fd0*/  STL.64 [R1+0x1688], R68 ;  /* 0x0016884401007387 */ /* 0x0003e20000100a00 */
[----:B---3--:R-:W-:-:S03]  /*15fe0*/  IMAD.WIDE R42, R248, 0x4, R30 ;  /* 0x00000004f82a7825 */ /* 0x008fc600078e021e */
[----:B------:R1:W-:Y:S01]  /*15ff0*/  LDGSTS.E [R5+0x13800], desc[UR40][R68.64], !P3 ;  /* 0x1380000044057fae */ /* 0x0003e2000d9a1028 */
[----:B------:R-:W-:-:S03]  /*16000*/  IMAD.WIDE R38, R248, 0x4, R34 ;  /* 0x00000004f8267825 */ /* 0x000fc600078e0222 */
[----:B------:R2:W-:Y:S01]  /*16010*/  STL.64 [R1+0x1680], R66 ;  /* 0x0016804201007387 */ /* 0x0005e20000100a00 */
[----:B----4-:R-:W-:-:S03]  /*16020*/  IMAD.WIDE R40, R248, 0x4, R32 ;  /* 0x00000004f8287825 */ /* 0x010fc600078e0220 */
[----:B------:R2:W-:Y:S01]  /*16030*/  LDGSTS.E [R5+0x13880], desc[UR40][R66.64], !P3 ;  /* 0x1388000042057fae */ /* 0x0005e2000d9a1028 */
[----:B------:R-:W-:-:S03]  /*16040*/  IMAD R248, R246, 0x2f, RZ ;  /* 0x0000002ff6f87824 */ /* 0x000fc600078e02ff */
[----:B------:R3:W-:Y:S01]  /*16050*/  STL.64 [R1+0x1678], R64 ;  /* 0x0016784001007387 */ /* 0x0007e20000100a00 */
[----:B-1----:R-:W-:-:S03]  /*16060*/  IMAD.WIDE R68, R247, 0x4, R36 ;  /* 0x00000004f7447825 */ /* 0x002fc600078e0224 */
        /* <DEDUP_REMOVED lines=39> */
[----:B------:R1:W-:Y:S01]  /*162e0*/  LDGSTS.E [R5+0x13f80], desc[UR40][R38.64], !P3 ;  /* 0x13f8000026057fae */ /* 0x0003e2000d9a1028 */
[----:B------:R-:W-:Y:S02]  /*162f0*/  ISETP.GE.AND P3, PT, R249, R252, PT ;  /* 0x000000fcf900720c */ /* 0x000fe40003f66270 */
[----:B------:R-:W2:Y:S01]  /*16300*/  LDC R249, c[0x0][0x3a0] ;  /* 0x0000e800fff97b82 */ /* 0x000ea20000000800 */
[----:B------:R4:W-:Y:S01]  /*16310*/  STL.64 [R1+0x1c30], R68 ;  /* 0x001c304401007387 */ /* 0x0009e20000100a00 */
[----:B---3--:R-:W-:-:S03]  /*16320*/  IMAD.WIDE R40, R247, 0x4, R32 ;  /* 0x00000004f7287825 */ /* 0x008fc600078e0220 */
[----:B------:R4:W-:Y:S04]  /*16330*/  LDGSTS.E [R5+0x15800], desc[UR40][R68.64], !P6 ;  /* 0x1580000044057fae */ /* 0x0009e8000f1a1028 */
[----:B------:R3:W-:Y:S01]  /*16340*/  STL.64 [R1+0x1c28], R66 ;  /* 0x001c284201007387 */ /* 0x0007e20000100a00 */
[----:B-1----:R-:W-:-:S03]  /*16350*/  IMAD.WIDE R38, R247, 0x4, R34 ;  /* 0x00000004f7267825 */ /* 0x002fc600078e0222 */
[----:B------:R3:W-:Y:S04]  /*16360*/  LDGSTS.E [R5+0x15880], desc[UR40][R66.64], !P6 ;  /* 0x1588000042057fae */ /* 0x0007e8000f1a1028 */
[----:B------:R1:W-:Y:S01]  /*16370*/  STL.64 [R1+0x1c20], R64 ;  /* 0x001c204001007387 */ /* 0x0003e20000100a00 */
[----:B----4-:R-:W-:-:S03]  /*16380*/  IMAD.WIDE R68, R248, 0x4, R36 ;  /* 0x00000004f8447825 */ /* 0x010fc600078e0224 */
[----:B------:R1:W-:Y:S01]  /*16390*/  LDGSTS.E [R5+0x15900], desc[UR40][R64.64], !P6 ;  /* 0x1590000040057fae */ /* 0x0003e2000f1a1028 */
[----:B--2---:R-:W-:-:S03]  /*163a0*/  VIADD R247, R249, 0xffffffc4 ;  /* 0xffffffc4f9f77836 */ /* 0x004fc60000000000 */
[----:B------:R2:W-:Y:S01]  /*163b0*/  STL.64 [R1+0x1c18], R62 ;  /* 0x001c183e01007387 */ /* 0x0005e20000100a00 */
[----:B---3--:R-:W-:-:S03]  /*163c0*/  IMAD.WIDE R66, R248, 0x4, R6 ;  /* 0x00000004f8427825 */ /* 0x008fc600078e0206 */
        /* <DEDUP_REMOVED lines=18> */
[----:B---3--:R-:W-:-:S03]  /*164f0*/  IMAD.WIDE R54, R248, 0x4, R18 ;  /* 0x00000004f8367825 */ /* 0x008fc600078e0212 */
[----:B------:R3:W-:Y:S01]  /*16500*/  LDGSTS.E [R5+0x15d00], desc[UR40][R48.64], !P6 ;  /* 0x15d0000030057fae */ /* 0x0007e2000f1a1028 */
[----:B-1----:R-:W1:Y:S03]  /*16510*/  S2R R53, SR_TID.X ;  /* 0x0000000000357919 */ /* 0x002e660000002100 */
[----:B------:R4:W-:Y:S04]  /*16520*/  LDGSTS.E [R5+0x15d80], desc[UR40][R46.64], !P6 ;  /* 0x15d800002e057fae */ /* 0x0009e8000f1a1028 */
[----:B------:R2:W-:Y:S04]  /*16530*/  STL.64 [R1+0x1be8], R50 ;  /* 0x001be83201007387 */ /* 0x0005e80000100a00 */
[----:B------:R1:W-:Y:S04]  /*16540*/  LDGSTS.E [R5+0x15e00], desc[UR40][R44.64], !P6 ;  /* 0x15e000002c057fae */ /* 0x0003e8000f1a1028 */
[----:B------:R3:W-:Y:S04]  /*16550*/  STL.64 [R1+0x1be0], R48 ;  /* 0x001be03001007387 */ /* 0x0007e80000100a00 */
[----:B------:R1:W-:Y:S01]  /*16560*/  LDGSTS.E [R5+0x15e80], desc[UR40][R42.64], !P6 ;  /* 0x15e800002a057fae */ /* 0x0003e2000f1a1028 */
[----:B--2---:R-:W-:-:S03]  /*16570*/  IMAD.WIDE R50, R248, 0x4, R22 ;  /* 0x00000004f8327825 */ /* 0x004fc600078e0216 */
[----:B------:R4:W-:Y:S04]  /*16580*/  STL.64 [R1+0x1bd8], R46 ;  /* 0x001bd82e01007387 */ /* 0x0009e80000100a00 */
[----:B------:R2:W-:Y:S01]  /*16590*/  LDGSTS.E [R5+0x15f00], desc[UR40][R40.64], !P6 ;  /* 0x15f0000028057fae */ /* 0x0005e2000f1a1028 */
[----:B---3--:R-:W-:Y:S01]  /*165a0*/  IMAD.WIDE R48, R248, 0x4, R24 ;  /* 0x00000004f8307825 */ /* 0x008fe200078e0218 */
[----:B-1----:R-:W-:Y:S02]  /*165b0*/  LOP3.LUT R53, R53, 0x1f, RZ, 0xc0, !PT ;  /* 0x0000001f35357812 */ /* 0x002fe400078ec0ff */
[----:B------:R1:W-:Y:S02]  /*165c0*/  STL.64 [R1+0x1bd0], R44 ;  /* 0x001bd02c01007387 */ /* 0x0003e40000100a00 */
[----:B------:R-:W-:-:S02]  /*165d0*/  LOP3.LUT R53, R53, 0x20, RZ, 0xfc, !PT ;  /* 0x0000002035357812 */ /* 0x000fc400078efcff */
[----:B------:R3:W-:Y:S01]  /*165e0*/  LDGSTS.E [R5+0x15f80], desc[UR40][R38.64], !P6 ;  /* 0x15f8000026057fae */ /* 0x0007e2000f1a1028 */
[C---:B----4-:R-:W-:Y:S01]  /*165f0*/  IMAD.WIDE R46, R248.reuse, 0x4, R26 ;  /* 0x00000004f82e7825 */ /* 0x050fe200078e021a */
[----:B------:R-:W-:Y:S02]  /*16600*/  ISETP.GE.AND P6, PT, R53, R252, PT ;  /* 0x000000fc3500720c */ /* 0x000fe40003fc6270 */
[----:B------:R4:W-:Y:S01]  /*16610*/  STL.64 [R1+0x1bc8], R42 ;  /* 0x001bc82a01007387 */ /* 0x0009e20000100a00 */
[----:B------:R-:W-:-:S03]  /*16620*/  IMAD.WIDE R52, R248, 0x4, R20 ;  /* 0x00000004f8347825 */ /* 0x000fc600078e0214 */
[----:B------:R2:W-:Y:S01]  /*16630*/  LDGSTS.E [R5+0x17800], desc[UR40][R68.64], !P5 ;  /* 0x1780000044057fae */ /* 0x0005e2000e9a1028 */
[----:B-1----:R-:W-:-:S03]  /*16640*/  IMAD.WIDE R44, R248, 0x4, R28 ;  /* 0x00000004f82c7825 */ /* 0x002fc600078e021c */
        /* <DEDUP_REMOVED lines=8> */
[----:B---3--:R-:W-:Y:S01]  /*166d0*/  IMAD.WIDE R38, R248, 0x4, R34 ;  /* 0x00000004f8267825 */ /* 0x008fe200078e0222 */
[----:B------:R-:W-:Y:S02]  /*166e0*/  SEL R248, RZ, 0x4, P3 ;  /* 0x00000004fff87807 */ /* 0x000fe40001800000 */
[----:B------:R1:W-:Y:S01]  /*166f0*/  STL.64 [R1+0x1ba8], R66 ;  /* 0x001ba84201007387 */ /* 0x0003e20000100a00 */
[----:B------:R-:W-:-:S03]  /*16700*/  PLOP3.LUT P3, PT, PT, PT, UP0, 0x80, 0x8 ;  /* 0x000000000008781c */ /* 0x000fc60003f6f008 */
[----:B------:R3:W-:Y:S01]  /*16710*/  LDGSTS.E [R5+0x17a00], desc[UR40][R60.64], !P5 ;  /* 0x17a000003c057fae */ /* 0x0007e2000e9a1028 */
[C---:B--2---:R-:W-:Y:S01]  /*16720*/  IMAD.WIDE R68, R249.reuse, 0x4, R36 ;  /* 0x00000004f9447825 */ /* 0x044fe200078e0224 */
[----:B------:R-:W-:Y:S02]  /*16730*/  SEL R248, R248, RZ, P3 ;  /* 0x000000fff8f87207 */ /* 0x000fe40001800000 */
        /* <DEDUP_REMOVED lines=32> */
[----:B------:R-:W-:Y:S01]  /*16940*/  ISETP.GE.U32.AND P5, PT, R247, 0x7fffff85, PT ;  /* 0x7fffff85f700780c */ /* 0x000fe20003fa6070 */
[----:B---3--:R-:W-:Y:S01]  /*16950*/  IMAD.WIDE R46, R249, 0x4, R26 ;  /* 0x00000004f92e7825 */ /* 0x008fe200078e021a */
[----:B------:R-:W-:Y:S01]  /*16960*/  SEL R247, RZ, 0x4, P6 ;  /* 0x00000004fff77807 */ /* 0x000fe20003000000 */
[----:B------:R1:W-:Y:S01]  /*16970*/  STL.64 [R1+0x1b48], R42 ;  /* 0x001b482a01007387 */ /* 0x0003e20000100a00 */
[----:B------:R-:W-:Y:S02]  /*16980*/  ISETP.GE.U32.AND P6, PT, R252, 0x7fffff81, PT ;  /* 0x7fffff81fc00780c */ /* 0x000fe40003fc6070 */
[----:B------:R-:W-:Y:S01]  /*16990*/  SEL R247, R247, RZ, P3 ;  /* 0x000000fff7f77207 */ /* 0x000fe20001800000 */
[----:B------:R4:W-:Y:S01]  /*169a0*/  STL.64 [R1+0x1b40], R40 ;  /* 0x001b402801007387 */ /* 0x0009e20000100a00 */
[----:B--2---:R-:W-:Y:S01]  /*169b0*/  IMAD.WIDE R44, R249, 0x4, R28 ;  /* 0x00000004f92c7825 */ /* 0x004fe200078e021c */
[----:B------:R-:W2:Y:S01]  /*169c0*/  LDC R252, c[0x0][0x3a0] ;  /* 0x0000e800fffc7b82 */ /* 0x000ea20000000800 */
[----:B------:R-:W-:Y:S01]  /*169d0*/  ISETP.NE.U32.AND P3, PT, R247, RZ, PT ;  /* 0x000000fff700720c */ /* 0x000fe20003f65070 */
[----:B------:R3:W-:Y:S01]  /*169e0*/  STL.64 [R1+0x1b38], R38 ;  /* 0x001b382601007387 */ /* 0x0007e20000100a00 */
[----:B------:R-:W-:-:S03]  /*169f0*/  IMAD R247, R246, 0x37, RZ ;  /* 0x00000037f6f77824 */ /* 0x000fc600078e02ff */
[----:B------:R2:W-:Y:S01]  /*16a00*/  STL.64 [R1+0x1b30], R68 ;  /* 0x001b304401007387 */ /* 0x0005e20000100a00 */
[----:B-1----:R-:W-:-:S03]  /*16a10*/  IMAD.WIDE R42, R249, 0x4, R30 ;  /* 0x00000004f92a7825 */ /* 0x002fc600078e021e */
[----:B------:R1:W-:Y:S01]  /*16a20*/  STL.64 [R1+0x1b28], R66 ;  /* 0x001b284201007387 */ /* 0x0003e20000100a00 */
[----:B----4-:R-:W-:-:S03]  /*16a30*/  IMAD.WIDE R40, R249, 0x4, R32 ;  /* 0x00000004f9287825 */ /* 0x010fc600078e0220 */
[----:B------:R4:W-:Y:S01]  /*16a40*/  STL.64 [R1+0x1b20], R64 ;  /* 0x001b204001007387 */ /* 0x0009e20000100a00 */
[----:B---3--:R-:W-:-:S03]  /*16a50*/  IMAD.WIDE R38, R249, 0x4, R34 ;  /* 0x00000004f9267825 */ /* 0x008fc600078e0222 */
[----:B------:R3:W-:Y:S01]  /*16a60*/  STL.64 [R1+0x1b18], R62 ;  /* 0x001b183e01007387 */ /* 0x0007e20000100a00 */
[----:B------:R-:W-:-:S03]  /*16a70*/  IMAD.WIDE R250, R247, 0x4, R36 ;  /* 0x00000004f7fa7825 */ /* 0x000fc600078e0224 */
[----:B------:R1:W-:Y:S01]  /*16a80*/  LDGSTS.E [R5+0x19800], desc[UR40][R68.64], !P4 ;  /* 0x1980000044057fae */ /* 0x0003e2000e1a1028 */
[----:B--2---:R-:W-:-:S03]  /*16a90*/  VIADD R249, R252, 0xffffffbf ;  /* 0xffffffbffcf97836 */ /* 0x004fc60000000000 */
[----:B------:R2:W-:Y:S01]  /*16aa0*/  STL.64 [R1+0x1b10], R60 ;  /* 0x001b103c01007387 */ /* 0x0005e20000100a00 */
[----:B------:R-:W2:Y:S03]  /*16ab0*/  LDC R252, c[0x0][0x3a0] ;  /* 0x0000e800fffc7b82 */ /* 0x000ea60000000800 */
[----:B------:R3:W-:Y:S04]  /*16ac0*/  LDGSTS.E [R5+0x19880], desc[UR40][R66.64], !P4 ;  /* 0x1988000042057fae */ /* 0x0007e8000e1a1028 */
[----:B------:R2:W-:Y:S01]  /*16ad0*/  STL.64 [R1+0x1b08], R58 ;  /* 0x001b083a01007387 */ /* 0x0005e20000100a00 */
[----:B-1----:R-:W-:-:S03]  /*16ae0*/  IMAD.WIDE R68, R247, 0x4, R6 ;  /* 0x00000004f7447825 */ /* 0x002fc600078e0206 */
        /* <DEDUP_REMOVED lines=31> */
[----:B------:R2:W-:Y:S01]  /*16ce0*/  LDGSTS.E [R5+0x19e80], desc[UR40][R42.64], !P4 ;  /* 0x19e800002a057fae */ /* 0x0005e2000e1a1028 */
[----:B---3--:R-:W-:-:S03]  /*16cf0*/  IMAD.WIDE R46, R247, 0x4, R28 ;  /* 0x00000004f72e7825 */ /* 0x008fc600078e021c */
[----:B------:R-:W-:Y:S04]  /*16d00*/  STL.64 [R1+0x1ab0], R250 ;  /* 0x001ab0fa01007387 */ /* 0x000fe80000100a00 */
[----:B------:R4:W-:Y:S01]  /*16d10*/  LDGSTS.E [R5+0x19f00], desc[UR40][R40.64], !P4 ;  /* 0x19f0000028057fae */ /* 0x0009e2000e1a1028 */
[----:B-1----:R-:W-:-:S03]  /*16d20*/  IMAD.WIDE R44, R247, 0x4, R30 ;  /* 0x00000004f72c7825 */ /* 0x002fc600078e021e */
[----:B------:R-:W-:Y:S01]  /*16d30*/  STL.64 [R1+0x1aa8], R68 ;  /* 0x001aa84401007387 */ /* 0x000fe20000100a00 */
[----:B--2---:R-:W-:-:S03]  /*16d40*/  IMAD.WIDE R42, R247, 0x4, R32 ;  /* 0x00000004f72a7825 */ /* 0x004fc600078e0220 */
[----:B------:R1:W-:Y:S01]  /*16d50*/  LDGSTS.E [R5+0x19f80], desc[UR40][R38.64], !P4 ;  /* 0x19f8000026057fae */ /* 0x0003e2000e1a1028 */
[----:B------:R-:W-:Y:S01]  /*16d60*/  ISETP.NE.U32.AND P4, PT, R248, RZ, PT ;  /* 0x000000fff800720c */ /* 0x000fe20003f85070 */
[----:B------:R-:W-:Y:S02]  /*16d70*/  IMAD R248, R246, 0x3b, RZ ;  /* 0x0000003bf6f87824 */ /* 0x000fe400078e02ff */
[----:B------:R2:W-:Y:S01]  /*16d80*/  STL.64 [R1+0x1aa0], R66 ;  /* 0x001aa04201007387 */ /* 0x0005e20000100a00 */
[----:B----4-:R-:W-:-:S03]  /*16d90*/  IMAD.WIDE R40, R247, 0x4, R34 ;  /* 0x00000004f7287825 */ /* 0x010fc600078e0222 */
[----:B------:R3:W-:Y:S01]  /*16da0*/  STL.64 [R1+0x1a98], R64 ;  /* 0x001a984001007387 */ /* 0x0007e20000100a00 */
[----:B-1----:R-:W1:Y:S03]  /*16db0*/  LDC R38, c[0x0][0x3a0] ;  /* 0x0000e800ff267b82 */ /* 0x002e660000000800 */
[----:B------:R4:W-:Y:S04]  /*16dc0*/  STL.64 [R1+0x1a90], R62 ;  /* 0x001a903e01007387 */ /* 0x0009e80000100a00 */
[----:B------:R1:W-:Y:S04]  /*16dd0*/  STL.64 [R1+0x1a88], R60 ;  /* 0x001a883c01007387 */ /* 0x0003e80000100a00 */
[----:B------:R-:W-:Y:S04]  /*16de0*/  LDGSTS.E [R5+0x1b800], desc[UR40][R250.64], !P2 ;  /* 0x1b800000fa057fae */ /* 0x000fe8000d1a1028 */
[----:B------:R1:W-:Y:S04]  /*16df0*/  STL.64 [R1+0x1a80], R58 ;  /* 0x001a803a01007387 */ /* 0x0003e80000100a00 */
[----:B------:R-:W-:Y:S04]  /*16e00*/  LDGSTS.E [R5+0x1b880], desc[UR40][R68.64], !P2 ;  /* 0x1b88000044057fae */ /* 0x000fe8000d1a1028 */
[----:B------:R1:W-:Y:S04]  /*16e10*/  STL.64 [R1+0x1a78], R56 ;  /* 0x001a783801007387 */ /* 0x0003e80000100a00 */
[----:B------:R2:W-:Y:S04]  /*16e20*/  LDGSTS.E [R5+0x1b900], desc[UR40][R66.64], !P2 ;  /* 0x1b90000042057fae */ /* 0x0005e8000d1a1028 */
[----:B------:R1:W-:Y:S04]  /*16e30*/  STL.64 [R1+0x1a70], R54 ;  /* 0x001a703601007387 */ /* 0x0003e80000100a00 */
[----:B------:R3:W-:Y:S04]  /*16e40*/  LDGSTS.E [R5+0x1b980], desc[UR40][R64.64], !P2 ;  /* 0x1b98000040057fae */ /* 0x0007e8000d1a1028 */
[----:B------:R1:W-:Y:S01]  /*16e50*/  STL.64 [R1+0x1a68], R52 ;  /* 0x001a683401007387 */ /* 0x0003e20000100a00 */
[----:B--2---:R-:W-:-:S03]  /*16e60*/  IMAD.WIDE R66, R248, 0x4, R36 ;  /* 0x00000004f8427825 */ /* 0x004fc600078e0224 */
[----:B------:R4:W-:Y:S01]  /*16e70*/  LDGSTS.E [R5+0x1ba00], desc[UR40][R62.64], !P2 ;  /* 0x1ba000003e057fae */ /* 0x0009e2000d1a1028 */
[----:B------:R-:W-:-:S03]  /*16e80*/  IMAD.WIDE R68, R248, 0x4, R6 ;  /* 0x00000004f8447825 */ /* 0x000fc600078e0206 */
        /* <DEDUP_REMOVED lines=9> */
[----:B------:R-:W4:Y:S01]  /*16f20*/  LDL.LU.64 R250, [R1+0x5d50] ;  /* 0x005d500001fa7983 */ /* 0x000f220000300a00 */
[----:B--2---:R-:W-:-:S03]  /*16f30*/  IMAD.WIDE R58, R248, 0x4, R14 ;  /* 0x00000004f83a7825 */ /* 0x004fc600078e020e */
[----:B------:R1:W-:Y:S01]  /*16f40*/  LDGSTS.E [R5+0x1bc00], desc[UR40][R54.64], !P2 ;  /* 0x1bc0000036057fae */ /* 0x0003e2000d1a1028 */
[----:B------:R-:W-:Y:S02]  /*16f50*/  IMAD R246, R246, 0x3f, RZ ;  /* 0x0000003ff6f67824 */ /* 0x000fe400078e02ff */
[----:B------:R-:W-:Y:S01]  /*16f60*/  VIADD R247, R38, 0xffffffbb ;  /* 0xffffffbb26f77836 */ /* 0x000fe20000000000 */
[----:B------:R2:W-:Y:S01]  /*16f70*/  STL.64 [R1+0x1a48], R44 ;  /* 0x001a482c01007387 */ /* 0x0005e20000100a00 */
[----:B---3--:R-:W-:-:S03]  /*16f80*/  IMAD.WIDE R56, R248, 0x4, R16 ;  /* 0x00000004f8387825 */ /* 0x008fc600078e0210 */
[----:B------:R3:W-:Y:S01]  /*16f90*/  LDGSTS.E [R5+0x1bc80], desc[UR40][R52.64], !P2 ;  /* 0x1bc8000034057fae */ /* 0x0007e2000d1a1028 */
[----:B------:R-:W-:-:S03]  /*16fa0*/  IMAD.WIDE R38, R248, 0x4, R34 ;  /* 0x00000004f8267825 */ /* 0x000fc600078e0222 */
[----:B------:R2:W-:Y:S01]  /*16fb0*/  STL.64 [R1+0x1a40], R42 ;  /* 0x001a402a01007387 */ /* 0x0005e20000100a00 */
[----:B-1----:R-:W-:-:S03]  /*16fc0*/  IMAD.WIDE R54, R248, 0x4, R18 ;  /* 0x00000004f8367825 */ /* 0x002fc600078e0212 */
[----:B------:R1:W-:Y:S04]  /*16fd0*/  LDGSTS.E [R5+0x1bd00], desc[UR40][R50.64], !P2 ;  /* 0x1bd0000032057fae */ /* 0x0003e8000d1a1028 */
[----:B------:R2:W-:Y:S01]  /*16fe0*/  STL.64 [R1+0x1a38], R40 ;  /* 0x001a382801007387 */ /* 0x0005e20000100a00 */
[----:B---3--:R-:W-:-:S03]  /*16ff0*/  IMAD.WIDE R52, R248, 0x4, R20 ;  /* 0x00000004f8347825 */ /* 0x008fc600078e0214 */
[----:B------:R3:W-:Y:S04]  /*17000*/  LDGSTS.E [R5+0x1bd80], desc[UR40][R48.64], !P2 ;  /* 0x1bd8000030057fae */ /* 0x0007e8000d1a1028 */
[----:B------:R4:W-:Y:S01]  /*17010*/  LDGSTS.E [R5+0x1be00], desc[UR40][R46.64], !P2 ;  /* 0x1be000002e057fae */ /* 0x0009e2000d1a1028 */
[----:B-1----:R-:W-:-:S03]  /*17020*/  IMAD.WIDE R50, R248, 0x4, R22 ;  /* 0x00000004f8327825 */ /* 0x002fc600078e0216 */
[----:B------:R-:W-:Y:S04]  /*17030*/  STL.64 [R1+0x1a30], R66 ;  /* 0x001a304201007387 */ /* 0x000fe80000100a00 */
[----:B------:R2:W-:Y:S01]  /*17040*/  LDGSTS.E [R5+0x1be80], desc[UR40][R44.64], !P2 ;  /* 0x1be800002c057fae */ /* 0x0005e2000d1a1028 */
[----:B---3--:R-:W-:-:S03]  /*17050*/  IMAD.WIDE R48, R248, 0x4, R24 ;  /* 0x00000004f8307825 */ /* 0x008fc600078e0218 */
[----:B------:R-:W-:Y:S01]  /*17060*/  STL.64 [R1+0x1a28], R68 ;  /* 0x001a284401007387 */ /* 0x000fe20000100a00 */
[----:B----4-:R-:W-:-:S03]  /*17070*/  IMAD.WIDE R46, R248, 0x4, R26 ;  /* 0x00000004f82e7825 */ /* 0x010fc600078e021a */
[----:B------:R1:W-:Y:S04]  /*17080*/  LDGSTS.E [R5+0x1bf00], desc[UR40][R42.64], !P2 ;  /* 0x1bf000002a057fae */ /* 0x0003e8000d1a1028 */
[----:B------:R3:W-:Y:S01]  /*17090*/  STL.64 [R1+0x1a20], R64 ;  /* 0x001a204001007387 */ /* 0x0007e20000100a00 */
[----:B--2---:R-:W-:-:S03]  /*170a0*/  IMAD.WIDE R44, R248, 0x4, R28 ;  /* 0x00000004f82c7825 */ /* 0x004fc600078e021c */
[----:B------:R2:W-:Y:S01]  /*170b0*/  LDGSTS.E [R5+0x1bf80], desc[UR40][R40.64], !P2 ;  /* 0x1bf8000028057fae */ /* 0x0005e2000d1a1028 */
[----:B------:R-:W-:Y:S02]  /*170c0*/  ISETP.GE.U32.AND P2, PT, R249, 0x7fffff80, PT ;  /* 0x7fffff80f900780c */ /* 0x000fe40003f46070 */
[----:B------:R-:W4:Y:S01]  /*170d0*/  LDC R249, c[0x0][0x3a0] ;  /* 0x0000e800fff97b82 */ /* 0x000f220000000800 */
[----:B------:R3:W-:Y:S01]  /*170e0*/  STL.64 [R1+0x1a18], R62 ;  /* 0x001a183e01007387 */ /* 0x0007e20000100a00 */
[----:B-1----:R-:W-:-:S03]  /*170f0*/  IMAD.WIDE R42, R248, 0x4, R30 ;  /* 0x00000004f82a7825 */ /* 0x002fc600078e021e */
[----:B------:R1:W-:Y:S04]  /*17100*/  STL.64 [R1+0x1a10], R60 ;  /* 0x001a103c01007387 */ /* 0x0003e80000100a00 */
[----:B------:R1:W-:Y:S01]  /*17110*/  STL.64 [R1+0x1a08], R58 ;  /* 0x001a083a01007387 */ /* 0x0003e20000100a00 */
[----:B--2---:R-:W-:-:S03]  /*17120*/  IMAD.WIDE R40, R248, 0x4, R32 ;  /* 0x00000004f8287825 */ /* 0x004fc600078e0220 */
[----:B------:R2:W-:Y:S04]  /*17130*/  STL.64 [R1+0x1a00], R56 ;  /* 0x001a003801007387 */ /* 0x0005e80000100a00 */
[----:B------:R1:W-:Y:S04]  /*17140*/  STL.64 [R1+0x19f8], R54 ;  /* 0x0019f83601007387 */ /* 0x0003e80000100a00 */
        /* <DEDUP_REMOVED lines=8> */
[----:B------:R1:W-:Y:S01]  /*171d0*/  LDGSTS.E [R5+0x1d980], desc[UR40][R62.64], !P5 ;  /* 0x1d9800003e057fae */ /* 0x0003e2000e9a1028 */
[----:B---3--:R-:W-:-:S03]  /*171e0*/  IMAD.WIDE R64, R246, 0x4, R36 ;  /* 0x00000004f6407825 */ /* 0x008fc600078e0224 */
[----:B------:R-:W3:Y:S01]  /*171f0*/  LDL.LU.64 R66, [R1+0x5d48] ;  /* 0x005d480001427983 */ /* 0x000ee20000300a00 */
[----:B------:R-:W-:-:S03]  /*17200*/  IMAD.WIDE R68, R246, 0x4, R16 ;  /* 0x00000004f6447825 */ /* 0x000fc600078e0210 */
        /* <DEDUP_REMOVED lines=32> */
[----:B------:R1:W-:Y:S01]  /*17410*/  STL.64 [R1+0x1978], R50 ;  /* 0x0019783201007387 */ /* 0x0003e20000100a00 */
[----:B--2---:R-:W-:-:S03]  /*17420*/  IMAD.WIDE R40, R246, 0x4, R28 ;  /* 0x00000004f6287825 */ /* 0x004fc600078e021c */
[----:B------:R2:W-:Y:S01]  /*17430*/  LDGSTS.E [R5+0x1df80], desc[UR40][R38.64], !P5 ;  /* 0x1df8000026057fae */ /* 0x0005e2000e9a1028 */
[----:B------:R-:W-:Y:S01]  /*17440*/  ISETP.GE.U32.AND P5, PT, R247, 0x7fffff7c, PT ;  /* 0x7fffff7cf700780c */ /* 0x000fe20003fa6070 */
[----:B----4-:R-:W-:Y:S02]  /*17450*/  VIADD R247, R249, 0xffffffb7 ;  /* 0xffffffb7f9f77836 */ /* 0x010fe40000000000 */
[----:B------:R4:W-:Y:S01]  /*17460*/  STL.64 [R1+0x1970], R48 ;  /* 0x0019703001007387 */ /* 0x0009e20000100a00 */
[----:B------:R-:W-:-:S03]  /*17470*/  IMAD.WIDE R248, R246, 0x4, R34 ;  /* 0x00000004f6f87825 */ /* 0x000fc600078e0222 */
[----:B------:R1:W-:Y:S01]  /*17480*/  STL.64 [R1+0x1968], R46 ;  /* 0x0019682e01007387 */ /* 0x0003e20000100a00 */
[----:B--2---:R-:W-:-:S03]  /*17490*/  IMAD.WIDE R38, R246, 0x4, R30 ;  /* 0x00000004f6267825 */ /* 0x004fc600078e021e */
[----:B------:R2:W-:Y:S04]  /*174a0*/  STL.64 [R1+0x1960], R44 ;  /* 0x0019602c01007387 */ /* 0x0005e80000100a00 */
[----:B------:R1:W-:Y:S04]  /*174b0*/  STL.64 [R1+0x1958], R42 ;  /* 0x0019582a01007387 */ /* 0x0003e80000100a00 */
[----:B------:R1:W-:Y:S04]  /*174c0*/  STL.64 [R1+0x1950], R40 ;  /* 0x0019502801007387 */ /* 0x0003e80000100a00 */
[----:B------:R-:W-:Y:S04]  /*174d0*/  LDGSTS.E [R5+0x1f800], desc[UR40][R64.64], !P6 ;  /* 0x1f80000040057fae */ /* 0x000fe8000f1a1028 */
[----:B------:R-:W-:Y:S04]  /*174e0*/  LDGSTS.E [R5+0x1f880], desc[UR40][R62.64], !P6 ;  /* 0x1f8800003e057fae */ /* 0x000fe8000f1a1028 */
[----:B------:R-:W-:Y:S04]  /*174f0*/  LDGSTS.E [R5+0x1f900], desc[UR40][R60.64], !P6 ;  /* 0x1f9000003c057fae */ /* 0x000fe8000f1a1028 */
[----:B------:R-:W3:Y:S04]  /*17500*/  LDL.LU.64 R64, [R1+0x5d40] ;  /* 0x005d400001407983 */ /* 0x000ee80000300a00 */
[----:B------:R1:W-:Y:S04]  /*17510*/  STL.64 [R1+0x1948], R38 ;  /* 0x0019482601007387 */ /* 0x0003e80000100a00 */
[----:B------:R-:W3:Y:S04]  /*17520*/  LDL.LU.64 R62, [R1+0x5d38] ;  /* 0x005d3800013e7983 */ /* 0x000ee80000300a00 */
[----:B------:R1:W-:Y:S04]  /*17530*/  STL.64 [R1+0x1940], R52 ;  /* 0x0019403401007387 */ /* 0x0003e80000100a00 */
[----:B------:R-:W3:Y:S04]  /*17540*/  LDL.LU.64 R60, [R1+0x5d30] ;  /* 0x005d3000013c7983 */ /* 0x000ee80000300a00 */
[----:B------:R-:W-:Y:S04]  /*17550*/  STL.64 [R1+0x1938], R248 ;  /* 0x001938f801007387 */ /* 0x000fe80000100a00 */
[----:B------:R-:W-:Y:S04]  /*17560*/  LDGSTS.E [R5+0x1f980], desc[UR40][R58.64], !P6 ;  /* 0x1f9800003a057fae */ /* 0x000fe8000f1a1028 */
[----:B------:R-:W-:Y:S04]  /*17570*/  LDGSTS.E [R5+0x1fa00], desc[UR40][R56.64], !P6 ;  /* 0x1fa0000038057fae */ /* 0x000fe8000f1a1028 */
[----:B------:R-:W-:Y:S04]  /*17580*/  LDGSTS.E [R5+0x1fa80], desc[UR40][R54.64], !P6 ;  /* 0x1fa8000036057fae */ /* 0x000fe8000f1a1028 */
[----:B------:R-:W3:Y:S04]  /*17590*/  LDL.LU.64 R58, [R1+0x5d28] ;  /* 0x005d2800013a7983 */ /* 0x000ee80000300a00 */
[----:B------:R-:W3:Y:S04]  /*175a0*/  LDL.LU.64 R56, [R1+0x5d20] ;  /* 0x005d200001387983 */ /* 0x000ee80000300a00 */
[----:B------:R-:W3:Y:S04]  /*175b0*/  LDL.LU.64 R54, [R1+0x5d18] ;  /* 0x005d180001367983 */ /* 0x000ee80000300a00 */
[----:B------:R-:W-:Y:S04]  /*175c0*/  LDGSTS.E [R5+0x1fb00], desc[UR40][R68.64], !P6 ;  /* 0x1fb0000044057fae */ /* 0x000fe8000f1a1028 */
[----:B------:R-:W-:Y:S04]  /*175d0*/  LDGSTS.E [R5+0x1fb80], desc[UR40][R50.64], !P6 ;  /* 0x1fb8000032057fae */ /* 0x000fe8000f1a1028 */
[----:B------:R-:W-:Y:S04]  /*175e0*/  LDGSTS.E [R5+0x1fc00], desc[UR40][R48.64], !P6 ;  /* 0x1fc0000030057fae */ /* 0x000fe8000f1a1028 */
[----:B------:R-:W3:Y:S04]  /*175f0*/  LDL.LU.64 R68, [R1+0x5d10] ;  /* 0x005d100001447983 */ /* 0x000ee80000300a00 */
[----:B-1----:R-:W3:Y:S04]  /*17600*/  LDL.LU.64 R50, [R1+0x5d08] ;  /* 0x005d080001327983 */ /* 0x002ee80000300a00 */
[----:B----4-:R-:W4:Y:S04]  /*17610*/  LDL.LU.64 R48, [R1+0x5d00] ;  /* 0x005d000001307983 */ /* 0x010f280000300a00 */
[----:B------:R-:W-:Y:S04]  /*17620*/  LDGSTS.E [R5+0x1fc80], desc[UR40][R46.64], !P6 ;  /* 0x1fc800002e057fae */ /* 0x000fe8000f1a1028 */
[----:B------:R-:W-:Y:S04]  /*17630*/  LDGSTS.E [R5+0x1fd00], desc[UR40][R44.64], !P6 ;  /* 0x1fd000002c057fae */ /* 0x000fe8000f1a1028 */
[----:B------:R-:W-:Y:S04]  /*17640*/  LDGSTS.E [R5+0x1fd80], desc[UR40][R42.64], !P6 ;  /* 0x1fd800002a057fae */ /* 0x000fe8000f1a1028 */
[----:B------:R-:W3:Y:S04]  /*17650*/  LDL.LU.64 R46, [R1+0x5cf8] ;  /* 0x005cf800012e7983 */ /* 0x000ee80000300a00 */
[----:B--2---:R-:W2:Y:S04]  /*17660*/  LDL.LU.64 R44, [R1+0x5cf0] ;  /* 0x005cf000012c7983 */ /* 0x004ea80000300a00 */
[----:B------:R-:W2:Y:S04]  /*17670*/  LDL.LU.64 R42, [R1+0x5ce8] ;  /* 0x005ce800012a7983 */ /* 0x000ea80000300a00 */
[----:B------:R-:W-:Y:S04]  /*17680*/  LDGSTS.E [R5+0x1fe00], desc[UR40][R40.64], !P6 ;  /* 0x1fe0000028057fae */ /* 0x000fe8000f1a1028 */
[----:B------:R-:W-:Y:S04]  /*17690*/  LDGSTS.E [R5+0x1fe80], desc[UR40][R38.64], !P6 ;  /* 0x1fe8000026057fae */ /* 0x000fe8000f1a1028 */
[----:B------:R-:W-:Y:S04]  /*176a0*/  LDGSTS.E [R5+0x1ff00], desc[UR40][R52.64], !P6 ;  /* 0x1ff0000034057fae */ /* 0x000fe8000f1a1028 */
[----:B------:R-:W2:Y:S04]  /*176b0*/  LDL.LU.64 R40, [R1+0x5ce0] ;  /* 0x005ce00001287983 */ /* 0x000ea80000300a00 */
[----:B------:R-:W2:Y:S04]  /*176c0*/  LDL.LU.64 R38, [R1+0x5cd8] ;  /* 0x005cd80001267983 */ /* 0x000ea80000300a00 */
[----:B------:R-:W2:Y:S01]  /*176d0*/  LDL.LU.64 R52, [R1+0x5cd0] ;  /* 0x005cd00001347983 */ /* 0x000ea20000300a00 */
[----:B------:R-:W-:-:S03]  /*176e0*/  VIADD R252, R252, 0xffffffb3 ;  /* 0xffffffb3fcfc7836 */ /* 0x000fc60000000000 */
[----:B------:R1:W-:Y:S01]  /*176f0*/  LDGSTS.E [R5+0x1ff80], desc[UR40][R248.64], !P6 ;  /* 0x1ff80000f8057fae */ /* 0x0003e2000f1a1028 */
[----:B------:R-:W-:-:S03]  /*17700*/  ISETP.GE.U32.AND P6, PT, R247, 0x7fffff78, PT ;  /* 0x7fffff78f700780c */ /* 0x000fc60003fc6070 */
[----:B------:R1:W-:Y:S01]  /*17710*/  STL.64 [R1+0x5eb0], R188 ;  /* 0x005eb0bc01007387 */ /* 0x0003e20000100a00 */
[C---:B------:R-:W-:Y:S01]  /*17720*/  LOP3.LUT R246, R3.reuse, 0x10, RZ, 0x3c, !PT ;  /* 0x0000001003f67812 */ /* 0x040fe200078e3cff */
[----:B------:R-:W2:Y:S02]  /*17730*/  LDCU UR7, c[0x0][0x3a0] ;  /* 0x00007400ff0777ac */ /* 0x000ea40008000800 */
[----:B------:R-:W0:Y:S04]  /*17740*/  LDGDEPBAR ;  /* 0x00000000000079af */ /* 0x000e280000000000 */
[----:B-1----:R-:W2:Y:S04]  /*17750*/  LDL.64 R188, [R1+0x26b8] ;  /* 0x0026b80001bc7983 */ /* 0x002ea80000100a00 */
[----:B------:R1:W-:Y:S04]  /*17760*/  STL.64 [R1+0x5ea8], R190 ;  /* 0x005ea8be01007387 */ /* 0x0003e80000100a00 */
        /* <DEDUP_REMOVED lines=12> */
[----:B-1----:R-:W2:Y:S01]  /*17830*/  LDL.64 R202, [R1+0x2780] ;  /* 0x0027800001ca7983 */ /* 0x002ea20000100a00 */
[----:B------:R-:W-:Y:S01]  /*17840*/  VIADD R246, R246, UR4 ;  /* 0x00000004f6f67c36 */ /* 0x000fe20008000000 */
[----:B------:R-:W-:-:S02]  /*17850*/  LOP3.LUT R247, R3, 0x30, RZ, 0x3c, !PT ;  /* 0x0000003003f77812 */ /* 0x000fc400078e3cff */
[----:B------:R-:W-:Y:S01]  /*17860*/  STL.64 [R1+0x5e70], R204 ;  /* 0x005e70cc01007387 */ /* 0x000fe20000100a00 */
[----:B------:R-:W-:Y:S02]  /*17870*/  LOP3.LUT R248, R3, 0x50, RZ, 0x3c, !PT ;  /* 0x0000005003f87812 */ /* 0x000fe400078e3cff */
[----:B------:R-:W-:Y:S01]  /*17880*/  VIADD R247, R247, UR4 ;  /* 0x00000004f7f77c36 */ /* 0x000fe20008000000 */
[----:B------:R-:W-:Y:S01]  /*17890*/  STL.64 [R1+0x5e68], R206 ;  /* 0x005e68ce01007387 */ /* 0x000fe20000100a00 */
[----:B------:R-:W-:Y:S01]  /*178a0*/  LOP3.LUT R249, R3, 0x70, RZ, 0x3c, !PT ;  /* 0x0000007003f97812 */ /* 0x000fe200078e3cff */
[----:B------:R-:W-:Y:S02]  /*178b0*/  VIADD R248, R248, UR4 ;  /* 0x00000004f8f87c36 */ /* 0x000fe40008000000 */
[----:B------:R-:W-:Y:S02]  /*178c0*/  STL.64 [R1+0x5e60], R208 ;  /* 0x005e60d001007387 */ /* 0x000fe40000100a00 */
[----:B------:R-:W-:-:S02]  /*178d0*/  VIADD R249, R249, UR4 ;  /* 0x00000004f9f97c36 */ /* 0x000fc40008000000 */
[----:B------:R-:W-:Y:S04]  /*178e0*/  STL.64 [R1+0x5e58], R210 ;  /* 0x005e58d201007387 */ /* 0x000fe80000100a00 */
        /* <DEDUP_REMOVED lines=13> */
[----:B------:R1:W-:Y:S04]  /*179c0*/  STL.64 [R1+0x5de8], R238 ;  /* 0x005de8ee01007387 */ /* 0x0003e80000100a00 */
[----:B------:R1:W-:Y:S04]  /*179d0*/  STL.64 [R1+0x5de0], R240 ;  /* 0x005de0f001007387 */ /* 0x0003e80000100a00 */
[----:B------:R1:W-:Y:S04]  /*179e0*/  STL.64 [R1+0x5dd8], R242 ;  /* 0x005dd8f201007387 */ /* 0x0003e80000100a00 */
[----:B-1----:R-:W3:Y:S04]  /*179f0*/  LDL.64 R238, [R1+0x20d8] ;  /* 0x0020d80001ee7983 */ /* 0x002ee80000100a00 */
[----:B------:R-:W3:Y:S04]  /*17a00*/  LDL.64 R240, [R1+0x2118] ;  /* 0x0021180001f07983 */ /* 0x000ee80000100a00 */
        /* <DEDUP_REMOVED lines=18> */
[----:B--2---:R-:W-:Y:S04]  /*17b30*/  LDGSTS.E [R2+0x40000], desc[UR40][R202.64], P0 ;  /* 0x40000000ca027fae */ /* 0x004fe800081a1028 */
[----:B------:R-:W-:Y:S04]  /*17b40*/  LDGSTS.E [R2+0x40080], desc[UR40][R200.64], P1 ;  /* 0x40080000c8027fae */ /* 0x000fe800089a1028 */
[----:B------:R-:W-:Y:S04]  /*17b50*/  LDGSTS.E [R2+0x40800], desc[UR40][R198.64], P0 ;  /* 0x40800000c6027fae */ /* 0x000fe800081a1028 */
[----:B------:R-:W-:Y:S04]  /*17b60*/  LDGSTS.E [R2+0x40880], desc[UR40][R194.64], P1 ;  /* 0x40880000c2027fae */ /* 0x000fe800089a1028 */
[----:B------:R-:W-:Y:S04]  /*17b70*/  LDGSTS.E [R2+0x41000], desc[UR40][R190.64], P0 ;  /* 0x41000000be027fae */ /* 0x000fe800081a1028 */
[----:B------:R-:W-:Y:S04]  /*17b80*/  LDGSTS.E [R2+0x41080], desc[UR40][R196.64], P1 ;  /* 0x41080000c4027fae */ /* 0x000fe800089a1028 */
[----:B------:R-:W2:Y:S04]  /*17b90*/  LDL.64 R194, [R1+0x2678] ;  /* 0x0026780001c27983 */ /* 0x000ea80000100a00 */
[----:B------:R-:W3:Y:S04]  /*17ba0*/  LDL.64 R190, [R1+0x2198] ;  /* 0x0021980001be7983 */ /* 0x000ee80000100a00 */
[----:B------:R-:W-:Y:S04]  /*17bb0*/  LDGSTS.E [R2+0x41800], desc[UR40][R188.64], P0 ;  /* 0x41800000bc027fae */ /* 0x000fe800081a1028 */
[----:B------:R-:W4:Y:S04]  /*17bc0*/  LDL.64 R202, [R1+0x1cc8] ;  /* 0x001cc80001ca7983 */ /* 0x000f280000100a00 */
[----:B------:R-:W4:Y:S04]  /*17bd0*/  LDL.64 R200, [R1+0x2770] ;  /* 0x0027700001c87983 */ /* 0x000f280000100a00 */
[----:B------:R-:W4:Y:S04]  /*17be0*/  LDL.64 R188, [R1+0x25f8] ;  /* 0x0025f80001bc7983 */ /* 0x000f280000100a00 */
[----:B------:R-:W-:Y:S04]  /*17bf0*/  LDGSTS.E [R2+0x41880], desc[UR40][R192.64], P1 ;  /* 0x41880000c0027fae */ /* 0x000fe800089a1028 */
[----:B------:R-:W4:Y:S04]  /*17c00*/  LDL.64 R198, [R1+0x2370] ;  /* 0x0023700001c67983 */ /* 0x000f280000100a00 */
[----:B------:R-:W4:Y:S04]  /*17c10*/  LDL.64 R196, [R1+0x26f0] ;  /* 0x0026f00001c47983 */ /* 0x000f280000100a00 */
[----:B------:R-:W4:Y:S04]  /*17c20*/  LDL.64 R192, [R1+0x2730] ;  /* 0x0027300001c07983 */ /* 0x000f280000100a00 */
[----:B--2---:R-:W-:Y:S04]  /*17c30*/  LDGSTS.E [R2+0x42000], desc[UR40][R194.64], P0 ;  /* 0x42000000c2027fae */ /* 0x004fe800081a1028 */
[----:B---3--:R-:W-:Y:S04]  /*17c40*/  LDGSTS.E [R2+0x42080], desc[UR40][R190.64], P1 ;  /* 0x42080000be027fae */ /* 0x008fe800089a1028 */
[----:B------:R-:W-:Y:S04]  /*17c50*/  LDGSTS.E [R2+0x42800], desc[UR40][R242.64], P0 ;  /* 0x42800000f2027fae */ /* 0x000fe800081a1028 */
[----:B------:R-:W2:Y:S04]  /*17c60*/  LDL.64 R194, [R1+0x2310] ;  /* 0x0023100001c27983 */ /* 0x000ea80000100a00 */
[----:B------:R-:W3:Y:S04]  /*17c70*/  LDL.64 R190, [R1+0x22a0] ;  /* 0x0022a00001be7983 */ /* 0x000ee80000100a00 */
[----:B------:R-:W-:Y:S04]  /*17c80*/  LDGSTS.E [R2+0x42880], desc[UR40][R240.64], P1 ;  /* 0x42880000f0027fae */ /* 0x000fe800089a1028 */
[----:B----4-:R-:W-:Y:S04]  /*17c90*/  LDGSTS.E [R2+0x43000], desc[UR40][R188.64], P0 ;  /* 0x43000000bc027fae */ /* 0x010fe800081a1028 */
[----:B------:R-:W-:Y:S04]  /*17ca0*/  LDGSTS.E [R2+0x43080], desc[UR40][R238.64], P1 ;  /* 0x43080000ee027fae */ /* 0x000fe800089a1028 */
[----:B------:R-:W-:Y:S04]  /*17cb0*/  LDGSTS.E [R2+0x43800], desc[UR40][R236.64], P0 ;  /* 0x43800000ec027fae */ /* 0x000fe800081a1028 */
[----:B------:R-:W4:Y:S04]  /*17cc0*/  LDL.64 R188, [R1+0x26b0] ;  /* 0x0026b00001bc7983 */ /* 0x000f280000100a00 */
[----:B------:R-:W-:Y:S04]  /*17cd0*/  LDGSTS.E [R2+0x43880], desc[UR40][R234.64], P1 ;  /* 0x43880000ea027fae */ /* 0x000fe800089a1028 */
        /* <DEDUP_REMOVED lines=19> */
[----:B------:R-:W4:Y:S04]  /*17e10*/  LDL.64 R242, [R1+0x2190] ;  /* 0x0021900001f27983 */ /* 0x000f280000100a00 */
        /* <DEDUP_REMOVED lines=23> */
[----:B--2---:R-:W-:Y:S04]  /*17f90*/  LDGSTS.E [R246+0x40980], desc[UR40][R194.64], P1 ;  /* 0x40980000c2f67fae */ /* 0x004fe800089a1028 */
[----:B------:R-:W-:Y:S04]  /*17fa0*/  LDGSTS.E [R246+0x41100], desc[UR40][R196.64], P0 ;  /* 0x41100000c4f67fae */ /* 0x000fe800081a1028 */
[----:B---3--:R-:W-:Y:S04]  /*17fb0*/  LDGSTS.E [R246+0x41180], desc[UR40][R190.64], P1 ;  /* 0x41180000bef67fae */ /* 0x008fe800089a1028 */
[----:B------:R-:W2:Y:S04]  /*17fc0*/  LDL.64 R194, [R1+0x2670] ;  /* 0x0026700001c27983 */ /* 0x000ea80000100a00 */
[----:B------:R-:W3:Y:S04]  /*17fd0*/  LDL.64 R196, [R1+0x2308] ;  /* 0x0023080001c47983 */ /* 0x000ee80000100a00 */
[----:B------:R-:W3:Y:S04]  /*17fe0*/  LDL.64 R190, [R1+0x2110] ;  /* 0x0021100001be7983 */ /* 0x000ee80000100a00 */
[----:B----4-:R-:W-:Y:S04]  /*17ff0*/  LDGSTS.E [R246+0x41900], desc[UR40][R188.64], P0 ;  /* 0x41900000bcf67fae */ /* 0x010fe800081a1028 */
[----:B------:R-:W4:Y:S04]  /*18000*/  LDL.64 R188, [R1+0x2368] ;  /* 0x0023680001bc7983 */ /* 0x000f280000100a00 */
[----:B------:R-:W-:Y:S04]  /*18010*/  LDGSTS.E [R246+0x41980], desc[UR40][R192.64], P1 ;  /* 0x41980000c0f67fae */ /* 0x000fe800089a1028 */
[----:B------:R-:W4:Y:S04]  /*18020*/  LDL.64 R192, [R1+0x2728] ;  /* 0x0027280001c07983 */ /* 0x000f280000100a00 */
[----:B--2---:R-:W-:Y:S04]  /*18030*/  LDGSTS.E [R246+0x42100], desc[UR40][R194.64], P0 ;  /* 0x42100000c2f67fae */ /* 0x004fe800081a1028 */
[----:B------:R-:W-:Y:S04]  /*18040*/  LDGSTS.E [R246+0x42180], desc[UR40][R242.64], P1 ;  /* 0x42180000f2f67fae */ /* 0x000fe800089a1028 */
[----:B------:R-:W-:Y:S04]  /*18050*/  LDGSTS.E [R246+0x42900], desc[UR40][R240.64], P0 ;  /* 0x42900000f0f67fae */ /* 0x000fe800081a1028 */
[----:B------:R-:W2:Y:S04]  /*18060*/  LDL.64 R194, [R1+0x26e8] ;  /* 0x0026e80001c27983 */ /* 0x000ea80000100a00 */
[----:B---3--:R-:W-:Y:S04]  /*18070*/  LDGSTS.E [R246+0x42980], desc[UR40][R190.64], P1 ;  /* 0x42980000bef67fae */ /* 0x008fe800089a1028 */
[----:B------:R-:W-:Y:S04]  /*18080*/  LDGSTS.E [R246+0x43100], desc[UR40][R238.64], P0 ;  /* 0x43100000eef67fae */ /* 0x000fe800081a1028 */
[----:B------:R-:W-:Y:S04]  /*18090*/  LDGSTS.E [R246+0x43180], desc[UR40][R236.64], P1 ;  /* 0x43180000ecf67fae */ /* 0x000fe800089a1028 */
[----:B------:R-:W3:Y:S04]  /*180a0*/  LDL.64 R190, [R1+0x2298] ;  /* 0x0022980001be7983 */ /* 0x000ee80000100a00 */
        /* <DEDUP_REMOVED lines=19> */
[----:B----4-:R-:W-:Y:S04]  /*181e0*/  LDGSTS.E [R0+0x40280], desc[UR40][R188.64], P1 ;  /* 0x40280000bc007fae */ /* 0x010fe800089a1028 */
[----:B------:R-:W4:Y:S04]  /*181f0*/  LDL.64 R242, [R1+0x2668] ;  /* 0x0026680001f27983 */ /* 0x000f280000100a00 */
[----:B------:R-:W-:Y:S04]  /*18200*/  LDGSTS.E [R0+0x40a00], desc[UR40][R192.64], P0 ;  /* 0x40a00000c0007fae */ /* 0x000fe800081a1028 */
[----:B------:R-:W4:Y:S04]  /*18210*/  LDL.64 R188, [R1+0x26a8] ;  /* 0x0026a80001bc7983 */ /* 0x000f280000100a00 */
        /* <DEDUP_REMOVED lines=26> */
[----:B------:R-:W2:Y:S04]  /*183c0*/  LDL.64 R194, [R1+0x2628] ;  /* 0x0026280001c27983 */ /* 0x000ea80000100a00 */
[----:B---3--:R-:W-:Y:S04]  /*183d0*/  LDGSTS.E [R0+0x41280], desc[UR40][R190.64], P1 ;  /* 0x41280000be007fae */ /* 0x008fe800089a1028 */
[----:B------:R-:W3:Y:S04]  /*183e0*/  LDL.64 R190, [R1+0x2760] ;  /* 0x0027600001be7983 */ /* 0x000ee80000100a00 */
[----:B----4-:R-:W-:Y:S04]  /*183f0*/  LDGSTS.E [R0+0x41a00], desc[UR40][R188.64], P0 ;  /* 0x41a00000bc007fae */ /* 0x010fe800081a1028 */
[----:B------:R-:W-:Y:S04]  /*18400*/  LDGSTS.E [R0+0x41a80], desc[UR40][R192.64], P1 ;  /* 0x41a80000c0007fae */ /* 0x000fe800089a1028 */
[----:B------:R-:W4:Y:S04]  /*18410*/  LDL.64 R188, [R1+0x2360] ;  /* 0x0023600001bc7983 */ /* 0x000f280000100a00 */
[----:B------:R-:W-:Y:S04]  /*18420*/  LDGSTS.E [R0+0x42200], desc[UR40][R242.64], P0 ;  /* 0x42200000f2007fae */ /* 0x000fe800081a1028 */
[----:B------:R-:W4:Y:S04]  /*18430*/  LDL.64 R192, [R1+0x2300] ;  /* 0x0023000001c07983 */ /* 0x000f280000100a00 */
[----:B------:R-:W-:Y:S04]  /*18440*/  LDGSTS.E [R0+0x42280], desc[UR40][R240.64], P1 ;  /* 0x42280000f0007fae */ /* 0x000fe800089a1028 */
[----:B------:R-:W4:Y:S04]  /*18450*/  LDL.64 R242, [R1+0x2230] ;  /* 0x0022300001f27983 */ /* 0x000f280000100a00 */
[----:B------:R-:W4:Y:S04]  /*18460*/  LDL.64 R240, [R1+0x2660] ;  /* 0x0026600001f07983 */ /* 0x000f280000100a00 */
[----:B--2---:R-:W-:Y:S04]  /*18470*/  LDGSTS.E [R0+0x42a00], desc[UR40][R194.64], P0 ;  /* 0x42a00000c2007fae */ /* 0x004fe800081a1028 */
        /* <DEDUP_REMOVED lines=21> */
[----:B------:R-:W2:Y:S04]  /*185d0*/  LDL.64 R194, [R1+0x26e0] ;  /* 0x0026e00001c27983 */ /* 0x000ea80000100a00 */
[----:B---3--:R-:W-:Y:S04]  /*185e0*/  LDGSTS.E [R247+0x40300], desc[UR40][R190.64], P0 ;  /* 0x40300000bef77fae */ /* 0x008fe800081a1028 */
[----:B------:R-:W3:Y:S04]  /*185f0*/  LDL.64 R238, [R1+0x2620] ;  /* 0x0026200001ee7983 */ /* 0x000ee80000100a00 */
[----:B------:R-:W3:Y:S04]  /*18600*/  LDL.64 R236, [R1+0x2100] ;  /* 0x0021000001ec7983 */ /* 0x000ee80000100a00 */
[----:B------:R-:W3:Y:S04]  /*18610*/  LDL.64 R190, [R1+0x2290] ;  /* 0x0022900001be7983 */ /* 0x000ee80000100a00 */
[----:B----4-:R-:W-:Y:S04]  /*18620*/  LDGSTS.E [R247+0x40380], desc[UR40][R188.64], P1 ;  /* 0x40380000bcf77fae */ /* 0x010fe800089a1028 */
        /* <DEDUP_REMOVED lines=30> */
[----:B------:R-:W-:Y:S04]  /*18810*/  LDGSTS.E [R247+0x42300], desc[UR40][R240.64], P0 ;  /* 0x42300000f0f77fae */ /* 0x000fe800081a1028 */
[----:B------:R-:W4:Y:S04]  /*18820*/  LDL.64 R188, [R1+0x2718] ;  /* 0x0027180001bc7983 */ /* 0x000f280000100a00 */
[----:B------:R-:W-:Y:S04]  /*18830*/  LDGSTS.E [R247+0x42380], desc[UR40][R192.64], P1 ;  /* 0x42380000c0f77fae */ /* 0x000fe800089a1028 */
        /* <DEDUP_REMOVED lines=23> */
[----:B------:R1:W-:Y:S04]  /*189b0*/  STL.64 [R1+0x5cd0], R246 ;  /* 0x005cd0f601007387 */ /* 0x0003e80000100a00 */
[----:B------:R-:W4:Y:S04]  /*189c0*/  LDL.64 R242, [R1+0x2698] ;  /* 0x0026980001f27983 */ /* 0x000f280000100a00 */
[----:B------:R-:W4:Y:S04]  /*189d0*/  LDL.64 R240, [R1+0x2658] ;  /* 0x0026580001f07983 */ /* 0x000f280000100a00 */
[----:B-1----:R-:W4:Y:S04]  /*189e0*/  LDL.64 R246, [R1+0x2278] ;  /* 0x0022780001f67983 */ /* 0x002f280000100a00 */
        /* <DEDUP_REMOVED lines=22> */
[----:B---3--:R-:W-:Y:S04]  /*18b50*/  LDGSTS.E [R4+0x40400], desc[UR40][R190.64], P0 ;  /* 0x40400000be047fae */ /* 0x008fe800081a1028 */
[----:B--2---:R-:W-:Y:S04]  /*18b60*/  LDGSTS.E [R4+0x40480], desc[UR40][R194.64], P1 ;  /* 0x40480000c2047fae */ /* 0x004fe800089a1028 */
[----:B------:R-:W2:Y:S04]  /*18b70*/  LDL.64 R190, [R1+0x26d8] ;  /* 0x0026d80001be7983 */ /* 0x000ea80000100a00 */
[----:B----4-:R-:W-:Y:S04]  /*18b80*/  LDGSTS.E [R4+0x40c00], desc[UR40][R188.64], P0 ;  /* 0x40c00000bc047fae */ /* 0x010fe800081a1028 */
[----:B------:R-:W3:Y:S04]  /*18b90*/  LDL.64 R194, [R1+0x2750] ;  /* 0x0027500001c27983 */ /* 0x000ee80000100a00 */
[----:B------:R-:W4:Y:S04]  /*18ba0*/  LDL.64 R188, [R1+0x21f8] ;  /* 0x0021f80001bc7983 */ /* 0x000f280000100a00 */
[----:B------:R-:W-:Y:S04]  /*18bb0*/  LDGSTS.E [R4+0x40c80], desc[UR40][R192.64], P1 ;  /* 0x40c80000c0047fae */ /* 0x000fe800089a1028 */
[----:B------:R-:W3:Y:S04]  /*18bc0*/  LDL.64 R192, [R1+0x1c88] ;  /* 0x001c880001c07983 */ /* 0x000ee80000100a00 */
[----:B--2---:R-:W-:Y:S04]  /*18bd0*/  LDGSTS.E [R4+0x41400], desc[UR40][R190.64], P0 ;  /* 0x41400000be047fae */ /* 0x004fe800081a1028 */
[----:B------:R-:W-:Y:S04]  /*18be0*/  LDGSTS.E [R4+0x41480], desc[UR40][R246.64], P1 ;  /* 0x41480000f6047fae */ /* 0x000fe800089a1028 */
[----:B------:R-:W-:Y:S04]  /*18bf0*/  LDGSTS.E [R4+0x41c00], desc[UR40][R242.64], P0 ;  /* 0x41c00000f2047fae */ /* 0x000fe800081a1028 */
[----:B------:R-:W2:Y:S04]  /*18c00*/  LDL.64 R190, [R1+0x2340] ;  /* 0x0023400001be7983 */ /* 0x000ea80000100a00 */
        /* <DEDUP_REMOVED lines=25> */
[----:B---3--:R-:W-:Y:S04]  /*18da0*/  LDGSTS.E [R4+0x47c80], desc[UR40][R192.64], P1 ;  /* 0x47c80000c0047fae */ /* 0x008fe800089a1028 */
[----:B------:R-:W-:Y:S04]  /*18db0*/  LDGSTS.E [R248+0x40500], desc[UR40][R194.64], P0 ;  /* 0x40500000c2f87fae */ /* 0x000fe800081a1028 */
        /* <DEDUP_REMOVED lines=28> */
[----:B------:R-:W2:Y:S04]  /*18f80*/  LDL.64 R190, [R1+0x2690] ;  /* 0x0026900001be7983 */ /* 0x000ea80000100a00 */
[----:B----4-:R-:W-:Y:S04]  /*18f90*/  LDGSTS.E [R248+0x40d00], desc[UR40][R188.64], P0 ;  /* 0x40d00000bcf87fae */ /* 0x010fe800081a1028 */
[----:B------:R-:W4:Y:S04]  /*18fa0*/  LDL.64 R188, [R1+0x1c80] ;  /* 0x001c800001bc7983 */ /* 0x000f280000100a00 */
[----:B---3--:R-:W-:Y:S04]  /*18fb0*/  LDGSTS.E [R248+0x40d80], desc[UR40][R192.64], P1 ;  /* 0x40d80000c0f87fae */ /* 0x008fe800089a1028 */
[----:B------:R-:W-:Y:S04]  /*18fc0*/  LDGSTS.E [R248+0x41500], desc[UR40][R246.64], P0 ;  /* 0x41500000f6f87fae */ /* 0x000fe800081a1028 */
[----:B------:R-:W-:Y:S04]  /*18fd0*/  LDGSTS.E [R248+0x41580], desc[UR40][R242.64], P1 ;  /* 0x41580000f2f87fae */ /* 0x000fe800089a1028 */
        /* <DEDUP_REMOVED lines=28> */
[----:B----4-:R-:W-:Y:S04]  /*191a0*/  LDGSTS.E [R248+0x47d00], desc[UR40][R188.64], P0 ;  /* 0x47d00000bcf87fae */ /* 0x010fe800081a1028 */
[----:B------:R-:W-:Y:S04]  /*191b0*/  LDGSTS.E [R248+0x47d80], desc[UR40][R194.64], P1 ;  /* 0x47d80000c2f87fae */ /* 0x000fe800089a1028 */
[----:B------:R-:W4:Y:S04]  /*191c0*/  LDL.64 R240, [R1+0x2688] ;  /* 0x0026880001f07983 */ /* 0x000f280000100a00 */
[----:B------:R-:W4:Y:S04]  /*191d0*/  LDL.64 R188, [R1+0x2708] ;  /* 0x0027080001bc7983 */ /* 0x000f280000100a00 */
[----:B---3--:R-:W-:Y:S04]  /*191e0*/  LDGSTS.E [R5+0x40600], desc[UR40][R192.64], P0 ;  /* 0x40600000c0057fae */ /* 0x008fe800081a1028 */
        /* <DEDUP_REMOVED lines=27> */
[----:B------:R-:W-:Y:S04]  /*193a0*/  LDGSTS.E [R5+0x40e80], desc[UR40][R246.64], P1 ;  /* 0x40e80000f6057fae */ /* 0x000fe800089a1028 */
[----:B------:R-:W-:Y:S04]  /*193b0*/  LDGSTS.E [R5+0x41600], desc[UR40][R242.64], P0 ;  /* 0x41600000f2057fae */ /* 0x000fe800081a1028 */
[----:B------:R-:W4:Y:S04]  /*193c0*/  LDL.64 R188, [R1+0x1c68] ;  /* 0x001c680001bc7983 */ /* 0x000f280000100a00 */
        /* <DEDUP_REMOVED lines=57> */
[----:B------:R-:W3:Y:S04]  /*19760*/  LDL.64 R192, [R1+0x2260] ;  /* 0x0022600001c07983 */ /* 0x000ee80000100a00 */
[----:B------:R-:W-:Y:S04]  /*19770*/  LDGSTS.E [R249+0x40780], desc[UR40][R240.64], P1 ;  /* 0x40780000f0f97fae */ /* 0x000fe800089a1028 */
[----:B------:R-:W3:Y:S04]  /*19780*/  LDL.64 R240, [R1+0x1c60] ;  /* 0x001c600001f07983 */ /* 0x000ee80000100a00 */
[----:B----4-:R-:W-:Y:S04]  /*19790*/  LDGSTS.E [R249+0x40f00], desc[UR40][R188.64], P0 ;  /* 0x40f00000bcf97fae */ /* 0x010fe800081a1028 */
[----:B--2---:R-:W-:Y:S04]  /*197a0*/  LDGSTS.E [R249+0x40f80], desc[UR40][R190.64], P1 ;  /* 0x40f80000bef97fae */ /* 0x004fe800089a1028 */
[----:B------:R-:W-:Y:S04]  /*197b0*/  LDGSTS.E [R249+0x41700], desc[UR40][R238.64], P0 ;  /* 0x41700000eef97fae */ /* 0x000fe800081a1028 */
[----:B------:R-:W2:Y:S04]  /*197c0*/  LDL.LU.64 R188, [R1+0x5eb0] ;  /* 0x005eb00001bc7983 */ /* 0x000ea80000300a00 */
[----:B------:R-:W4:Y:S04]  /*197d0*/  LDL.LU.64 R190, [R1+0x5ea8] ;  /* 0x005ea80001be7983 */ /* 0x000f280000300a00 */
[----:B------:R-:W2:Y:S04]  /*197e0*/  LDL.64 R238, [R1+0x1c58] ;  /* 0x001c580001ee7983 */ /* 0x000ea80000100a00 */
[----:B---3--:R-:W-:Y:S04]  /*197f0*/  LDGSTS.E [R249+0x41780], desc[UR40][R192.64], P1 ;  /* 0x41780000c0f97fae */ /* 0x008fe800089a1028 */
        /* <DEDUP_REMOVED lines=22> */
[----:B------:R1:W-:Y:S04]  /*19960*/  LDGSTS.E [R249+0x47700], desc[UR40][R236.64], P0 ;  /* 0x47700000ecf97fae */ /* 0x0003e800081a1028 */
[----:B------:R-:W3:Y:S04]  /*19970*/  LDL.LU.64 R192, [R1+0x5ea0] ;  /* 0x005ea00001c07983 */ /* 0x000ee80000300a00 */
[----:B------:R-:W3:Y:S01]  /*19980*/  LDL.LU.64 R194, [R1+0x5e98] ;  /* 0x005e980001c27983 */ /* 0x000ee20000300a00 */
[----:B-1----:R-:W1:Y:S03]  /*19990*/  LDC R237, c[0x0][0x3a8] ;  /* 0x0000ea00ffed7b82 */ /* 0x002e660000000800 */
[----:B------:R-:W3:Y:S04]  /*199a0*/  LDL.LU.64 R196, [R1+0x5e90] ;  /* 0x005e900001c47983 */ /* 0x000ee80000300a00 */
[----:B------:R-:W3:Y:S01]  /*199b0*/  LDL.LU.64 R198, [R1+0x5e88] ;  /* 0x005e880001c67983 */ /* 0x000ee20000300a00 */
[----:B------:R-:W1:Y:S03]  /*199c0*/  LDC R236, c[0x0][0x3a0] ;  /* 0x0000e800ffec7b82 */ /* 0x000e660000000800 */
[----:B------:R-:W3:Y:S04]  /*199d0*/  LDL.LU.64 R200, [R1+0x5e80] ;  /* 0x005e800001c87983 */ /* 0x000ee80000300a00 */
[----:B------:R-:W3:Y:S04]  /*199e0*/  LDL.LU.64 R202, [R1+0x5e78] ;  /* 0x005e780001ca7983 */ /* 0x000ee80000300a00 */
[----:B------:R-:W3:Y:S04]  /*199f0*/  LDL.LU.64 R204, [R1+0x5e70] ;  /* 0x005e700001cc7983 */ /* 0x000ee80000300a00 */
[----:B------:R-:W3:Y:S01]  /*19a00*/  LDL.LU.64 R206, [R1+0x5e68] ;  /* 0x005e680001ce7983 */ /* 0x000ee20000300a00 */
[----:B-1----:R-:W-:-:S03]  /*19a10*/  IMAD.SHL.U32 R3, R237, 0x40, RZ ;  /* 0x00000040ed037824 */ /* 0x002fc600078e00ff */
[----:B------:R-:W3:Y:S01]  /*19a20*/  LDL.LU.64 R208, [R1+0x5e60] ;  /* 0x005e600001d07983 */ /* 0x000ee20000300a00 */
[----:B------:R-:W1:Y:S03]  /*19a30*/  LDC R237, c[0x0][0x3a0] ;  /* 0x0000e800ffed7b82 */ /* 0x000e660000000800 */
[----:B------:R-:W3:Y:S04]  /*19a40*/  LDL.LU.64 R210, [R1+0x5e58] ;  /* 0x005e580001d27983 */ /* 0x000ee80000300a00 */
[----:B------:R-:W-:Y:S01]  /*19a50*/  LDGSTS.E [R249+0x47780], desc[UR40][R242.64], P1 ;  /* 0x47780000f2f97fae */ /* 0x000fe200089a1028 */
[----:B------:R-:W-:-:S03]  /*19a60*/  VIADD R236, R236, 0xffffffaf ;  /* 0xffffffafecec7836 */ /* 0x000fc60000000000 */
[----:B------:R-:W3:Y:S04]  /*19a70*/  LDL.LU.64 R244, [R1+0x5e50] ;  /* 0x005e500001f47983 */ /* 0x000ee80000300a00 */
[----:B------:R1:W-:Y:S04]  /*19a80*/  LDGSTS.E [R249+0x47f00], desc[UR40][R240.64], P0 ;  /* 0x47f00000f0f97fae */ /* 0x0003e800081a1028 */
[----:B------:R-:W3:Y:S04]  /*19a90*/  LDL.LU.64 R214, [R1+0x5e48] ;  /* 0x005e480001d67983 */ /* 0x000ee80000300a00 */
[----:B------:R-:W3:Y:S01]  /*19aa0*/  LDL.LU.64 R216, [R1+0x5e40] ;  /* 0x005e400001d87983 */ /* 0x000ee20000300a00 */
[----:B------:R-:W-:-:S03]  /*19ab0*/  ISETP.GE.U32.AND P0, PT, R252, 0x7fffff74, PT ;  /* 0x7fffff74fc00780c */ /* 0x000fc60003f06070 */
[----:B------:R-:W3:Y:S01]  /*19ac0*/  LDL.LU.64 R218, [R1+0x5e38] ;  /* 0x005e380001da7983 */ /* 0x000ee20000300a00 */
[----:B-1----:R-:W-:-:S03]  /*19ad0*/  VIADD R252, R237, 0xffffffab ;  /* 0xffffffabedfc7836 */ /* 0x002fc60000000000 */
[----:B------:R-:W3:Y:S04]  /*19ae0*/  LDL.LU.64 R220, [R1+0x5e30] ;  /* 0x005e300001dc7983 */ /* 0x000ee80000300a00 */
[----:B------:R-:W3:Y:S04]  /*19af0*/  LDL.LU.64 R222, [R1+0x5e28] ;  /* 0x005e280001de7983 */ /* 0x000ee80000300a00 */
[----:B------:R-:W3:Y:S04]  /*19b00*/  LDL.LU.64 R224, [R1+0x5e20] ;  /* 0x005e200001e07983 */ /* 0x000ee80000300a00 */
[----:B------:R-:W3:Y:S01]  /*19b10*/  LDL.LU.64 R226, [R1+0x5e18] ;  /* 0x005e180001e27983 */ /* 0x000ee20000300a00 */
[----:B------:R-:W-:-:S03]  /*19b20*/  IMAD.WIDE R240, R3, 0x4, R10 ;  /* 0x0000000403f07825 */ /* 0x000fc600078e020a */
        /* <DEDUP_REMOVED lines=8> */
[----:B------:R1:W-:Y:S01]  /*19bb0*/  STL.64 [R1+0x5cd8], R248 ;  /* 0x005cd8f801007387 */ /* 0x0003e20000100a00 */
[----:B------:R-:W-:-:S04]  /*19bc0*/  IMAD.WIDE R246, R3, 0x4, R26 ;  /* 0x0000000403f67825 */ /* 0x000fc800078e021a */
[----:B------:R-:W-:-:S04]  /*19bd0*/  IMAD.WIDE R242, R3, 0x4, R28 ;  /* 0x0000000403f27825 */ /* 0x000fc800078e021c */
[----:B------:R-:W-:-:S04]  /*19be0*/  IMAD.WIDE R30, R3, 0x4, R30 ;  /* 0x00000004031e7825 */ /* 0x000fc800078e021e */
[----:B------:R-:W-:-:S04]  /*19bf0*/  IMAD.WIDE R32, R3, 0x4, R32 ;  /* 0x0000000403207825 */ /* 0x000fc800078e0220 */
[C---:B------:R-:W-:Y:S01]  /*19c00*/  IMAD.WIDE R34, R3.reuse, 0x4, R34 ;  /* 0x0000000403227825 */ /* 0x040fe200078e0222 */
[----:B--2---:R2:W-:Y:S04]  /*19c10*/  LDGSTS.E [R249+0x47f80], desc[UR40][R238.64], P1 ;  /* 0x47f80000eef97fae */ /* 0x0045e800089a1028 */
[----:B------:R-:W0:Y:S01]  /*19c20*/  LDGDEPBAR ;  /* 0x00000000000079af */ /* 0x000e220000000000 */
[----:B------:R-:W-:Y:S01]  /*19c30*/  BAR.SYNC.DEFER_BLOCKING 0x0 ;  /* 0x0000000000007b1d */ /* 0x000fe20000010000 */
[----:B------:R-:W-:Y:S01]  /*19c40*/  ISETP.GE.U32.AND P1, PT, R236, 0x7fffff70, PT ;  /* 0x7fffff70ec00780c */ /* 0x000fe20003f26070 */
[----:B------:R-:W-:-:S04]  /*19c50*/  IMAD.WIDE R236, R3, 0x4, R36 ;  /* 0x0000000403ec7825 */ /* 0x000fc800078e0224 */
[----:B--2---:R-:W-:-:S04]  /*19c60*/  IMAD.WIDE R238, R3, 0x4, R6 ;  /* 0x0000000403ee7825 */ /* 0x004fc800078e0206 */
[C---:B------:R-:W-:Y:S01]  /*19c70*/  IMAD.WIDE R36, R3.reuse, 0x4, R8 ;  /* 0x0000000403247825 */ /* 0x040fe200078e0208 */
[----:B------:R2:W-:Y:S04]  /*19c80*/  STL.64 [R1+0x35a0], R236 ;  /* 0x0035a0ec01007387 */ /* 0x0005e80000100a00 */
[----:B------:R2:W-:Y:S01]  /*19c90*/  STL.64 [R1+0x35a8], R238 ;  /* 0x0035a8ee01007387 */ /* 0x0005e20000100a00 */
[----:B------:R-:W-:-:S03]  /*19ca0*/  IMAD.WIDE R8, R3, 0x4, R20 ;  /* 0x0000000403087825 */ /* 0x000fc600078e0214 */
[----:B------:R-:W-:Y:S01]  /*19cb0*/  STL.64 [R1+0x35b0], R36 ;  /* 0x0035b02401007387 */ /* 0x000fe20000100a00 */
[----:B------:R-:W-:-:S03]  /*19cc0*/  IMAD.WIDE R6, R3, 0x4, R22 ;  /* 0x0000000403067825 */ /* 0x000fc600078e0216 */
[----:B------:R2:W-:Y:S01]  /*19cd0*/  STL.64 [R1+0x35b8], R240 ;  /* 0x0035b8f001007387 */ /* 0x0005e20000100a00 */
[----:B-1----:R-:W-:-:S03]  /*19ce0*/  IMAD.WIDE R248, R3, 0x4, R24 ;  /* 0x0000000403f87825 */ /* 0x002fc600078e0218 */
[----:B------:R-:W-:Y:S04]  /*19cf0*/  STL.64 [R1+0x35c0], R12 ;  /* 0x0035c00c01007387 */ /* 0x000fe80000100a00 */
[----:B------:R-:W-:Y:S04]  /*19d00*/  STL.64 [R1+0x35c8], R14 ;  /* 0x0035c80e01007387 */ /* 0x000fe80000100a00 */
[----:B------:R1:W-:Y:S04]  /*19d10*/  STL.64 [R1+0x35d0], R16 ;  /* 0x0035d01001007387 */ /* 0x0003e80000100a00 */
[----:B------:R1:W-:Y:S04]  /*19d20*/  STL.64 [R1+0x35d8], R10 ;  /* 0x0035d80a01007387 */ /* 0x0003e80000100a00 */
[----:B------:R1:W-:Y:S04]  /*19d30*/  STL.64 [R1+0x3600], R8 ;  /* 0x0036000801007387 */ /* 0x0003e80000100a00 */
[----:B------:R1:W-:Y:S04]  /*19d40*/  STL.64 [R1+0x3618], R6 ;  /* 0x0036180601007387 */ /* 0x0003e80000100a00 */
[----:B------:R1:W-:Y:S04]  /*19d50*/  STL.64 [R1+0x3630], R248 ;  /* 0x003630f801007387 */ /* 0x0003e80000100a00 */
[----:B------:R1:W-:Y:S04]  /*19d60*/  STL.64 [R1+0x3648], R246 ;  /* 0x003648f601007387 */ /* 0x0003e80000100a00 */
[----:B------:R1:W-:Y:S04]  /*19d70*/  STL.64 [R1+0x3670], R242 ;  /* 0x003670f201007387 */ /* 0x0003e80000100a00 */
[----:B------:R1:W-:Y:S04]  /*19d80*/  STL.64 [R1+0x3688], R30 ;  /* 0x0036881e01007387 */ /* 0x0003e80000100a00 */
[----:B------:R-:W-:Y:S04]  /*19d90*/  STL.64 [R1+0x3690], R32 ;  /* 0x0036902001007387 */ /* 0x000fe80000100a00 */
[----:B------:R-:W-:Y:S01]  /*19da0*/  @!PT LDS RZ, [RZ] ;  /* 0x00000000fffff984 */ /* 0x000fe20000000800 */
[----:B------:R-:W-:Y:S01]  /*19db0*/  @!PT LDS RZ, [RZ] ;  /* 0x00000000fffff984 */ /* 0x000fe20000000800 */
[----:B------:R-:W-:Y:S01]  /*19dc0*/  @!PT LDS RZ, [RZ] ;  /* 0x00000000fffff984 */ /* 0x000fe20000000800 */
[----:B------:R-:W-:Y:S04]  /*19dd0*/  LDGSTS.E [R2+0x20000], desc[UR40][R236.64], !P2 ;  /* 0x20000000ec027fae */ /* 0x000fe8000d1a1028 */
[----:B------:R-:W-:Y:S04]  /*19de0*/  LDGSTS.E [R2+0x20080], desc[UR40][R238.64], !P2 ;  /* 0x20080000ee027fae */ /* 0x000fe8000d1a1028 */
[----:B------:R-:W-:Y:S04]  /*19df0*/  LDGSTS.E [R2+0x20100], desc[UR40][R36.64], !P2 ;  /* 0x2010000024027fae */ /* 0x000fe8000d1a1028 */
[----:B--2---:R-:W2:Y:S04]  /*19e00*/  LDL.LU.64 R236, [R1+0x5df0] ;  /* 0x005df00001ec7983 */ /* 0x004ea80000300a00 */
[----:B------:R1:W-:Y:S04]  /*19e10*/  STL.64 [R1+0x3698], R34 ;  /* 0x0036982201007387 */ /* 0x0003e80000100a00 */
[----:B------:R-:W2:Y:S04]  /*19e20*/  LDL.LU.64 R238, [R1+0x5de8] ;  /* 0x005de80001ee7983 */ /* 0x000ea80000300a00 */
[----:B------:R-:W-:Y:S04]  /*19e30*/  LDGSTS.E [R2+0x20180], desc[UR40][R240.64], !P2 ;  /* 0x20180000f0027fae */ /* 0x000fe8000d1a1028 */
[----:B------:R-:W-:Y:S04]  /*19e40*/  LDGSTS.E [R2+0x20200], desc[UR40][R12.64], !P2 ;  /* 0x202000000c027fae */ /* 0x000fe8000d1a1028 */
[----:B------:R-:W-:Y:S04]  /*19e50*/  LDGSTS.E [R2+0x20280], desc[UR40][R14.64], !P2 ;  /* 0x202800000e027fae */ /* 0x000fe8000d1a1028 */
[----:B------:R-:W2:Y:S04]  /*19e60*/  LDL.LU.64 R240, [R1+0x14e0] ;  /* 0x0014e00001f07983 */ /* 0x000ea80000300a00 */
[----:B------:R-:W3:Y:S04]  /*19e70*/  LDL.LU.64 R36, [R1+0x14d8] ;  /* 0x0014d80001247983 */ /* 0x000ee80000300a00 */
[----:B------:R-:W4:Y:S04]  /*19e80*/  LDL.LU.64 R28, [R1+0x14d0] ;  /* 0x0014d000011c7983 */ /* 0x000f280000300a00 */
[----:B------:R-:W4:Y:S04]  /*19e90*/  LDL.LU.64 R20, [R1+0x14c8] ;  /* 0x0014c80001147983 */ /* 0x000f280000300a00 */
[----:B------:R-:W4:Y:S04]  /*19ea0*/  LDL.LU.64 R26, [R1+0x14c0] ;  /* 0x0014c000011a7983 */ /* 0x000f280000300a00 */
[----:B------:R-:W4:Y:S04]  /*19eb0*/  LDL.LU.64 R24, [R1+0x14b8] ;  /* 0x0014b80001187983 */ /* 0x000f280000300a00 */
[----:B------:R-:W4:Y:S04]  /*19ec0*/  LDL.LU.64 R18, [R1+0x14b0] ;  /* 0x0014b00001127983 */ /* 0x000f280000300a00 */
[----:B------:R-:W-:Y:S04]  /*19ed0*/  LDGSTS.E [R2+0x20300], desc[UR40][R16.64], !P2 ;  /* 0x2030000010027fae */ /* 0x000fe8000d1a1028 */
[----:B------:R-:W4:Y:S04]  /*19ee0*/  LDL.LU.64 R22, [R1+0x14a8] ;  /* 0x0014a80001167983 */ /* 0x000f280000300a00 */
[----:B------:R-:W-:Y:S04]  /*19ef0*/  LDGSTS.E [R2+0x20380], desc[UR40][R10.64], !P2 ;  /* 0x203800000a027fae */ /* 0x000fe8000d1a1028 */
[----:B-1----:R-:W4:Y:S04]  /*19f00*/  LDL.LU.64 R16, [R1+0x14a0] ;  /* 0x0014a00001107983 */ /* 0x002f280000300a00 */
[----:B------:R-:W4:Y:S04]  /*19f10*/  LDL.LU.64 R14, [R1+0x1498] ;  /* 0x00149800010e7983 */ /* 0x000f280000300a00 */
[----:B------:R-:W-:Y:S04]  /*19f20*/  LDGSTS.E [R2+0x20400], desc[UR40][R8.64], !P2 ;  /* 0x2040000008027fae */ /* 0x000fe8000d1a1028 */
[----:B------:R-:W4:Y:S04]  /*19f30*/  LDL.LU.64 R12, [R1+0x1490] ;  /* 0x00149000010c7983 */ /* 0x000f280000300a00 */
[----:B------:R1:W-:Y:S04]  /*19f40*/  LDGSTS.E [R2+0x20480], desc[UR40][R6.64], !P2 ;  /* 0x2048000006027fae */ /* 0x0003e8000d1a1028 */
[----:B------:R-:W4:Y:S04]  /*19f50*/  LDL.LU.64 R10, [R1+0x1308] ;  /* 0x00130800010a7983 */ /* 0x000f280000300a00 */
[----:B------:R-:W-:Y:S04]  /*19f60*/  LDGSTS.E [R2+0x20500], desc[UR40][R248.64], !P2 ;  /* 0x20500000f8027fae */ /* 0x000fe8000d1a1028 */
[----:B------:R-:W4:Y:S01]  /*19f70*/  LDL.LU.64 R8, [R1+0x1300] ;  /* 0x0013000001087983 */ /* 0x000f220000300a00 */
[----:B-1----:R-:W1:Y:S03]  /*19f80*/  LDC R6, c[0x0][0x3a0] ;  /* 0x0000e800ff067b82 */ /* 0x002e660000000800 */
[----:B------:R-:W-:Y:S04]  /*19f90*/  LDGSTS.E [R2+0x20580], desc[UR40][R246.64], !P2 ;  /* 0x20580000f6027fae */ /* 0x000fe8000d1a1028 */
[----:B------:R-:W4:Y:S01]  /*19fa0*/  LDL.LU.64 R248, [R1+0x12f8] ;  /* 0x0012f80001f87983 */ /* 0x000f220000300a00 */
[----:B------:R-:W1:Y:S03]  /*19fb0*/  LDC R7, c[0x0][0x3a0] ;  /* 0x0000e800ff077b82 */ /* 0x000e660000000800 */
[----:B------:R-:W-:Y:S04]  /*19fc0*/  LDGSTS.E [R2+0x20600], desc[UR40][R242.64], !P2 ;  /* 0x20600000f2027fae */ /* 0x000fe8000d1a1028 */
[----:B------:R-:W4:Y:S04]  /*19fd0*/  LDL.LU.64 R246, [R1+0x12f0] ;  /* 0x0012f00001f67983 */ /* 0x000f280000300a00 */
[----:B------:R4:W-:Y:S04]  /*19fe0*/  LDGSTS.E [R2+0x20680], desc[UR40][R30.64], !P2 ;  /* 0x206800001e027fae */ /* 0x0009e8000d1a1028 */
[----:B------:R-:W4:Y:S04]  /*19ff0*/  LDL.LU.64 R242, [R1+0x12e8] ;  /* 0x0012e80001f27983 */ /* 0x000f280000300a00 */
[----:B------:R-:W-:Y:S04]  /*1a000*/  LDGSTS.E [R2+0x20700], desc[UR40][R32.64], !P2 ;  /* 0x2070000020027fae */ /* 0x000fe8000d1a1028 */
[----:B------:R1:W-:Y:S01]  /*1a010*/  LDGSTS.E [R2+0x20780], desc[UR40][R34.64], !P2 ;  /* 0x2078000022027fae */ /* 0x0003e2000d1a1028 */
[----:B--2---:R-:W-:-:S04]  /*1a020*/  IMAD.WIDE R240, R3, 0x4, R240 ;  /* 0x0000000403f07825 */ /* 0x004fc800078e02f0 */
[C---:B---3--:R-:W-:Y:S01]  /*1a030*/  IMAD.WIDE R36, R3.reuse, 0x4, R36 ;  /* 0x0000000403247825 */ /* 0x048fe200078e0224 */
[----:B------:R2:W-:Y:S03]  /*1a040*/  STL.64 [R1+0x1cf8], R240 ;  /* 0x001cf8f001007387 */ /* 0x0005e60000100a00 */
[C---:B----4-:R-:W-:Y:S01]  /*1a050*/  IMAD.WIDE R30, R3.reuse, 0x4, R28 ;  /* 0x00000004031e7825 */ /* 0x050fe200078e021c */
[----:B------:R3:W-:Y:S03]  /*1a060*/  STL.64 [R1+0x1d00], R36 ;  /* 0x001d002401007387 */ /* 0x0007e60000100a00 */
[C---:B------:R-:W-:Y:S01]  /*1a070*/  IMAD.WIDE R20, R3.reuse, 0x4, R20 ;  /* 0x0000000403147825 */ /* 0x040fe200078e0214 */
[----:B------:R4:W-:Y:S03]  /*1a080*/  STL.64 [R1+0x1d08], R30 ;  /* 0x001d081e01007387 */ /* 0x0009e60000100a00 */
[C---:B------:R-:W-:Y:S01]  /*1a090*/  IMAD.WIDE R28, R3.reuse, 0x4, R26 ;  /* 0x00000004031c7825 */ /* 0x040fe200078e021a */
[----:B------:R1:W-:Y:S03]  /*1a0a0*/  STL.64 [R1+0x1d10], R20 ;  /* 0x001d101401007387 */ /* 0x0003e60000100a00 */
[C---:B------:R-:W-:Y:S01]  /*1a0b0*/  IMAD.WIDE R26, R3.reuse, 0x4, R24 ;  /* 0x00000004031a7825 */ /* 0x040fe200078e0218 */
[----:B------:R1:W-:Y:S03]  /*1a0c0*/  STL.64 [R1+0x1d18], R28 ;  /* 0x001d181c01007387 */ /* 0x0003e60000100a00 */
[C---:B------:R-:W-:Y:S01]  /*1a0d0*/  IMAD.WIDE R18, R3.reuse, 0x4, R18 ;  /* 0x0000000403127825 */ /* 0x040fe200078e0212 */
[----:B------:R1:W-:Y:S04]  /*1a0e0*/  STL.64 [R1+0x1d20], R26 ;  /* 0x001d201a01007387 */ /* 0x0003e80000100a00 */
[----:B------:R-:W-:Y:S01]  /*1a0f0*/  LDGSTS.E [R2+0x22000], desc[UR40][R240.64], !P5 ;  /* 0x22000000f0027fae */ /* 0x000fe2000e9a1028 */
[----:B------:R-:W-:-:S03]  /*1a100*/  IMAD.WIDE R24, R3, 0x4, R22 ;  /* 0x0000000403187825 */ /* 0x000fc600078e0216 */
[----:B------:R1:W-:Y:S04]  /*1a110*/  STL.64 [R1+0x1d28], R18 ;  /* 0x001d281201007387 */ /* 0x0003e80000100a00 */
[----:B------:R-:W-:Y:S01]  /*1a120*/  LDGSTS.E [R2+0x22080], desc[UR40][R36.64], !P5 ;  /* 0x2208000024027fae */ /* 0x000fe2000e9a1028 */
[----:B------:R-:W-:-:S03]  /*1a130*/  IMAD.WIDE R22, R3, 0x4, R16 ;  /* 0x0000000403167825 */ /* 0x000fc600078e0210 */
[----:B------:R1:W-:Y:S01]  /*1a140*/  STL.64 [R1+0x1d30], R24 ;  /* 0x001d301801007387 */ /* 0x0003e20000100a00 */
[----:B------:R-:W-:-:S03]  /*1a150*/  IMAD.WIDE R16, R3, 0x4, R14 ;  /* 0x0000000403107825 */ /* 0x000fc600078e020e */
[----:B------:R1:W-:Y:S04]  /*1a160*/  STL.64 [R1+0x1d38], R22 ;  /* 0x001d381601007387 */ /* 0x0003e80000100a00 */
[----:B------:R-:W-:Y:S01]  /*1a170*/  LDGSTS.E [R2+0x22100], desc[UR40][R30.64], !P5 ;  /* 0x221000001e027fae */ /* 0x000fe2000e9a1028 */
[----:B------:R-:W-:-:S03]  /*1a180*/  IMAD.WIDE R14, R3, 0x4, R12 ;  /* 0x00000004030e7825 */ /* 0x000fc600078e020c */
[----:B------:R1:W-:Y:S04]  /*1a190*/  STL.64 [R1+0x1d40], R16 ;  /* 0x001d401001007387 */ /* 0x0003e80000100a00 */
[----:B------:R-:W-:Y:S01]  /*1a1a0*/  LDGSTS.E [R2+0x22180], desc[UR40][R20.64], !P5 ;  /* 0x2218000014027fae */ /* 0x000fe2000e9a1028 */
[----:B------:R-:W-:-:S03]  /*1a1b0*/  IMAD.WIDE R12, R3, 0x4, R10 ;  /* 0x00000004030c7825 */ /* 0x000fc600078e020a */
[----:B------:R1:W-:Y:S04]  /*1a1c0*/  STL.64 [R1+0x1d48], R14 ;  /* 0x001d480e01007387 */ /* 0x0003e80000100a00 */
[----:B------:R-:W-:Y:S01]  /*1a1d0*/  LDGSTS.E [R2+0x22200], desc[UR40][R28.64], !P5 ;  /* 0x222000001c027fae */ /* 0x000fe2000e9a1028 */
[----:B------:R-:W-:-:S03]  /*1a1e0*/  IMAD.WIDE R10, R3, 0x4, R8 ;  /* 0x00000004030a7825 */ /* 0x000fc600078e0208 */
[----:B------:R2:W-:Y:S01]  /*1a1f0*/  STL.64 [R1+0x1308], R12 ;  /* 0x0013080c01007387 */ /* 0x0005e20000100a00 */
[----:B-1----:R-:W-:-:S03]  /*1a200*/  IMAD.WIDE R34, R3, 0x4, R248 ;  /* 0x0000000403227825 */ /* 0x002fc600078e02f8 */
[----:B------:R1:W-:Y:S01]  /*1a210*/  STL.64 [R1+0x1300], R10 ;  /* 0x0013000a01007387 */ /* 0x0003e20000100a00 */
[----:B------:R-:W-:-:S03]  /*1a220*/  IMAD.WIDE R32, R3, 0x4, R246 ;  /* 0x0000000403207825 */ /* 0x000fc600078e02f6 */
[----:B------:R-:W-:Y:S04]  /*1a230*/  STL.64 [R1+0x12f8], R34 ;  /* 0x0012f82201007387 */ /* 0x000fe80000100a00 */
[----:B------:R-:W-:Y:S01]  /*1a240*/  LDGSTS.E [R2+0x22280], desc[UR40][R26.64], !P5 ;  /* 0x222800001a027fae */ /* 0x000fe2000e9a1028 */
[----:B------:R-:W-:-:S03]  /*1a250*/  IMAD.WIDE R8, R3, 0x4, R242 ;  /* 0x0000000403087825 */ /* 0x000fc600078e02f2 */
[----:B------:R-:W-:Y:S04]  /*1a260*/  STL.64 [R1+0x12f0], R32 ;  /* 0x0012f02001007387 */ /* 0x000fe80000100a00 */
[----:B------:R1:W-:Y:S04]  /*1a270*/  STL.64 [R1+0x12e8], R8 ;  /* 0x0012e80801007387 */ /* 0x0003e80000100a00 */
[----:B--2---:R-:W2:Y:S04]  /*1a280*/  LDL.LU.64 R240, [R1+0x11b0] ;  /* 0x0011b00001f07983 */ /* 0x004ea80000300a00 */
[----:B---3--:R-:W3:Y:S04]  /*1a290*/  LDL.LU.64 R36, [R1+0x11a8] ;  /* 0x0011a80001247983 */ /* 0x008ee80000300a00 */
[----:B----4-:R-:W4:Y:S04]  /*1a2a0*/  LDL.LU.64 R30, [R1+0x11a0] ;  /* 0x0011a000011e7983 */ /* 0x010f280000300a00 */
[----:B------:R-:W4:Y:S04]  /*1a2b0*/  LDL.LU.64 R20, [R1+0x1198] ;  /* 0x0011980001147983 */ /* 0x000f280000300a00 */
[----:B------:R-:W4:Y:S04]  /*1a2c0*/  LDL.LU.64 R28, [R1+0x1190] ;  /* 0x00119000011c7983 */ /* 0x000f280000300a00 */
[----:B------:R-:W4:Y:S04]  /*1a2d0*/  LDL.LU.64 R26, [R1+0x1188] ;  /* 0x00118800011a7983 */ /* 0x000f280000300a00 */
[----:B------:R-:W-:Y:S04]  /*1a2e0*/  LDGSTS.E [R2+0x22300], desc[UR40][R18.64], !P5 ;  /* 0x2230000012027fae */ /* 0x000fe8000e9a1028 */
[----:B------:R-:W-:Y:S04]  /*1a2f0*/  LDGSTS.E [R2+0x22380], desc[UR40][R24.64], !P5 ;  /* 0x2238000018027fae */ /* 0x000fe8000e9a1028 */
[----:B------:R-:W-:Y:S04]  /*1a300*/  LDGSTS.E [R2+0x22400], desc[UR40][R22.64], !P5 ;  /* 0x2240000016027fae */ /* 0x000fe8000e9a1028 */
        /* <DEDUP_REMOVED lines=12> */
[----:B-1----:R-:W4:Y:S04]  /*1a3d0*/  LDL.LU.64 R10, [R1+0x1150] ;  /* 0x00115000010a7983 */ /* 0x002f280000300a00 */
[----:B------:R-:W4:Y:S04]  /*1a3e0*/  LDL.LU.64 R242, [R1+0x1148] ;  /* 0x0011480001f27983 */ /* 0x000f280000300a00 */
[----:B------:R-:W4:Y:S04]  /*1a3f0*/  LDL.LU.64 R248, [R1+0x1140] ;  /* 0x0011400001f87983 */ /* 0x000f280000300a00 */
[----:B------:R-:W4:Y:S04]  /*1a400*/  LDL.LU.64 R246, [R1+0x1138] ;  /* 0x0011380001f67983 */ /* 0x000f280000300a00 */
[----:B------:R1:W-:Y:S02]  /*1a410*/  LDGSTS.E [R2+0x22780], desc[UR40][R8.64], !P5 ;  /* 0x2278000008027fae */ /* 0x0003e4000e9a1028 */
[----:B-1----:R-:W1:Y:S01]  /*1a420*/  LDC R8, c[0x0][0x3a0] ;  /* 0x0000e800ff087b82 */ /* 0x002e620000000800 */
        /* <DEDUP_REMOVED lines=10> */
[----:B------:R1:W-:Y:S04]  /*1a4d0*/  STL.64 [R1+0x1f88], R28 ;  /* 0x001f881c01007387 */ /* 0x0003e80000100a00 */
[----:B------:R1:W-:Y:S04]  /*1a4e0*/  STL.64 [R1+0x1fa0], R26 ;  /* 0x001fa01a01007387 */ /* 0x0003e80000100a00 */
[----:B------:R1:W-:Y:S04]  /*1a4f0*/  LDGSTS.E [R2+0x24000], desc[UR40][R240.64], !P6 ;  /* 0x24000000f0027fae */ /* 0x0003e8000f1a1028 */
[----:B------:R1:W-:Y:S01]  /*1a500*/  LDGSTS.E [R2+0x24080], desc[UR40][R36.64], !P6 ;  /* 0x2408000024027fae */ /* 0x0003e2000f1a1028 */
[----:B------:R-:W-:-:S03]  /*1a510*/  IMAD.WIDE R18, R3, 0x4, R18 ;  /* 0x0000000403127825 */ /* 0x000fc600078e0212 */
[----:B------:R1:W-:Y:S01]  /*1a520*/  LDGSTS.E [R2+0x24100], desc[UR40][R30.64], !P6 ;  /* 0x241000001e027fae */ /* 0x0003e2000f1a1028 */
[----:B------:R-:W-:-:S03]  /*1a530*/  IMAD.WIDE R24, R3, 0x4, R24 ;  /* 0x0000000403187825 */ /* 0x000fc600078e0218 */
[----:B------:R1:W-:Y:S01]  /*1a540*/  STL.64 [R1+0x1fb8], R18 ;  /* 0x001fb81201007387 */ /* 0x0003e20000100a00 */
[----:B------:R-:W-:-:S03]  /*1a550*/  IMAD.WIDE R22, R3, 0x4, R22 ;  /* 0x0000000403167825 */ /* 0x000fc600078e0216 */
        /* <DEDUP_REMOVED lines=18> */
[----:B------:R1:W-:Y:S01]  /*1a680*/  STL.64 [R1+0x2060], R242 ;  /* 0x002060f201007387 */ /* 0x0003e20000100a00 */
[----:B------:R-:W-:-:S03]  /*1a690*/  IMAD.WIDE R32, R3, 0x4, R246 ;  /* 0x0000000403207825 */ /* 0x000fc600078e02f6 */
[----:B------:R1:W-:Y:S04]  /*1a6a0*/  STL.64 [R1+0x2078], R34 ;  /* 0x0020782201007387 */ /* 0x0003e80000100a00 */
[----:B------:R1:W-:Y:S04]  /*1a6b0*/  STL.64 [R1+0x2090], R32 ;  /* 0x0020902001007387 */ /* 0x0003e80000100a00 */
[----:B--2---:R-:W2:Y:S04]  /*1a6c0*/  LDL.LU.64 R240, [R1+0x1030] ;  /* 0x0010300001f07983 */ /* 0x004ea80000300a00 */
[----:B---3--:R-:W3:Y:S04]  /*1a6d0*/  LDL.LU.64 R36, [R1+0x1028] ;  /* 0x0010280001247983 */ /* 0x008ee80000300a00 */
[----:B----4-:R-:W4:Y:S04]  /*1a6e0*/  LDL.LU.64 R30, [R1+0x1020] ;  /* 0x00102000011e7983 */ /* 0x010f280000300a00 */
[----:B-1----:R-:W4:Y:S04]  /*1a6f0*/  LDL.LU.64 R20, [R1+0x1018] ;  /* 0x0010180001147983 */ /* 0x002f280000300a00 */
[----:B------:R-:W4:Y:S04]  /*1a700*/  LDL.LU.64 R28, [R1+0x1010] ;  /* 0x00101000011c7983 */ /* 0x000f280000300a00 */
[----:B------:R-:W4:Y:S04]  /*1a710*/  LDL.LU.64 R26, [R1+0x1008] ;  /* 0x00100800011a7983 */ /* 0x000f280000300a00 */
[----:B------:R-:W4:Y:S04]  /*1a720*/  LDL.LU.64 R18, [R1+0x1000] ;  /* 0x0010000001127983 */ /* 0x000f280000300a00 */
[----:B------:R-:W4:Y:S04]  /*1a730*/  LDL.LU.64 R24, [R1+0xff8] ;  /* 0x000ff80001187983 */ /* 0x000f280000300a00 */
[----:B------:R-:W4:Y:S04]  /*1a740*/  LDL.LU.64 R22, [R1+0xff0] ;  /* 0x000ff00001167983 */ /* 0x000f280000300a00 */
[----:B------:R1:W-:Y:S04]  /*1a750*/  LDGSTS.E [R2+0x24480], desc[UR40][R16.64], !P6 ;  /* 0x2448000010027fae */ /* 0x0003e8000f1a1028 */
[----:B------:R1:W-:Y:S04]  /*1a760*/  LDGSTS.E [R2+0x24500], desc[UR40][R14.64], !P6 ;  /* 0x245000000e027fae */ /* 0x0003e8000f1a1028 */
[----:B------:R1:W-:Y:S04]  /*1a770*/  LDGSTS.E [R2+0x24580], desc[UR40][R12.64], !P6 ;  /* 0x245800000c027fae */ /* 0x0003e8000f1a1028 */
[----:B------:R-:W1:Y:S04]  /*1a780*/  LDL.LU.64 R16, [R1+0xfe8] ;  /* 0x000fe80001107983 */ /* 0x000e680000300a00 */
[----:B------:R-:W4:Y:S04]  /*1a790*/  LDL.LU.64 R14, [R1+0xfe0] ;  /* 0x000fe000010e7983 */ /* 0x000f280000300a00 */
[----:B------:R-:W4:Y:S04]  /*1a7a0*/  LDL.LU.64 R12, [R1+0xfd8] ;  /* 0x000fd800010c7983 */ /* 0x000f280000300a00 */
[----:B------:R1:W-:Y:S04]  /*1a7b0*/  LDGSTS.E [R2+0x24600], desc[UR40][R10.64], !P6 ;  /* 0x246000000a027fae */ /* 0x0003e8000f1a1028 */
[----:B------:R-:W-:Y:S01]  /*1a7c0*/  LDGSTS.E [R2+0x24680], desc[UR40][R242.64], !P6 ;  /* 0x24680000f2027fae */ /* 0x000fe2000f1a1028 */
[----:B------:R-:W-:-:S03]  /*1a7d0*/  VIADD R6, R6, 0xffffffa7 ;  /* 0xffffffa706067836 */ /* 0x000fc60000000000 */
[----:B------:R1:W-:Y:S04]  /*1a7e0*/  LDGSTS.E [R2+0x24700], desc[UR40][R34.64], !P6 ;  /* 0x2470000022027fae */ /* 0x0003e8000f1a1028 */
[----:B------:R-:W4:Y:S04]  /*1a7f0*/  LDL.LU.64 R10, [R1+0xfd0] ;  /* 0x000fd000010a7983 */ /* 0x000f280000300a00 */
[----:B------:R-:W4:Y:S04]  /*1a800*/  LDL.LU.64 R248, [R1+0xfc8] ;  /* 0x000fc80001f87983 */ /* 0x000f280000300a00 */
[----:B------:R-:W4:Y:S04]  /*1a810*/  LDL.LU.64 R246, [R1+0xfc0] ;  /* 0x000fc00001f67983 */ /* 0x000f280000300a00 */
[----:B------:R-:W4:Y:S01]  /*1a820*/  LDL.LU.64 R242, [R1+0xfb8] ;  /* 0x000fb80001f27983 */ /* 0x000f220000300a00 */
[----:B------:R-:W-:Y:S01]  /*1a830*/  ISETP.GE.U32.AND P5, PT, R6, 0x7fffff68, PT ;  /* 0x7fffff680600780c */ /* 0x000fe20003fa6070 */
[----:B------:R-:W-:-:S02]  /*1a840*/  VIADD R6, R7, 0xffffffa3 ;  /* 0xffffffa307067836 */ /* 0x000fc40000000000 */
[----:B------:R1:W-:Y:S01]  /*1a850*/  LDGSTS.E [R2+0x24780], desc[UR40][R32.64], !P6 ;  /* 0x2478000020027fae */ /* 0x0003e2000f1a1028 */
[----:B------:R-:W1:Y:S02]  /*1a860*/  LDC R7, c[0x0][0x3a0] ;  /* 0x0000e800ff077b82 */ /* 0x000e640000000800 */
[----:B------:R-:W-:Y:S01]  /*1a870*/  ISETP.GE.U32.AND P6, PT, R6, 0x7fffff64, PT ;  /* 0x7fffff640600780c */ /* 0x000fe20003fc6070 */
[----:B------:R-:W-:Y:S02]  /*1a880*/  VIADD R6, R8, 0xffffff9f ;  /* 0xffffff9f08067836 */ /* 0x000fe40000000000 */
        /* <DEDUP_REMOVED lines=18> */
[----:B------:R-:W-:Y:S04]  /*1a9b0*/  LDGSTS.E [R2+0x26000], desc[UR40][R240.64], !P0 ;  /* 0x26000000f0027fae */ /* 0x000fe8000c1a1028 */
[----:B------:R-:W-:Y:S01]  /*1a9c0*/  LDGSTS.E [R2+0x26080], desc[UR40][R36.64], !P0 ;  /* 0x2608000024027fae */ /* 0x000fe2000c1a1028 */
[----:B-1----:R-:W-:-:S03]  /*1a9d0*/  IMAD.WIDE R16, R3, 0x4, R16 ;  /* 0x0000000403107825 */ /* 0x002fc600078e0210 */
[----:B------:R-:W-:Y:S01]  /*1a9e0*/  LDGSTS.E [R2+0x26100], desc[UR40][R30.64], !P0 ;  /* 0x261000001e027fae */ /* 0x000fe2000c1a1028 */
[----:B------:R-:W-:-:S03]  /*1a9f0*/  IMAD.WIDE R14, R3, 0x4, R14 ;  /* 0x00000004030e7825 */ /* 0x000fc600078e020e */
[----:B------:R1:W-:Y:S01]  /*1aa00*/  STL.64 [R1+0x22e8], R16 ;  /* 0x0022e81001007387 */ /* 0x0003e20000100a00 */
[----:B------:R-:W-:-:S03]  /*1aa10*/  IMAD.WIDE R12, R3, 0x4, R12 ;  /* 0x00000004030c7825 */ /* 0x000fc600078e020c */
[----:B------:R1:W-:Y:S04]  /*1aa20*/  STL.64 [R1+0x2320], R14 ;  /* 0x0023200e01007387 */ /* 0x0003e80000100a00 */
[----:B------:R1:W-:Y:S04]  /*1aa30*/  STL.64 [R1+0x2358], R12 ;  /* 0x0023580c01007387 */ /* 0x0003e80000100a00 */
[----:B------:R-:W-:Y:S04]  /*1aa40*/  LDGSTS.E [R2+0x26180], desc[UR40][R20.64], !P0 ;  /* 0x2618000014027fae */ /* 0x000fe8000c1a1028 */
[----:B------:R-:W-:Y:S01]  /*1aa50*/  LDGSTS.E [R2+0x26200], desc[UR40][R28.64], !P0 ;  /* 0x262000001c027fae */ /* 0x000fe2000c1a1028 */
[----:B------:R-:W-:-:S03]  /*1aa60*/  IMAD.WIDE R10, R3, 0x4, R10 ;  /* 0x00000004030a7825 */ /* 0x000fc600078e020a */
[----:B------:R-:W-:Y:S01]  /*1aa70*/  LDGSTS.E [R2+0x26280], desc[UR40][R26.64], !P0 ;  /* 0x262800001a027fae */ /* 0x000fe2000c1a1028 */
[----:B------:R-:W-:-:S03]  /*1aa80*/  IMAD.WIDE R34, R3, 0x4, R248 ;  /* 0x0000000403227825 */ /* 0x000fc600078e02f8 */
[----:B------:R1:W-:Y:S01]  /*1aa90*/  STL.64 [R1+0x23b0], R10 ;  /* 0x0023b00a01007387 */ /* 0x0003e20000100a00 */
[----:B------:R-:W-:-:S03]  /*1aaa0*/  IMAD.WIDE R32, R3, 0x4, R246 ;  /* 0x0000000403207825 */ /* 0x000fc600078e02f6 */
[----:B------:R-:W-:Y:S01]  /*1aab0*/  STL.64 [R1+0x2418], R34 ;  /* 0x0024182201007387 */ /* 0x000fe20000100a00 */
        /* <DEDUP_REMOVED lines=88> */
[----:B------:R-:W-:-:S02]  /*1b040*/  ISETP.GE.U32.AND P2, PT, R252, 0x7fffff6c, PT ;  /* 0x7fffff6cfc00780c */ /* 0x000fc40003f46070 */
[----:B------:R-:W-:Y:S01]  /*1b050*/  ISETP.GE.U32.AND P0, PT, R6, 0x7fffff60, PT ;  /* 0x7fffff600600780c */ /* 0x000fe20003f06070 */
[----:B------:R-:W4:Y:S04]  /*1b060*/  LDL.LU.64 R10, [R1+0xcd0] ;  /* 0x000cd000010a7983 */ /* 0x000f280000300a00 */
[----:B------:R-:W4:Y:S04]  /*1b070*/  LDL.LU.64 R248, [R1+0xcc8] ;  /* 0x000cc80001f87983 */ /* 0x000f280000300a00 */
[----:B------:R-:W4:Y:S04]  /*1b080*/  LDL.LU.64 R246, [R1+0xcc0] ;  /* 0x000cc00001f67983 */ /* 0x000f280000300a00 */
[----:B------:R-:W4:Y:S01]  /*1b090*/  LDL.LU.64 R242, [R1+0xcb8] ;  /* 0x000cb80001f27983 */ /* 0x000f220000300a00 */
[----:B------:R-:W-:-:S02]  /*1b0a0*/  VIADD R6, R7, 0xffffff9b ;  /* 0xffffff9b07067836 */ /* 0x000fc40000000000 */
[----:B------:R-:W1:Y:S01]  /*1b0b0*/  LDC R7, c[0x0][0x3a0] ;  /* 0x0000e800ff077b82 */ /* 0x000e620000000800 */
[----:B------:R1:W-:Y:S04]  /*1b0c0*/  LDGSTS.E [R2+0x28700], desc[UR40][R34.64], !P1 ;  /* 0x2870000022027fae */ /* 0x0003e8000c9a1028 */
[----:B------:R1:W-:Y:S01]  /*1b0d0*/  LDGSTS.E [R2+0x28780], desc[UR40][R32.64], !P1 ;  /* 0x2878000020027fae */ /* 0x0003e2000c9a1028 */
        /* <DEDUP_REMOVED lines=66> */
[----:B-1----:R-:W1:Y:S08]  /*1b500*/  LDC R9, c[0x0][0x3a0] ;  /* 0x0000e800ff097b82 */ /* 0x002e700000000800 */
[----:B------:R-:W1:Y:S01]  /*1b510*/  LDC R8, c[0x0][0x3a0] ;  /* 0x0000e800ff087b82 */ /* 0x000e620000000800 */
        /* <DEDUP_REMOVED lines=57> */
[----:B------:R1:W-:Y:S04]  /*1b8b0*/  LDGSTS.E [R2+0x2c680], desc[UR40][R242.64], !P5 ;  /* 0x2c680000f2027fae */ /* 0x0003e8000e9a1028 */
[----:B------:R1:W-:Y:S04]  /*1b8c0*/  LDGSTS.E [R2+0x2c700], desc[UR40][R34.64], !P5 ;  /* 0x2c70000022027fae */ /* 0x0003e8000e9a1028 */
[----:B------:R-:W4:Y:S04]  /*1b8d0*/  LDL.LU.64 R10, [R1+0x9d0] ;  /* 0x0009d000010a7983 */ /* 0x000f280000300a00 */
[----:B------:R-:W4:Y:S04]  /*1b8e0*/  LDL.LU.64 R242, [R1+0x9c8] ;  /* 0x0009c80001f27983 */ /* 0x000f280000300a00 */
[----:B------:R-:W4:Y:S04]  /*1b8f0*/  LDL.LU.64 R248, [R1+0x9c0] ;  /* 0x0009c00001f87983 */ /* 0x000f280000300a00 */
[----:B------:R-:W4:Y:S04]  /*1b900*/  LDL.LU.64 R246, [R1+0x9b8] ;  /* 0x0009b80001f67983 */ /* 0x000f280000300a00 */
        /* <DEDUP_REMOVED lines=21> */
[----:B-1----:R-:W-:-:S03]  /*1ba60*/  IMAD.WIDE R16, R3, 0x4, R16 ;  /* 0x0000000403107825 */ /* 0x002fc600078e0210 */
        /* <DEDUP_REMOVED lines=20> */
[----:B------:R-:W4:Y:S04]  /*1bbb0*/  LDL.LU.64 R20, [R1+0x898] ;  /* 0x0008980001147983 */ /* 0x000f280000300a00 */
        /* <DEDUP_REMOVED lines=8> */
[----:B------:R1:W-:Y:S04]  /*1bc40*/  LDGSTS.E [R2+0x2e480], desc[UR40][R16.64], !P6 ;  /* 0x2e48000010027fae */ /* 0x0003e8000f1a1028 */
[----:B------:R2:W-:Y:S04]  /*1bc50*/  LDGSTS.E [R2+0x2e500], desc[UR40][R14.64], !P6 ;  /* 0x2e5000000e027fae */ /* 0x0005e8000f1a1028 */
[----:B------:R2:W-:Y:S04]  /*1bc60*/  LDGSTS.E [R2+0x2e580], desc[UR40][R12.64], !P6 ;  /* 0x2e5800000c027fae */ /* 0x0005e8000f1a1028 */
[----:B-1----:R-:W4:Y:S04]  /*1bc70*/  LDL.LU.64 R16, [R1+0x868] ;  /* 0x0008680001107983 */ /* 0x002f280000300a00 */
[----:B------:R-:W4:Y:S04]  /*1bc80*/  LDL.LU.64 R14, [R1+0x860] ;  /* 0x00086000010e7983 */ /* 0x000f280000300a00 */
[----:B------:R-:W4:Y:S04]  /*1bc90*/  LDL.LU.64 R12, [R1+0x858] ;  /* 0x00085800010c7983 */ /* 0x000f280000300a00 */
[----:B------:R1:W-:Y:S04]  /*1bca0*/  LDGSTS.E [R2+0x2e600], desc[UR40][R10.64], !P6 ;  /* 0x2e6000000a027fae */ /* 0x0003e8000f1a1028 */
[----:B------:R-:W-:Y:S01]  /*1bcb0*/  LDGSTS.E [R2+0x2e680], desc[UR40][R242.64], !P6 ;  /* 0x2e680000f2027fae */ /* 0x000fe2000f1a1028 */
[----:B------:R-:W-:-:S03]  /*1bcc0*/  ISETP.GE.U32.AND P2, PT, R6, 0x7fffff58, PT ;  /* 0x7fffff580600780c */ /* 0x000fc60003f46070 */
[----:B------:R-:W1:Y:S04]  /*1bcd0*/  LDL.LU.64 R10, [R1+0x850] ;  /* 0x00085000010a7983 */ /* 0x000e680000300a00 */
[----:B------:R-:W4:Y:S04]  /*1bce0*/  LDL.LU.64 R248, [R1+0x848] ;  /* 0x0008480001f87983 */ /* 0x000f280000300a00 */
[----:B------:R-:W4:Y:S04]  /*1bcf0*/  LDL.LU.64 R246, [R1+0x840] ;  /* 0x0008400001f67983 */ /* 0x000f280000300a00 */
[----:B------:R-:W4:Y:S01]  /*1bd00*/  LDL.LU.64 R242, [R1+0x838] ;  /* 0x0008380001f27983 */ /* 0x000f220000300a00 */
[----:B------:R-:W-:-:S02]  /*1bd10*/  VIADD R6, R7, 0xffffff93 ;  /* 0xffffff9307067836 */ /* 0x000fc40000000000 */
[----:B------:R-:W1:Y:S01]  /*1bd20*/  LDC R7, c[0x0][0x3a0] ;  /* 0x0000e800ff077b82 */ /* 0x000e620000000800 */
[----:B------:R1:W-:Y:S02]  /*1bd30*/  LDGSTS.E [R2+0x2e700], desc[UR40][R34.64], !P6 ;  /* 0x2e70000022027fae */ /* 0x0003e4000f1a1028 */
[----:B------:R-:W-:Y:S01]  /*1bd40*/  ISETP.GE.U32.AND P5, PT, R6, 0x7fffff54, PT ;  /* 0x7fffff540600780c */ /* 0x000fe20003fa6070 */
[----:B------:R-:W-:Y:S01]  /*1bd50*/  VIADD R6, R9, 0xffffff8f ;  /* 0xffffff8f09067836 */ /* 0x000fe20000000000 */
[----:B------:R1:W-:Y:S04]  /*1bd60*/  LDGSTS.E [R2+0x2e780], desc[UR40][R32.64], !P6 ;  /* 0x2e78000020027fae */ /* 0x0003e8000f1a1028 */
[----:B------:R-:W-:Y:S01]  /*1bd70*/  ISETP.GE.U32.AND P6, PT, R6, 0x7fffff50, PT ;  /* 0x7fffff500600780c */ /* 0x000fe20003fc6070 */
[----:B------:R-:W-:-:S02]  /*1bd80*/  VIADD R6, R8, 0xffffff8b ;  /* 0xffffff8b08067836 */ /* 0x000fc40000000000 */
        /* <DEDUP_REMOVED lines=122> */
[----:B------:R-:W-:Y:S01]  /*1c530*/  LDGSTS.E [R2+0x32680], desc[UR40][R242.64], !P1 ;  /* 0x32680000f2027fae */ /* 0x000fe2000c9a1028 */
[----:B------:R-:W-:-:S03]  /*1c540*/  ISETP.GE.U32.AND P0, PT, R6, 0x7fffff4c, PT ;  /* 0x7fffff4c0600780c */ /* 0x000fc60003f06070 */
        /* <DEDUP_REMOVED lines=133> */
[----:B------:R4:W-:Y:S04]  /*1cda0*/  LDGSTS.E [R2+0x36700], desc[UR40][R34.64], !P5 ;  /* 0x3670000022027fae */ /* 0x0009e8000e9a1028 */
[----:B------:R-:W4:Y:S04]  /*1cdb0*/  LDL.LU.64 R10, [R1+0x250] ;  /* 0x00025000010a7983 */ /* 0x000f280000300a00 */
[----:B------:R-:W4:Y:S04]  /*1cdc0*/  LDL.LU.64 R248, [R1+0x248] ;  /* 0x0002480001f87983 */ /* 0x000f280000300a00 */
[----:B------:R-:W4:Y:S04]  /*1cdd0*/  LDL.LU.64 R246, [R1+0x240] ;  /* 0x0002400001f67983 */ /* 0x000f280000300a00 */
[----:B------:R-:W4:Y:S04]  /*1cde0*/  LDL.LU.64 R242, [R1+0x238] ;  /* 0x0002380001f27983 */ /* 0x000f280000300a00 */
[----:B------:R1:W-:Y:S01]  /*1cdf0*/  LDGSTS.E [R2+0x36780], desc[UR40][R32.64], !P5 ;  /* 0x3678000020027fae */ /* 0x0003e2000e9a1028 */
[----:B------:R-:W-:Y:S01]  /*1ce00*/  ISETP.GE.U32.AND P2, PT, R6, 0x7fffff44, PT ;  /* 0x7fffff440600780c */ /* 0x000fe20003f46070 */
[----:B------:R-:W-:-:S02]  /*1ce10*/  VIADD R6, R7, 0xffffffbe ;  /* 0xffffffbe07067836 */ /* 0x000fc40000000000 */
[----:B------:R-:W1:Y:S03]  /*1ce20*/  LDC R7, c[0x0][0x3a0] ;  /* 0x0000e800ff077b82 */ /* 0x000e660000000800 */
[----:B------:R-:W-:Y:S01]  /*1ce30*/  ISETP.GE.U32.AND P5, PT, R6, 0x7fffff7f, PT ;  /* 0x7fffff7f0600780c */ /* 0x000fe20003fa6070 */
[----:B------:R-:W-:Y:S02]  /*1ce40*/  VIADD R6, R8, 0xffffffba ;  /* 0xffffffba08067836 */ /* 0x000fe40000000000 */
[----:B--2---:R-:W-:-:S04]  /*1ce50*/  IMAD.WIDE R240, R3, 0x4, R240 ;  /* 0x0000000403f07825 */ /* 0x004fc800078e02f0 */
[C---:B---3--:R-:W-:Y:S01]  /*1ce60*/  IMAD.WIDE R36, R3.reuse, 0x4, R36 ;  /* 0x0000000403247825 */ /* 0x048fe200078e0224 */
[----:B------:R-:W-:Y:S03]  /*1ce70*/  STL.64 [R1+0x3de0], R240 ;  /* 0x003de0f001007387 */ /* 0x000fe60000100a00 */
[C---:B----4-:R-:W-:Y:S01]  /*1ce80*/  IMAD.WIDE R34, R3.reuse, 0x4, R30 ;  /* 0x0000000403227825 */ /* 0x050fe200078e021e */
[----:B------:R2:W-:Y:S03]  /*1ce90*/  STL.64 [R1+0x3dd8], R36 ;  /* 0x003dd82401007387 */ /* 0x0005e60000100a00 */
[C---:B------:R-:W-:Y:S01]  /*1cea0*/  IMAD.WIDE R20, R3.reuse, 0x4, R20 ;  /* 0x0000000403147825 */ /* 0x040fe200078e0214 */
[----:B------:R-:W-:Y:S03]  /*1ceb0*/  STL.64 [R1+0x3dd0], R34 ;  /* 0x003dd02201007387 */ /* 0x000fe60000100a00 */
[C---:B-1----:R-:W-:Y:S01]  /*1cec0*/  IMAD.WIDE R32, R3.reuse, 0x4, R28 ;  /* 0x0000000403207825 */ /* 0x042fe200078e021c */
[----:B------:R1:W-:Y:S03]  /*1ced0*/  STL.64 [R1+0x3dc8], R20 ;  /* 0x003dc81401007387 */ /* 0x0003e60000100a00 */
[C---:B------:R-:W-:Y:S01]  /*1cee0*/  IMAD.WIDE R30, R3.reuse, 0x4, R26 ;  /* 0x00000004031e7825 */ /* 0x040fe200078e021a */
[----:B------:R-:W-:Y:S04]  /*1cef0*/  STL.64 [R1+0x3dc0], R32 ;  /* 0x003dc02001007387 */ /* 0x000fe80000100a00 */
        /* <DEDUP_REMOVED lines=24> */
[----:B------:R-:W-:Y:S01]  /*1d080*/  STL.64 [R1+0x3d80], R14 ;  /* 0x003d800e01007387 */ /* 0x000fe20000100a00 */
[----:B------:R-:W-:-:S03]  /*1d090*/  IMAD.WIDE R10, R3, 0x4, R246 ;  /* 0x00000004030a7825 */ /* 0x000fc600078e02f6 */
[----:B------:R-:W-:Y:S01]  /*1d0a0*/  STL.64 [R1+0x3d78], R12 ;  /* 0x003d780c01007387 */ /* 0x000fe20000100a00 */
[----:B------:R-:W-:-:S03]  /*1d0b0*/  IMAD.WIDE R8, R3, 0x4, R242 ;  /* 0x0000000403087825 */ /* 0x000fc600078e02f2 */
[----:B------:R1:W-:Y:S04]  /*1d0c0*/  STL.64 [R1+0x3d70], R10 ;  /* 0x003d700a01007387 */ /* 0x0003e80000100a00 */
[----:B------:R1:W-:Y:S04]  /*1d0d0*/  STL.64 [R1+0x3d68], R8 ;  /* 0x003d680801007387 */ /* 0x0003e80000100a00 */
[----:B--2---:R-:W2:Y:S04]  /*1d0e0*/  LDL.LU.64 R36, [R1+0x70] ;  /* 0x0000700001247983 */ /* 0x004ea80000300a00 */
[----:B------:R-:W2:Y:S04]  /*1d0f0*/  LDL.LU.64 R240, [R1+0xa8] ;  /* 0x0000a80001f07983 */ /* 0x000ea80000300a00 */
[----:B------:R-:W2:Y:S04]  /*1d100*/  LDL.LU.64 R242, [R1+0x68] ;  /* 0x0000680001f27983 */ /* 0x000ea80000300a00 */
[----:B-1----:R-:W2:Y:S04]  /*1d110*/  LDL.LU.64 R20, [R1+0xb0] ;  /* 0x0000b00001147983 */ /* 0x002ea80000300a00 */
[----:B------:R-:W2:Y:S04]  /*1d120*/  LDL.LU.64 R248, [R1+0x60] ;  /* 0x0000600001f87983 */ /* 0x000ea80000300a00 */
[----:B---3--:R-:W3:Y:S04]  /*1d130*/  LDL.LU.64 R30, [R1+0xb8] ;  /* 0x0000b800011e7983 */ /* 0x008ee80000300a00 */
[----:B----4-:R-:W4:Y:S04]  /*1d140*/  LDL.LU.64 R18, [R1+0x58] ;  /* 0x0000580001127983 */ /* 0x010f280000300a00 */
        /* <DEDUP_REMOVED lines=10> */
[----:B------:R-:W4:Y:S04]  /*1d1f0*/  LDL.LU.64 R246, [R1+0x40] ;  /* 0x0000400001f67983 */ /* 0x000f280000300a00 */
[----:B------:R-:W-:Y:S04]  /*1d200*/  LDGSTS.E [R2+0x38700], desc[UR40][R10.64], !P6 ;  /* 0x387000000a027fae */ /* 0x000fe8000f1a1028 */
[----:B------:R1:W-:Y:S04]  /*1d210*/  LDGSTS.E [R2+0x38780], desc[UR40][R8.64], !P6 ;  /* 0x3878000008027fae */ /* 0x0003e8000f1a1028 */
[----:B------:R-:W4:Y:S04]  /*1d220*/  LDL.LU.64 R10, [R1+0xd8] ;  /* 0x0000d800010a7983 */ /* 0x000f280000300a00 */
[----:B------:R-:W4:Y:S01]  /*1d230*/  LDL.LU.64 R14, [R1+0x38] ;  /* 0x00003800010e7983 */ /* 0x000f220000300a00 */
[----:B-1----:R-:W1:Y:S03]  /*1d240*/  LDC R8, c[0x0][0x3a0] ;  /* 0x0000e800ff087b82 */ /* 0x002e660000000800 */
[----:B------:R-:W4:Y:S01]  /*1d250*/  LDL.LU.64 R12, [R1+0xe0] ;  /* 0x0000e000010c7983 */ /* 0x000f220000300a00 */
[----:B------:R-:W-:Y:S01]  /*1d260*/  ISETP.GE.U32.AND P6, PT, R6, 0x7fffff7b, PT ;  /* 0x7fffff7b0600780c */ /* 0x000fe20003fc6070 */
[----:B------:R-:W-:-:S03]  /*1d270*/  VIADD R6, R7, 0xffffffb6 ;  /* 0xffffffb607067836 */ /* 0x000fc60000000000 */
[----:B------:R-:W1:Y:S01]  /*1d280*/  LDC R7, c[0x0][0x3a0] ;  /* 0x0000e800ff077b82 */ /* 0x000e620000000800 */
[----:B--2---:R-:W-:-:S04]  /*1d290*/  IMAD.WIDE R36, R3, 0x4, R36 ;  /* 0x0000000403247825 */ /* 0x004fc800078e0224 */
        /* <DEDUP_REMOVED lines=8> */
[C---:B---3--:R-:W-:Y:S01]  /*1d320*/  IMAD.WIDE R34, R3.reuse, 0x4, R30 ;  /* 0x0000000403227825 */ /* 0x048fe200078e021e */
[----:B------:R-:W-:Y:S03]  /*1d330*/  STL.64 [R1+0x3f60], R248 ;  /* 0x003f60f801007387 */ /* 0x000fe60000100a00 */
[C---:B----4-:R-:W-:Y:S01]  /*1d340*/  IMAD.WIDE R18, R3.reuse, 0x4, R18 ;  /* 0x0000000403127825 */ /* 0x050fe200078e0212 */
[----:B------:R-:W-:Y:S03]  /*1d350*/  STL.64 [R1+0x3f58], R34 ;  /* 0x003f582201007387 */ /* 0x000fe60000100a00 */
[C---:B------:R-:W-:Y:S01]  /*1d360*/  IMAD.WIDE R32, R3.reuse, 0x4, R28 ;  /* 0x0000000403207825 */ /* 0x040fe200078e021c */
[----:B------:R3:W-:Y:S03]  /*1d370*/  STL.64 [R1+0x3f50], R18 ;  /* 0x003f501201007387 */ /* 0x0007e60000100a00 */
[C---:B------:R-:W-:Y:S01]  /*1d380*/  IMAD.WIDE R30, R3.reuse, 0x4, R26 ;  /* 0x00000004031e7825 */ /* 0x040fe200078e021a */
[----:B------:R-:W-:Y:S04]  /*1d390*/  STL.64 [R1+0x3f48], R32 ;  /* 0x003f482001007387 */ /* 0x000fe80000100a00 */
[----:B------:R-:W-:Y:S04]  /*1d3a0*/  STL.64 [R1+0x3f40], R30 ;  /* 0x003f401e01007387 */ /* 0x000fe80000100a00 */
[----:B------:R-:W-:Y:S04]  /*1d3b0*/  LDGSTS.E [R2+0x3a000], desc[UR40][R36.64], !P0 ;  /* 0x3a00000024027fae */ /* 0x000fe8000c1a1028 */
[----:B------:R-:W-:Y:S01]  /*1d3c0*/  LDGSTS.E [R2+0x3a080], desc[UR40][R240.64], !P0 ;  /* 0x3a080000f0027fae */ /* 0x000fe2000c1a1028 */
[----:B------:R-:W-:-:S03]  /*1d3d0*/  IMAD.WIDE R16, R3, 0x4, R16 ;  /* 0x0000000403107825 */ /* 0x000fc600078e0210 */
[----:B------:R-:W-:Y:S01]  /*1d3e0*/  LDGSTS.E [R2+0x3a100], desc[UR40][R242.64], !P0 ;  /* 0x3a100000f2027fae */ /* 0x000fe2000c1a1028 */
[----:B------:R-:W-:-:S03]  /*1d3f0*/  IMAD.WIDE R28, R3, 0x4, R24 ;  /* 0x00000004031c7825 */ /* 0x000fc600078e0218 */
[----:B------:R4:W-:Y:S01]  /*1d400*/  STL.64 [R1+0x3f38], R16 ;  /* 0x003f381001007387 */ /* 0x0009e20000100a00 */
[----:B------:R-:W-:-:S03]  /*1d410*/  IMAD.WIDE R26, R3, 0x4, R22 ;  /* 0x00000004031a7825 */ /* 0x000fc600078e0216 */
[----:B------:R-:W-:Y:S04]  /*1d420*/  LDGSTS.E [R2+0x3a180], desc[UR40][R20.64], !P0 ;  /* 0x3a18000014027fae */ /* 0x000fe8000c1a1028 */
[----:B------:R1:W-:Y:S04]  /*1d430*/  LDGSTS.E [R2+0x3a200], desc[UR40][R248.64], !P0 ;  /* 0x3a200000f8027fae */ /* 0x0003e8000c1a1028 */
[----:B------:R-:W-:Y:S01]  /*1d440*/  LDGSTS.E [R2+0x3a280], desc[UR40][R34.64], !P0 ;  /* 0x3a28000022027fae */ /* 0x000fe2000c1a1028 */
[----:B------:R-:W-:-:S03]  /*1d450*/  IMAD.WIDE R24, R3, 0x4, R246 ;  /* 0x0000000403187825 */ /* 0x000fc600078e02f6 */
[----:B------:R-:W-:Y:S04]  /*1d460*/  LDGSTS.E [R2+0x3a300], desc[UR40][R18.64], !P0 ;  /* 0x3a30000012027fae */ /* 0x000fe8000c1a1028 */
[----:B------:R-:W4:Y:S04]  /*1d470*/  LDL.LU.64 R246, [R1+0xf0] ;  /* 0x0000f00001f67983 */ /* 0x000f280000300a00 */
[----:B------:R-:W-:Y:S04]  /*1d480*/  STL.64 [R1+0x3f30], R28 ;  /* 0x003f301c01007387 */ /* 0x000fe80000100a00 */
[----:B------:R-:W-:Y:S01]  /*1d490*/  STL.64 [R1+0x3f28], R26 ;  /* 0x003f281a01007387 */ /* 0x000fe20000100a00 */
[----:B------:R-:W-:-:S03]  /*1d4a0*/  IMAD.WIDE R22, R3, 0x4, R10 ;  /* 0x0000000403167825 */ /* 0x000fc600078e020a */
[----:B------:R-:W-:Y:S01]  /*1d4b0*/  LDGSTS.E [R2+0x3a380], desc[UR40][R32.64], !P0 ;  /* 0x3a38000020027fae */ /* 0x000fe2000c1a1028 */
[----:B------:R-:W-:-:S03]  /*1d4c0*/  IMAD.WIDE R14, R3, 0x4, R14 ;  /* 0x00000004030e7825 */ /* 0x000fc600078e020e */
[----:B------:R-:W4:Y:S01]  /*1d4d0*/  LDL.LU.64 R10, [R1+0xf8] ;  /* 0x0000f800010a7983 */ /* 0x000f220000300a00 */
[----:B------:R-:W-:-:S03]  /*1d4e0*/  IMAD.WIDE R12, R3, 0x4, R12 ;  /* 0x00000004030c7825 */ /* 0x000fc600078e020c */
[----:B------:R-:W-:Y:S04]  /*1d4f0*/  STL.64 [R1+0x3f20], R24 ;  /* 0x003f201801007387 */ /* 0x000fe80000100a00 */
[----:B------:R-:W-:Y:S04]  /*1d500*/  STL.64 [R1+0x3f18], R22 ;  /* 0x003f181601007387 */ /* 0x000fe80000100a00 */
[----:B--2---:R-:W2:Y:S04]  /*1d510*/  LDL.LU.64 R36, [R1+0x100] ;  /* 0x0001000001247983 */ /* 0x004ea80000300a00 */
[----:B------:R3:W-:Y:S04]  /*1d520*/  STL.64 [R1+0x3f10], R14 ;  /* 0x003f100e01007387 */ /* 0x0007e80000100a00 */
[----:B-1----:R-:W2:Y:S04]  /*1d530*/  LDL.LU.64 R240, [R1+0x5de0] ;  /* 0x005de00001f07983 */ /* 0x002ea80000300a00 */
[----:B------:R1:W-:Y:S04]  /*1d540*/  STL.64 [R1+0x3f08], R12 ;  /* 0x003f080c01007387 */ /* 0x0003e80000100a00 */
[----:B------:R-:W2:Y:S04]  /*1d550*/  LDL.LU.64 R242, [R1+0x5dd8] ;  /* 0x005dd80001f27983 */ /* 0x000ea80000300a00 */
[----:B------:R-:W2:Y:S04]  /*1d560*/  LDL.LU.64 R20, [R1+0x108] ;  /* 0x0001080001147983 */ /* 0x000ea80000300a00 */
[----:B------:R-:W-:Y:S04]  /*1d570*/  LDGSTS.E [R2+0x3a400], desc[UR40][R30.64], !P0 ;  /* 0x3a4000001e027fae */ /* 0x000fe8000c1a1028 */
[----:B------:R-:W-:Y:S04]  /*1d580*/  LDGSTS.E [R2+0x3a480], desc[UR40][R16.64], !P0 ;  /* 0x3a48000010027fae */ /* 0x000fe8000c1a1028 */
[----:B---3--:R-:W3:Y:S04]  /*1d590*/  LDL.LU.64 R18, [R1+0x110] ;  /* 0x0001100001127983 */ /* 0x008ee80000300a00 */
[----:B------:R-:W-:Y:S04]  /*1d5a0*/  LDGSTS.E [R2+0x3a500], desc[UR40][R28.64], !P0 ;  /* 0x3a5000001c027fae */ /* 0x000fe8000c1a1028 */
[----:B------:R-:W-:Y:S04]  /*1d5b0*/  LDGSTS.E [R2+0x3a580], desc[UR40][R26.64], !P0 ;  /* 0x3a5800001a027fae */ /* 0x000fe8000c1a1028 */
[----:B------:R-:W-:Y:S04]  /*1d5c0*/  LDGSTS.E [R2+0x3a600], desc[UR40][R24.64], !P0 ;  /* 0x3a60000018027fae */ /* 0x000fe8000c1a1028 */
[----:B----4-:R-:W4:Y:S04]  /*1d5d0*/  LDL.LU.64 R16, [R1+0x118] ;  /* 0x0001180001107983 */ /* 0x010f280000300a00 */
[----:B------:R-:W-:Y:S04]  /*1d5e0*/  LDGSTS.E [R2+0x3a680], desc[UR40][R22.64], !P0 ;  /* 0x3a68000016027fae */ /* 0x000fe8000c1a1028 */
[----:B------:R-:W-:Y:S04]  /*1d5f0*/  LDGSTS.E [R2+0x3a700], desc[UR40][R14.64], !P0 ;  /* 0x3a7000000e027fae */ /* 0x000fe8000c1a1028 */
[----:B------:R1:W-:Y:S01]  /*1d600*/  LDGSTS.E [R2+0x3a780], desc[UR40][R12.64], !P0 ;  /* 0x3a7800000c027fae */ /* 0x0003e2000c1a1028 */
[----:B------:R-:W-:Y:S01]  /*1d610*/  ISETP.GE.U32.AND P0, PT, R6, 0x7fffff77, PT ;  /* 0x7fffff770600780c */ /* 0x000fe20003f06070 */
[----:B------:R-:W-:-:S02]  /*1d620*/  VIADD R6, R8, 0xffffffb2 ;  /* 0xffffffb208067836 */ /* 0x000fc40000000000 */
[----:B------:R-:W4:Y:S04]  /*1d630*/  LDL.LU.64 R14, [R1+0x120] ;  /* 0x00012000010e7983 */ /* 0x000f280000300a00 */
[----:B------:R-:W4:Y:S01]  /*1d640*/  LDL.LU.64 R8, [R1+0x128] ;  /* 0x0001280001087983 */ /* 0x000f220000300a00 */
[----:B------:R-:W-:-:S04]  /*1d650*/  IMAD.WIDE R248, R3, 0x4, R52 ;  /* 0x0000000403f87825 */ /* 0x000fc800078e0234 */
[C---:B-1----:R-:W-:Y:S01]  /*1d660*/  IMAD.WIDE R12, R3.reuse, 0x4, R38 ;  /* 0x00000004030c7825 */ /* 0x042fe200078e0226 */
[----:B------:R-:W-:Y:S03]  /*1d670*/  STL.64 [R1+0x3f00], R248 ;  /* 0x003f00f801007387 */ /* 0x000fe60000100a00 */
[C---:B------:R-:W-:Y:S01]  /*1d680*/  IMAD.WIDE R38, R3.reuse, 0x4, R40 ;  /* 0x0000000403267825 */ /* 0x040fe200078e0228 */
[----:B------:R-:W-:Y:S03]  /*1d690*/  LDGSTS.E [R2+0x3c000], desc[UR40][R248.64], !P1 ;  /* 0x3c000000f8027fae */ /* 0x000fe6000c9a1028 */
[----:B------:R-:W-:-:S04]  /*1d6a0*/  IMAD.WIDE R32, R3, 0x4, R44 ;  /* 0x0000000403207825 */ /* 0x000fc800078e022c */
[----:B------:R-:W-:-:S04]  /*1d6b0*/  IMAD.WIDE R28, R3, 0x4, R46 ;  /* 0x00000004031c7825 */ /* 0x000fc800078e022e */
[----:B------:R-:W-:-:S04]  /*1d6c0*/  IMAD.WIDE R24, R3, 0x4, R48 ;  /* 0x0000000403187825 */ /* 0x000fc800078e0230 */
[----:B------:R-:W-:-:S05]  /*1d6d0*/  IMAD.WIDE R246, R3, 0x4, R246 ;  /* 0x0000000403f67825 */ /* 0x000fca00078e02f6 */
[----:B------:R-:W-:Y:S04]  /*1d6e0*/  STL.64 [R1+0x3ef8], R246 ;  /* 0x003ef8f601007387 */ /* 0x000fe80000100a00 */
[----:B------:R1:W-:Y:S04]  /*1d6f0*/  STL.64 [R1+0x3ef0], R12 ;  /* 0x003ef00c01007387 */ /* 0x0003e80000100a00 */
[----:B------:R-:W-:Y:S01]  /*1d700*/  LDGSTS.E [R2+0x3c080], desc[UR40][R246.64], !P1 ;  /* 0x3c080000f6027fae */ /* 0x000fe2000c9a1028 */
[----:B------:R-:W-:-:S03]  /*1d710*/  IMAD.WIDE R52, R3, 0x4, R10 ;  /* 0x0000000403347825 */ /* 0x000fc600078e020a */
[----:B------:R-:W-:Y:S04]  /*1d720*/  LDGSTS.E [R2+0x3c100], desc[UR40][R12.64], !P1 ;  /* 0x3c1000000c027fae */ /* 0x000fe8000c9a1028 */
[----:B------:R-:W-:Y:S01]  /*1d730*/  STL.64 [R1+0x3ee8], R52 ;  /* 0x003ee83401007387 */ /* 0x000fe20000100a00 */
[----:B--2---:R-:W-:-:S03]  /*1d740*/  IMAD.WIDE R10, R3, 0x4, R36 ;  /* 0x00000004030a7825 */ /* 0x004fc600078e0224 */
[----:B------:R-:W-:Y:S01]  /*1d750*/  STL.64 [R1+0x3ee0], R38 ;  /* 0x003ee02601007387 */ /* 0x000fe20000100a00 */
[----:B------:R-:W-:-:S03]  /*1d760*/  IMAD.WIDE R36, R3, 0x4, R42 ;  /* 0x0000000403247825 */ /* 0x000fc600078e022a */
[----:B------:R2:W-:Y:S04]  /*1d770*/  STL.64 [R1+0x3ed8], R10 ;  /* 0x003ed80a01007387 */ /* 0x0005e80000100a00 */
[----:B------:R1:W-:Y:S04]  /*1d780*/  STL.64 [R1+0x3ed0], R36 ;  /* 0x003ed02401007387 */ /* 0x0003e80000100a00 */
[----:B------:R-:W-:Y:S04]  /*1d790*/  LDGSTS.E [R2+0x3c180], desc[UR40][R52.64], !P1 ;  /* 0x3c18000034027fae */ /* 0x000fe8000c9a1028 */
[----:B------:R-:W-:Y:S01]  /*1d7a0*/  LDGSTS.E [R2+0x3c200], desc[UR40][R38.64], !P1 ;  /* 0x3c20000026027fae */ /* 0x000fe2000c9a1028 */
[----:B------:R-:W-:-:S03]  /*1d7b0*/  IMAD.WIDE R34, R3, 0x4, R20 ;  /* 0x0000000403227825 */ /* 0x000fc600078e0214 */
[----:B------:R-:W-:Y:S04]  /*1d7c0*/  LDGSTS.E [R2+0x3c280], desc[UR40][R10.64], !P1 ;  /* 0x3c2800000a027fae */ /* 0x000fe8000c9a1028 */
[----:B------:R1:W-:Y:S04]  /*1d7d0*/  STL.64 [R1+0x3ec8], R34 ;  /* 0x003ec82201007387 */ /* 0x0003e80000100a00 */
[----:B------:R-:W-:Y:S01]  /*1d7e0*/  STL.64 [R1+0x3ec0], R32 ;  /* 0x003ec02001007387 */ /* 0x000fe20000100a00 */
[----:B---3--:R-:W-:-:S03]  /*1d7f0*/  IMAD.WIDE R30, R3, 0x4, R18 ;  /* 0x00000004031e7825 */ /* 0x008fc600078e0212 */
[----:B------:R-:W-:Y:S04]  /*1d800*/  LDGSTS.E [R2+0x3c300], desc[UR40][R36.64], !P1 ;  /* 0x3c30000024027fae */ /* 0x000fe8000c9a1028 */
[----:B------:R-:W3:Y:S01]  /*1d810*/  LDL.LU.64 R18, [R1+0x138] ;  /* 0x0001380001127983 */ /* 0x000ee20000300a00 */
[----:B------:R-:W-:-:S03]  /*1d820*/  IMAD.WIDE R20, R3, 0x4, R50 ;  /* 0x0000000403147825 */ /* 0x000fc600078e0232 */
[----:B------:R-:W-:Y:S04]  /*1d830*/  STL.64 [R1+0x3eb8], R30 ;  /* 0x003eb81e01007387 */ /* 0x000fe80000100a00 */
[----:B------:R1:W-:Y:S01]  /*1d840*/  LDGSTS.E [R2+0x3c380], desc[UR40][R34.64], !P1 ;  /* 0x3c38000022027fae */ /* 0x0003e2000c9a1028 */
[----:B----4-:R-:W-:-:S03]  /*1d850*/  IMAD.WIDE R26, R3, 0x4, R16 ;  /* 0x00000004031a7825 */ /* 0x010fc600078e0210 */
[----:B------:R-:W-:Y:S04]  /*1d860*/  LDGSTS.E [R2+0x3c400], desc[UR40][R32.64], !P1 ;  /* 0x3c40000020027fae */ /* 0x000fe8000c9a1028 */
[----:B------:R-:W4:Y:S04]  /*1d870*/  LDL.LU.64 R16, [R1+0x170] ;  /* 0x0001700001107983 */ /* 0x000f280000300a00 */
[----:B------:R-:W-:Y:S04]  /*1d880*/  STL.64 [R1+0x3eb0], R28 ;  /* 0x003eb01c01007387 */ /* 0x000fe80000100a00 */
[----:B------:R1:W-:Y:S01]  /*1d890*/  STL.64 [R1+0x3ea8], R26 ;  /* 0x003ea81a01007387 */ /* 0x0003e20000100a00 */
[----:B------:R-:W-:-:S03]  /*1d8a0*/  IMAD.WIDE R22, R3, 0x4, R14 ;  /* 0x0000000403167825 */ /* 0x000fc600078e020e */
[----:B------:R-:W-:Y:S01]  /*1d8b0*/  LDGSTS.E [R2+0x3c480], desc[UR40][R30.64], !P1 ;  /* 0x3c4800001e027fae */ /* 0x000fe2000c9a1028 */
[----:B------:R-:W-:-:S03]  /*1d8c0*/  IMAD.WIDE R8, R3, 0x4, R8 ;  /* 0x0000000403087825 */ /* 0x000fc600078e0208 */
[----:B------:R-:W4:Y:S04]  /*1d8d0*/  LDL.LU.64 R14, [R1+0x140] ;  /* 0x00014000010e7983 */ /* 0x000f280000300a00 */
[----:B------:R1:W-:Y:S04]  /*1d8e0*/  STL.64 [R1+0x3ea0], R24 ;  /* 0x003ea01801007387 */ /* 0x0003e80000100a00 */
[----:B------:R-:W-:Y:S04]  /*1d8f0*/  STL.64 [R1+0x3e98], R22 ;  /* 0x003e981601007387 */ /* 0x000fe80000100a00 */
[----:B------:R2:W-:Y:S04]  /*1d900*/  STL.64 [R1+0x3e90], R20 ;  /* 0x003e901401007387 */ /* 0x0005e80000100a00 */
[----:B------:R2:W-:Y:S04]  /*1d910*/  STL.64 [R1+0x3e88], R8 ;  /* 0x003e880801007387 */ /* 0x0005e80000100a00 */
[----:B-1----:R-:W4:Y:S04]  /*1d920*/  LDL.LU.64 R12, [R1+0x148] ;  /* 0x00014800010c7983 */ /* 0x002f280000300a00 */
[----:B--2---:R-:W2:Y:S04]  /*1d930*/  LDL.LU.64 R10, [R1+0x150] ;  /* 0x00015000010a7983 */ /* 0x004ea80000300a00 */
[----:B------:R-:W2:Y:S04]  /*1d940*/  LDL.LU.64 R36, [R1+0x158] ;  /* 0x0001580001247983 */ /* 0x000ea80000300a00 */
[----:B------:R-:W2:Y:S04]  /*1d950*/  LDL.LU.64 R248, [R1+0x160] ;  /* 0x0001600001f87983 */ /* 0x000ea80000300a00 */
[----:B------:R-:W2:Y:S01]  /*1d960*/  LDL.LU.64 R246, [R1+0x168] ;  /* 0x0001680001f67983 */ /* 0x000ea20000300a00 */
[----:B------:R-:W-:-:S03]  /*1d970*/  IMAD.WIDE R34, R3, 0x4, R68 ;  /* 0x0000000403227825 */ /* 0x000fc600078e0244 */
[----:B------:R-:W-:Y:S04]  /*1d980*/  LDGSTS.E [R2+0x3c500], desc[UR40][R28.64], !P1 ;  /* 0x3c5000001c027fae */ /* 0x000fe8000c9a1028 */
[----:B------:R1:W-:Y:S04]  /*1d990*/  LDGSTS.E [R2+0x3c580], desc[UR40][R26.64], !P1 ;  /* 0x3c5800001a027fae */ /* 0x0003e8000c9a1028 */
[----:B------:R1:W-:Y:S04]  /*1d9a0*/  LDGSTS.E [R2+0x3c600], desc[UR40][R24.64], !P1 ;  /* 0x3c60000018027fae */ /* 0x0003e8000c9a1028 */
[----:B------:R-:W-:Y:S01]  /*1d9b0*/  LDGSTS.E [R2+0x3c680], desc[UR40][R22.64], !P1 ;  /* 0x3c68000016027fae */ /* 0x000fe2000c9a1028 */
[----:B-1----:R-:W-:-:S03]  /*1d9c0*/  IMAD.WIDE R26, R3, 0x4, R54 ;  /* 0x00000004031a7825 */ /* 0x002fc600078e0236 */
[----:B------:R1:W-:Y:S01]  /*1d9d0*/  STL.64 [R1+0x3e80], R34 ;  /* 0x003e802201007387 */ /* 0x0003e20000100a00 */
[----:B------:R-:W-:-:S03]  /*1d9e0*/  IMAD.WIDE R24, R3, 0x4, R56 ;  /* 0x0000000403187825 */ /* 0x000fc600078e0238 */
[----:B------:R1:W-:Y:S01]  /*1d9f0*/  LDGSTS.E [R2+0x3c700], desc[UR40][R20.64], !P1 ;  /* 0x3c70000014027fae */ /* 0x0003e2000c9a1028 */
[----:B------:R-:W-:-:S03]  /*1da00*/  IMAD.WIDE R28, R3, 0x4, R64 ;  /* 0x00000004031c7825 */ /* 0x000fc600078e0240 */
[----:B------:R1:W-:Y:S01]  /*1da10*/  LDGSTS.E [R2+0x3c780], desc[UR40][R8.64], !P1 ;  /* 0x3c78000008027fae */ /* 0x0003e2000c9a1028 */
[----:B------:R-:W-:-:S03]  /*1da20*/  IMAD.WIDE R40, R3, 0x4, R66 ;  /* 0x0000000403287825 */ /* 0x000fc600078e0242 */
[----:B------:R2:W-:Y:S01]  /*1da30*/  LDGSTS.E [R2+0x3e000], desc[UR40][R34.64], !P2 ;  /* 0x3e00000022027fae */ /* 0x0005e2000d1a1028 */
[C---:B-1----:R-:W-:Y:S01]  /*1da40*/  IMAD.WIDE R20, R3.reuse, 0x4, R58 ;  /* 0x0000000403147825 */ /* 0x042fe200078e023a */
[----:B------:R-:W1:Y:S03]  /*1da50*/  LDC R8, c[0x0][0x3a0] ;  /* 0x0000e800ff087b82 */ /* 0x000e660000000800 */
[----:B---3--:R-:W-:-:S05]  /*1da60*/  IMAD.WIDE R32, R3, 0x4, R18 ;  /* 0x0000000403207825 */ /* 0x008fca00078e0212 */
[----:B------:R3:W-:Y:S04]  /*1da70*/  STL.64 [R1+0x3e78], R32 ;  /* 0x003e782001007387 */ /* 0x0007e80000100a00 */
[----:B------:R1:W-:Y:S04]  /*1da80*/  LDGSTS.E [R2+0x3e080], desc[UR40][R32.64], !P2 ;  /* 0x3e08000020027fae */ /* 0x0003e8000d1a1028 */
[----:B------:R1:W-:Y:S01]  /*1da90*/  LDGSTS.E [R2+0x3e100], desc[UR40][R26.64], !P2 ;  /* 0x3e1000001a027fae */ /* 0x0003e2000d1a1028 */
[----:B----4-:R-:W-:-:S05]  /*1daa0*/  IMAD.WIDE R38, R3, 0x4, R16 ;  /* 0x0000000403267825 */ /* 0x010fca00078e0210 */
[----:B------:R-:W-:Y:S04]  /*1dab0*/  STL.64 [R1+0x3de8], R38 ;  /* 0x003de82601007387 */ /* 0x000fe80000100a00 */
[----:B------:R4:W-:Y:S01]  /*1dac0*/  STL.64 [R1+0x3e60], R26 ;  /* 0x003e601a01007387 */ /* 0x0009e20000100a00 */
[----:B------:R-:W-:-:S04]  /*1dad0*/  IMAD.WIDE R18, R3, 0x4, R14 ;  /* 0x0000000403127825 */ /* 0x000fc800078e020e */
[C---:B------:R-:W-:Y:S01]  /*1dae0*/  IMAD.WIDE R14, R3.reuse, 0x4, R60 ;  /* 0x00000004030e7825 */ /* 0x040fe200078e023c */
[----:B------:R1:W-:Y:S04]  /*1daf0*/  STL.64 [R1+0x3e58], R18 ;  /* 0x003e581201007387 */ /* 0x0003e80000100a00 */
[----:B------:R1:W-:Y:S04]  /*1db00*/  STL.64 [R1+0x3e50], R24 ;  /* 0x003e501801007387 */ /* 0x0003e80000100a00 */
[----:B------:R1:W-:Y:S04]  /*1db10*/  LDGSTS.E [R2+0x3e180], desc[UR40][R18.64], !P2 ;  /* 0x3e18000012027fae */ /* 0x0003e8000d1a1028 */
[----:B------:R1:W-:Y:S01]  /*1db20*/  LDGSTS.E [R2+0x3e200], desc[UR40][R24.64], !P2 ;  /* 0x3e20000018027fae */ /* 0x0003e2000d1a1028 */
[----:B------:R-:W-:-:S04]  /*1db30*/  IMAD.WIDE R22, R3, 0x4, R12 ;  /* 0x0000000403167825 */ /* 0x000fc800078e020c */
[C---:B--2---:R-:W-:Y:S01]  /*1db40*/  IMAD.WIDE R16, R3.reuse, 0x4, R10 ;  /* 0x0000000403107825 */ /* 0x044fe200078e020a */
[----:B------:R2:W-:Y:S03]  /*1db50*/  STL.64 [R1+0x3e48], R22 ;  /* 0x003e481601007387 */ /* 0x0005e60000100a00 */
[C---:B------:R-:W-:Y:S01]  /*1db60*/  IMAD.WIDE R12, R3.reuse, 0x4, R36 ;  /* 0x00000004030c7825 */ /* 0x040fe200078e0224 */
[----:B------:R1:W-:Y:S03]  /*1db70*/  STL.64 [R1+0x3e40], R20 ;  /* 0x003e401401007387 */ /* 0x0003e60000100a00 */
[C---:B------:R-:W-:Y:S01]  /*1db80*/  IMAD.WIDE R36, R3.reuse, 0x4, R62 ;  /* 0x0000000403247825 */ /* 0x040fe200078e023e */
[----:B------:R1:W-:Y:S03]  /*1db90*/  STL.64 [R1+0x3e38], R16 ;  /* 0x003e381001007387 */ /* 0x0003e60000100a00 */
[C---:B------:R-:W-:Y:S01]  /*1dba0*/  IMAD.WIDE R30, R3.reuse, 0x4, R248 ;  /* 0x00000004031e7825 */ /* 0x040fe200078e02f8 */
[----:B------:R1:W-:Y:S03]  /*1dbb0*/  STL.64 [R1+0x3e30], R14 ;  /* 0x003e300e01007387 */ /* 0x0003e60000100a00 */
[----:B------:R-:W-:Y:S01]  /*1dbc0*/  IMAD.WIDE R10, R3, 0x4, R246 ;  /* 0x00000004030a7825 */ /* 0x000fe200078e02f6 */
[----:B------:R1:W-:Y:S04]  /*1dbd0*/  STL.64 [R1+0x3e28], R12 ;  /* 0x003e280c01007387 */ /* 0x0003e80000100a00 */
[----:B------:R1:W-:Y:S04]  /*1dbe0*/  STL.64 [R1+0x3e20], R36 ;  /* 0x003e202401007387 */ /* 0x0003e80000100a00 */
[----:B------:R1:W-:Y:S04]  /*1dbf0*/  STL.64 [R1+0x3e18], R30 ;  /* 0x003e181e01007387 */ /* 0x0003e80000100a00 */
[----:B------:R1:W-:Y:S04]  /*1dc00*/  STL.64 [R1+0x3e10], R28 ;  /* 0x003e101c01007387 */ /* 0x0003e80000100a00 */
[----:B------:R1:W-:Y:S04]  /*1dc10*/  STL.64 [R1+0x3e08], R10 ;  /* 0x003e080a01007387 */ /* 0x0003e80000100a00 */
[----:B------:R-:W-:Y:S04]  /*1dc20*/  STL.64 [R1+0x3e00], R40 ;  /* 0x003e002801007387 */ /* 0x000fe80000100a00 */
[----:B------:R-:W2:Y:S04]  /*1dc30*/  LDL.LU.64 R34, [R1+0x1488] ;  /* 0x0014880001227983 */ /* 0x000ea80000300a00 */
[----:B---3--:R-:W3:Y:S04]  /*1dc40*/  LDL.LU.64 R32, [R1+0x1480] ;  /* 0x0014800001207983 */ /* 0x008ee80000300a00 */
[----:B----4-:R-:W4:Y:S04]  /*1dc50*/  LDL.LU.64 R26, [R1+0x1478] ;  /* 0x00147800011a7983 */ /* 0x010f280000300a00 */
[----:B-1----:R-:W4:Y:S04]  /*1dc60*/  LDL.LU.64 R18, [R1+0x1470] ;  /* 0x0014700001127983 */ /* 0x002f280000300a00 */
[----:B------:R-:W4:Y:S04]  /*1dc70*/  LDL.LU.64 R24, [R1+0x1468] ;  /* 0x0014680001187983 */ /* 0x000f280000300a00 */
[----:B------:R1:W-:Y:S04]  /*1dc80*/  LDGSTS.E [R2+0x3e280], desc[UR40][R22.64], !P2 ;  /* 0x3e28000016027fae */ /* 0x0003e8000d1a1028 */
[----:B------:R1:W-:Y:S04]  /*1dc90*/  LDGSTS.E [R2+0x3e300], desc[UR40][R20.64], !P2 ;  /* 0x3e30000014027fae */ /* 0x0003e8000d1a1028 */
[----:B------:R1:W-:Y:S04]  /*1dca0*/  LDGSTS.E [R2+0x3e380], desc[UR40][R16.64], !P2 ;  /* 0x3e38000010027fae */ /* 0x0003e8000d1a1028 */
[----:B--2---:R-:W1:Y:S04]  /*1dcb0*/  LDL.LU.64 R22, [R1+0x1460] ;  /* 0x0014600001167983 */ /* 0x004e680000300a00 */
[----:B------:R-:W2:Y:S04]  /*1dcc0*/  LDL.LU.64 R20, [R1+0x1458] ;  /* 0x0014580001147983 */ /* 0x000ea80000300a00 */
[----:B------:R-:W2:Y:S04]  /*1dcd0*/  LDL.LU.64 R16, [R1+0x1450] ;  /* 0x0014500001107983 */ /* 0x000ea80000300a00 */
[----:B------:R1:W-:Y:S04]  /*1dce0*/  LDGSTS.E [R2+0x3e400], desc[UR40][R14.64], !P2 ;  /* 0x3e4000000e027fae */ /* 0x0003e8000d1a1028 */
[----:B------:R1:W-:Y:S04]  /*1dcf0*/  LDGSTS.E [R2+0x3e480], desc[UR40][R12.64], !P2 ;  /* 0x3e4800000c027fae */ /* 0x0003e8000d1a1028 */
[----:B------:R1:W-:Y:S04]  /*1dd00*/  LDGSTS.E [R2+0x3e500], desc[UR40][R36.64], !P2 ;  /* 0x3e50000024027fae */ /* 0x0003e8000d1a1028 */
[----:B------:R-:W2:Y:S04]  /*1dd10*/  LDL.LU.64 R14, [R1+0x1448] ;  /* 0x00144800010e7983 */ /* 0x000ea80000300a00 */
        /* <DEDUP_REMOVED lines=8> */
[----:B------:R-:W2:Y:S04]  /*1dda0*/  LDL.LU.64 R248, [R1+0x1418] ;  /* 0x0014180001f87983 */ /* 0x000ea80000300a00 */
[----:B------:R-:W2:Y:S01]  /*1ddb0*/  LDL.LU.64 R246, [R1+0x1410] ;  /* 0x0014100001f67983 */ /* 0x000ea20000300a00 */
[----:B------:R-:W-:Y:S01]  /*1ddc0*/  ISETP.GE.U32.AND P1, PT, R6, 0x7fffff73, PT ;  /* 0x7fffff730600780c */ /* 0x000fe20003f26070 */
[----:B------:R-:W-:-:S02]  /*1ddd0*/  VIADD R6, R7, 0xffffffae ;  /* 0xffffffae07067836 */ /* 0x000fc40000000000 */
[----:B------:R-:W-:Y:S01]  /*1dde0*/  LDGSTS.E [R2+0x3e700], desc[UR40][R40.64], !P2 ;  /* 0x3e70000028027fae */ /* 0x000fe2000d1a1028 */
[----:B------:R-:W1:Y:S03]  /*1ddf0*/  LDC R7, c[0x0][0x3a0] ;  /* 0x0000e800ff077b82 */ /* 0x000e660000000800 */
[----:B------:R1:W-:Y:S01]  /*1de00*/  LDGSTS.E [R2+0x3e780], desc[UR40][R38.64], !P2 ;  /* 0x3e78000026027fae */ /* 0x0003e2000d1a1028 */
[----:B------:R-:W-:Y:S01]  /*1de10*/  ISETP.GE.U32.AND P2, PT, R6, 0x7fffff6f, PT ;  /* 0x7fffff6f0600780c */ /* 0x000fe20003f46070 */
[----:B------:R-:W-:Y:S02]  /*1de20*/  VIADD R6, R8, 0xffffffaa ;  /* 0xffffffaa08067836 */ /* 0x000fe40000000000 */
[----:B------:R-:W-:-:S04]  /*1de30*/  IMAD.WIDE R34, R3, 0x4, R34 ;  /* 0x0000000403227825 */ /* 0x000fc800078e0222 */
[C---:B---3--:R-:W-:Y:S01]  /*1de40*/  IMAD.WIDE R32, R3.reuse, 0x4, R32 ;  /* 0x0000000403207825 */ /* 0x048fe200078e0220 */
[----:B------:R3:W-:Y:S03]  /*1de50*/  STL.64 [R1+0x6b8], R34 ;  /* 0x0006b82201007387 */ /* 0x0007e60000100a00 */
[C---:B----4-:R-:W-:Y:S01]  /*1de60*/  IMAD.WIDE R26, R3.reuse, 0x4, R26 ;  /* 0x00000004031a7825 */ /* 0x050fe200078e021a */
        /* <DEDUP_REMOVED lines=10> */
[----:B--2---:R-:W-:-:S03]  /*1df10*/  IMAD.WIDE R20, R3, 0x4, R20 ;  /* 0x0000000403147825 */ /* 0x004fc600078e0214 */
        /* <DEDUP_REMOVED lines=22> */
[----:B------:R1:W-:Y:S01]  /*1e080*/  STL.64 [R1+0x9e8], R10 ;  /* 0x0009e80a01007387 */ /* 0x0003e20000100a00 */
[----:B------:R-:W-:-:S03]  /*1e090*/  IMAD.WIDE R8, R3, 0x4, R246 ;  /* 0x0000000403087825 */ /* 0x000fc600078e02f6 */
[----:B------:R-:W-:Y:S04]  /*1e0a0*/  STL.64 [R1+0x9f0], R38 ;  /* 0x0009f02601007387 */ /* 0x000fe80000100a00 */
[----:B------:R1:W-:Y:S04]  /*1e0b0*/  STL.64 [R1+0x9f8], R8 ;  /* 0x0009f80801007387 */ /* 0x0003e80000100a00 */
[----:B---3--:R-:W3:Y:S04]  /*1e0c0*/  LDL.LU.64 R34, [R1+0x12e0] ;  /* 0x0012e00001227983 */ /* 0x008ee80000300a00 */
[----:B----4-:R-:W4:Y:S04]  /*1e0d0*/  LDL.LU.64 R32, [R1+0x12d8] ;  /* 0x0012d80001207983 */ /* 0x010f280000300a00 */
[----:B------:R-:W4:Y:S04]  /*1e0e0*/  LDL.LU.64 R26, [R1+0x12d0] ;  /* 0x0012d000011a7983 */ /* 0x000f280000300a00 */
[----:B------:R-:W4:Y:S04]  /*1e0f0*/  LDL.LU.64 R18, [R1+0x12c8] ;  /* 0x0012c80001127983 */ /* 0x000f280000300a00 */
[----:B------:R-:W4:Y:S04]  /*1e100*/  LDL.LU.64 R24, [R1+0x12c0] ;  /* 0x0012c00001187983 */ /* 0x000f280000300a00 */
[----:B-1----:R-:W4:Y:S04]  /*1e110*/  LDL.LU.64 R22, [R1+0x12b8] ;  /* 0x0012b80001167983 */ /* 0x002f280000300a00 */
[----:B--2---:R-:W2:Y:S04]  /*1e120*/  LDL.LU.64 R20, [R1+0x12b0] ;  /* 0x0012b00001147983 */ /* 0x004ea80000300a00 */
[----:B------:R-:W2:Y:S04]  /*1e130*/  LDL.LU.64 R16, [R1+0x12a8] ;  /* 0x0012a80001107983 */ /* 0x000ea80000300a00 */
[----:B------:R-:W2:Y:S04]  /*1e140*/  LDL.LU.64 R14, [R1+0x12a0] ;  /* 0x0012a000010e7983 */ /* 0x000ea80000300a00 */
[----:B------:R-:W-:Y:S04]  /*1e150*/  LDGSTS.E [R0+0x20c80], desc[UR40][R12.64], !P5 ;  /* 0x20c800000c007fae */ /* 0x000fe8000e9a1028 */
[----:B------:R-:W-:Y:S04]  /*1e160*/  LDGSTS.E [R0+0x20d00], desc[UR40][R36.64], !P5 ;  /* 0x20d0000024007fae */ /* 0x000fe8000e9a1028 */
[----:B------:R-:W-:Y:S04]  /*1e170*/  LDGSTS.E [R0+0x20d80], desc[UR40][R30.64], !P5 ;  /* 0x20d800001e007fae */ /* 0x000fe8000e9a1028 */
[----:B------:R-:W2:Y:S04]  /*1e180*/  LDL.LU.64 R12, [R1+0x1298] ;  /* 0x00129800010c7983 */ /* 0x000ea80000300a00 */
        /* <DEDUP_REMOVED lines=8> */
[----:B------:R-:W2:Y:S04]  /*1e210*/  LDL.LU.64 R246, [R1+0x1268] ;  /* 0x0012680001f67983 */ /* 0x000ea80000300a00 */
[----:B------:R1:W-:Y:S02]  /*1e220*/  LDGSTS.E [R0+0x20f80], desc[UR40][R8.64], !P5 ;  /* 0x20f8000008007fae */ /* 0x0003e4000e9a1028 */
[----:B-1----:R-:W1:Y:S01]  /*1e230*/  LDC R8, c[0x0][0x3a0] ;  /* 0x0000e800ff087b82 */ /* 0x002e620000000800 */
[----:B---3--:R-:W-:-:S04]  /*1e240*/  IMAD.WIDE R34, R3, 0x4, R34 ;  /* 0x0000000403227825 */ /* 0x008fc800078e0222 */
        /* <DEDUP_REMOVED lines=10> */
[C---:B--2---:R-:W-:Y:S01]  /*1e2f0*/  IMAD.WIDE R20, R3.reuse, 0x4, R20 ;  /* 0x0000000403147825 */ /* 0x044fe200078e0214 */
        /* <DEDUP_REMOVED lines=28> */
[----:B-1----:R-:W4:Y:S04]  /*1e4c0*/  LDL.LU.64 R26, [R1+0x1120] ;  /* 0x00112000011a7983 */ /* 0x002f280000300a00 */
[----:B------:R-:W4:Y:S04]  /*1e4d0*/  LDL.LU.64 R18, [R1+0x1118] ;  /* 0x0011180001127983 */ /* 0x000f280000300a00 */
[----:B------:R-:W4:Y:S04]  /*1e4e0*/  LDL.LU.64 R24, [R1+0x1110] ;  /* 0x0011100001187983 */ /* 0x000f280000300a00 */
[----:B--2---:R-:W2:Y:S04]  /*1e4f0*/  LDL.LU.64 R22, [R1+0x1108] ;  /* 0x0011080001167983 */ /* 0x004ea80000300a00 */
[----:B------:R1:W-:Y:S04]  /*1e500*/  LDGSTS.E [R0+0x22b00], desc[UR40][R20.64], !P6 ;  /* 0x22b0000014007fae */ /* 0x0003e8000f1a1028 */
[----:B------:R1:W-:Y:S04]  /*1e510*/  LDGSTS.E [R0+0x22b80], desc[UR40][R16.64], !P6 ;  /* 0x22b8000010007fae */ /* 0x0003e8000f1a1028 */
[----:B------:R1:W-:Y:S04]  /*1e520*/  LDGSTS.E [R0+0x22c00], desc[UR40][R14.64], !P6 ;  /* 0x22c000000e007fae */ /* 0x0003e8000f1a1028 */
[----:B------:R-:W1:Y:S04]  /*1e530*/  LDL.LU.64 R20, [R1+0x1100] ;  /* 0x0011000001147983 */ /* 0x000e680000300a00 */
        /* <DEDUP_REMOVED lines=9> */
[----:B------:R1:W-:Y:S01]  /*1e5d0*/  LDGSTS.E [R0+0x22e80], desc[UR40][R10.64], !P6 ;  /* 0x22e800000a007fae */ /* 0x0003e2000f1a1028 */
[----:B------:R-:W-:-:S03]  /*1e5e0*/  ISETP.GE.U32.AND P5, PT, R6, 0x7fffff6b, PT ;  /* 0x7fffff6b0600780c */ /* 0x000fc60003fa6070 */
[----:B------:R-:W2:Y:S04]  /*1e5f0*/  LDL.LU.64 R28, [R1+0x10d0] ;  /* 0x0010d000011c7983 */ /* 0x000ea80000300a00 */
[----:B------:R-:W2:Y:S04]  /*1e600*/  LDL.LU.64 R10, [R1+0x10c8] ;  /* 0x0010c800010a7983 */ /* 0x000ea80000300a00 */
[----:B------:R-:W2:Y:S04]  /*1e610*/  LDL.LU.64 R248, [R1+0x10c0] ;  /* 0x0010c00001f87983 */ /* 0x000ea80000300a00 */
[----:B------:R-:W2:Y:S01]  /*1e620*/  LDL.LU.64 R246, [R1+0x10b8] ;  /* 0x0010b80001f67983 */ /* 0x000ea20000300a00 */
[----:B------:R-:W-:-:S02]  /*1e630*/  VIADD R6, R7, 0xffffffa6 ;  /* 0xffffffa607067836 */ /* 0x000fc40000000000 */
[----:B------:R-:W1:Y:S01]  /*1e640*/  LDC R7, c[0x0][0x3a0] ;  /* 0x0000e800ff077b82 */ /* 0x000e620000000800 */
[----:B------:R-:W-:Y:S04]  /*1e650*/  LDGSTS.E [R0+0x22f00], desc[UR40][R40.64], !P6 ;  /* 0x22f0000028007fae */ /* 0x000fe8000f1a1028 */
[----:B------:R1:W-:Y:S01]  /*1e660*/  LDGSTS.E [R0+0x22f80], desc[UR40][R38.64], !P6 ;  /* 0x22f8000026007fae */ /* 0x0003e2000f1a1028 */
[----:B------:R-:W-:Y:S01]  /*1e670*/  ISETP.GE.U32.AND P6, PT, R6, 0x7fffff67, PT ;  /* 0x7fffff670600780c */ /* 0x000fe20003fc6070 */
[----:B------:R-:W-:Y:S02]  /*1e680*/  VIADD R6, R8, 0xffffffa2 ;  /* 0xffffffa208067836 */ /* 0x000fe40000000000 */
        /* <DEDUP_REMOVED lines=45> */
[----:B--2---:R-:W2:Y:S04]  /*1e960*/  LDL.LU.64 R24, [R1+0xf90] ;  /* 0x000f900001187983 */ /* 0x004ea80000300a00 */
[----:B------:R-:W2:Y:S04]  /*1e970*/  LDL.LU.64 R22, [R1+0xf88] ;  /* 0x000f880001167983 */ /* 0x000ea80000300a00 */
[----:B-1----:R-:W2:Y:S04]  /*1e980*/  LDL.LU.64 R20, [R1+0xf80] ;  /* 0x000f800001147983 */ /* 0x002ea80000300a00 */
        /* <DEDUP_REMOVED lines=58> */
[----:B--2---:R-:W2:Y:S04]  /*1ed30*/  LDL.LU.64 R18, [R1+0xe18] ;  /* 0x000e180001127983 */ /* 0x004ea80000300a00 */
[----:B------:R-:W2:Y:S04]  /*1ed40*/  LDL.LU.64 R24, [R1+0xe10] ;  /* 0x000e100001187983 */ /* 0x000ea80000300a00 */
[----:B------:R-:W2:Y:S04]  /*1ed50*/  LDL.LU.64 R22, [R1+0xe08] ;  /* 0x000e080001167983 */ /* 0x000ea80000300a00 */
        /* <DEDUP_REMOVED lines=68> */
[----:B--2---:R-:W2:Y:S04]  /*1f1a0*/  LDL.LU.64 R26, [R1+0xca0] ;  /* 0x000ca000011a7983 */ /* 0x004ea80000300a00 */
[----:B------:R-:W2:Y:S04]  /*1f1b0*/  LDL.LU.64 R18, [R1+0xc98] ;  /* 0x000c980001127983 */ /* 0x000ea80000300a00 */
[----:B------:R-:W2:Y:S04]  /*1f1c0*/  LDL.LU.64 R24, [R1+0xc90] ;  /* 0x000c900001187983 */ /* 0x000ea80000300a00 */
        /* <DEDUP_REMOVED lines=58> */
[----:B--2---:R-:W2:Y:S04]  /*1f570*/  LDL.LU.64 R32, [R1+0xb28] ;  /* 0x000b280001207983 */ /* 0x004ea80000300a00 */
        /* <DEDUP_REMOVED lines=17> */
[----:B------:R1:W-:Y:S01]  /*1f690*/  LDGSTS.E [R0+0x2ae80], desc[UR40][R10.64], !P5 ;  /* 0x2ae800000a007fae */ /* 0x0003e2000e9a1028 */
[----:B------:R-:W-:-:S03]  /*1f6a0*/  ISETP.GE.U32.AND P2, PT, R6, 0x7fffff5b, PT ;  /* 0x7fffff5b0600780c */ /* 0x000fc60003f46070 */
[----:B------:R-:W4:Y:S04]  /*1f6b0*/  LDL.LU.64 R28, [R1+0xad0] ;  /* 0x000ad000011c7983 */ /* 0x000f280000300a00 */
[----:B------:R-:W4:Y:S04]  /*1f6c0*/  LDL.LU.64 R10, [R1+0xac8] ;  /* 0x000ac800010a7983 */ /* 0x000f280000300a00 */
[----:B------:R-:W4:Y:S04]  /*1f6d0*/  LDL.LU.64 R248, [R1+0xac0] ;  /* 0x000ac00001f87983 */ /* 0x000f280000300a00 */
[----:B------:R-:W4:Y:S01]  /*1f6e0*/  LDL.LU.64 R246, [R1+0xab8] ;  /* 0x000ab80001f67983 */ /* 0x000f220000300a00 */
[----:B------:R-:W-:-:S02]  /*1f6f0*/  VIADD R6, R7, 0xffffff96 ;  /* 0xffffff9607067836 */ /* 0x000fc40000000000 */
[----:B------:R-:W1:Y:S01]  /*1f700*/  LDC R7, c[0x0][0x3a0] ;  /* 0x0000e800ff077b82 */ /* 0x000e620000000800 */
[----:B------:R-:W-:Y:S04]  /*1f710*/  LDGSTS.E [R0+0x2af00], desc[UR40][R40.64], !P5 ;  /* 0x2af0000028007fae */ /* 0x000fe8000e9a1028 */
[----:B------:R1:W-:Y:S01]  /*1f720*/  LDGSTS.E [R0+0x2af80], desc[UR40][R38.64], !P5 ;  /* 0x2af8000026007fae */ /* 0x0003e2000e9a1028 */
[----:B------:R-:W-:Y:S01]  /*1f730*/  ISETP.GE.U32.AND P5, PT, R6, 0x7fffff57, PT ;  /* 0x7fffff570600780c */ /* 0x000fe20003fa6070 */
[----:B------:R-:W-:Y:S02]  /*1f740*/  VIADD R6, R8, 0xffffff92 ;  /* 0xffffff9208067836 */ /* 0x000fe40000000000 */
[----:B---3--:R-:W-:-:S04]  /*1f750*/  IMAD.WIDE R34, R3, 0x4, R34 ;  /* 0x0000000403227825 */ /* 0x008fc800078e0222 */
[C---:B--2---:R-:W-:Y:S01]  /*1f760*/  IMAD.WIDE R32, R3.reuse, 0x4, R32 ;  /* 0x0000000403207825 */ /* 0x044fe200078e0220 */
        /* <DEDUP_REMOVED lines=268> */
[----:B------:R-:W-:Y:S03]  /*20830*/  STL.64 [R1+0x34a0], R34 ;  /* 0x0034a02201007387 */ /* 0x000fe60000100a00 */
[C---:B----4-:R-:W-:Y:S01]  /*20840*/  IMAD.WIDE R26, R3.reuse, 0x4, R26 ;  /* 0x00000004031a7825 */ /* 0x050fe200078e021a */
[----:B------:R-:W-:Y:S03]  /*20850*/  STL.64 [R1+0x34b0], R32 ;  /* 0x0034b02001007387 */ /* 0x000fe60000100a00 */
        /* <DEDUP_REMOVED lines=38> */
[----:B------:R-:W3:Y:S04]  /*20ac0*/  LDL.LU.64 R34, [R1+0x3a0] ;  /* 0x0003a00001227983 */ /* 0x000ee80000300a00 */
[----:B------:R-:W3:Y:S04]  /*20ad0*/  LDL.LU.64 R32, [R1+0x398] ;  /* 0x0003980001207983 */ /* 0x000ee80000300a00 */
[----:B----4-:R-:W4:Y:S04]  /*20ae0*/  LDL.LU.64 R24, [R1+0x390] ;  /* 0x0003900001187983 */ /* 0x010f280000300a00 */
        /* <DEDUP_REMOVED lines=22> */
[C---:B------:R-:W-:Y:S01]  /*20c50*/  IMAD.WIDE R40, R3.reuse, 0x4, R34 ;  /* 0x0000000403287825 */ /* 0x040fe200078e0222 */
[----:B------:R3:W-:Y:S03]  /*20c60*/  STL.64 [R1+0x3ad8], R18 ;  /* 0x003ad81201007387 */ /* 0x0007e60000100a00 */
[C---:B------:R-:W-:Y:S01]  /*20c70*/  IMAD.WIDE R38, R3.reuse, 0x4, R32 ;  /* 0x0000000403267825 */ /* 0x040fe200078e0220 */
        /* <DEDUP_REMOVED lines=15> */
[----:B------:R1:W-:Y:S01]  /*20d70*/  LDGSTS.E [R0+0x36900], desc[UR40][R40.64], !P6 ;  /* 0x3690000028007fae */ /* 0x0003e2000f1a1028 */
[----:B------:R-:W-:-:S03]  /*20d80*/  IMAD.WIDE R36, R3, 0x4, R36 ;  /* 0x0000000403247825 */ /* 0x000fc600078e0224 */
[----:B------:R1:W-:Y:S01]  /*20d90*/  STL.64 [R1+0x3a98], R12 ;  /* 0x003a980c01007387 */ /* 0x0003e20000100a00 */
[----:B------:R-:W-:-:S03]  /*20da0*/  IMAD.WIDE R34, R3, 0x4, R30 ;  /* 0x0000000403227825 */ /* 0x000fc600078e021e */
[----:B------:R1:W-:Y:S04]  /*20db0*/  STL.64 [R1+0x3a90], R36 ;  /* 0x003a902401007387 */ /* 0x0003e80000100a00 */
[----:B------:R-:W-:Y:S04]  /*20dc0*/  STL.64 [R1+0x3a88], R34 ;  /* 0x003a882201007387 */ /* 0x000fe80000100a00 */
[----:B------:R1:W-:Y:S04]  /*20dd0*/  LDGSTS.E [R0+0x36980], desc[UR40][R38.64], !P6 ;  /* 0x3698000026007fae */ /* 0x0003e8000f1a1028 */
[----:B------:R-:W-:Y:S01]  /*20de0*/  LDGSTS.E [R0+0x36a00], desc[UR40][R24.64], !P6 ;  /* 0x36a0000018007fae */ /* 0x000fe2000f1a1028 */
[----:B------:R-:W-:-:S03]  /*20df0*/  IMAD.WIDE R32, R3, 0x4, R28 ;  /* 0x0000000403207825 */ /* 0x000fc600078e021c */
[----:B------:R-:W-:Y:S01]  /*20e00*/  LDGSTS.E [R0+0x36a80], desc[UR40][R22.64], !P6 ;  /* 0x36a8000016007fae */ /* 0x000fe2000f1a1028 */
[----:B------:R-:W-:-:S03]  /*20e10*/  IMAD.WIDE R30, R3, 0x4, R10 ;  /* 0x00000004031e7825 */ /* 0x000fc600078e020a */
[----:B------:R-:W-:Y:S01]  /*20e20*/  STL.64 [R1+0x3a80], R32 ;  /* 0x003a802001007387 */ /* 0x000fe20000100a00 */
[----:B------:R-:W-:-:S03]  /*20e30*/  IMAD.WIDE R28, R3, 0x4, R248 ;  /* 0x00000004031c7825 */ /* 0x000fc600078e02f8 */
[----:B------:R-:W-:Y:S01]  /*20e40*/  LDGSTS.E [R0+0x36b00], desc[UR40][R20.64], !P6 ;  /* 0x36b0000014007fae */ /* 0x000fe2000f1a1028 */
[----:B------:R-:W-:-:S03]  /*20e50*/  IMAD.WIDE R10, R3, 0x4, R246 ;  /* 0x00000004030a7825 */ /* 0x000fc600078e02f6 */
[----:B------:R-:W4:Y:S04]  /*20e60*/  LDL.LU.64 R248, [R1+0x230] ;  /* 0x0002300001f87983 */ /* 0x000f280000300a00 */
[----:B------:R-:W-:Y:S04]  /*20e70*/  STL.64 [R1+0x3a78], R30 ;  /* 0x003a781e01007387 */ /* 0x000fe80000100a00 */
[----:B------:R-:W-:Y:S04]  /*20e80*/  STL.64 [R1+0x3a70], R28 ;  /* 0x003a701c01007387 */ /* 0x000fe80000100a00 */
[----:B--2---:R-:W2:Y:S04]  /*20e90*/  LDL.LU.64 R26, [R1+0x228] ;  /* 0x00022800011a7983 */ /* 0x004ea80000300a00 */
[----:B------:R1:W-:Y:S04]  /*20ea0*/  STL.64 [R1+0x3a68], R10 ;  /* 0x003a680a01007387 */ /* 0x0003e80000100a00 */
[----:B------:R-:W2:Y:S04]  /*20eb0*/  LDL.LU.64 R246, [R1+0x220] ;  /* 0x0002200001f67983 */ /* 0x000ea80000300a00 */
[----:B---3--:R-:W3:Y:S04]  /*20ec0*/  LDL.LU.64 R18, [R1+0x218] ;  /* 0x0002180001127983 */ /* 0x008ee80000300a00 */
[----:B----4-:R-:W4:Y:S04]  /*20ed0*/  LDL.LU.64 R24, [R1+0x210] ;  /* 0x0002100001187983 */ /* 0x010f280000300a00 */
[----:B-1----:R-:W4:Y:S04]  /*20ee0*/  LDL.LU.64 R22, [R1+0x208] ;  /* 0x0002080001167983 */ /* 0x002f280000300a00 */
        /* <DEDUP_REMOVED lines=8> */
[----:B------:R1:W-:Y:S04]  /*20f70*/  LDGSTS.E [R0+0x36d80], desc[UR40][R34.64], !P6 ;  /* 0x36d8000022007fae */ /* 0x0003e8000f1a1028 */
[----:B------:R1:W-:Y:S04]  /*20f80*/  LDGSTS.E [R0+0x36e00], desc[UR40][R32.64], !P6 ;  /* 0x36e0000020007fae */ /* 0x0003e8000f1a1028 */
[----:B------:R-:W4:Y:S04]  /*20f90*/  LDL.LU.64 R36, [R1+0x1e0] ;  /* 0x0001e00001247983 */ /* 0x000f280000300a00 */
[----:B------:R1:W-:Y:S04]  /*20fa0*/  LDGSTS.E [R0+0x36e80], desc[UR40][R30.64], !P6 ;  /* 0x36e800001e007fae */ /* 0x0003e8000f1a1028 */
[----:B------:R1:W-:Y:S04]  /*20fb0*/  LDGSTS.E [R0+0x36f00], desc[UR40][R28.64], !P6 ;  /* 0x36f000001c007fae */ /* 0x0003e8000f1a1028 */
[----:B------:R-:W-:Y:S04]  /*20fc0*/  LDGSTS.E [R0+0x36f80], desc[UR40][R10.64], !P6 ;  /* 0x36f800000a007fae */ /* 0x000fe8000f1a1028 */
[----:B------:R-:W4:Y:S01]  /*20fd0*/  LDL.LU.64 R10, [R1+0x1d8] ;  /* 0x0001d800010a7983 */ /* 0x000f220000300a00 */
[----:B------:R-:W-:-:S03]  /*20fe0*/  IMAD.WIDE R48, R3, 0x4, R248 ;  /* 0x0000000403307825 */ /* 0x000fc600078e02f8 */
[----:B------:R-:W4:Y:S01]  /*20ff0*/  LDL.LU.64 R248, [R1+0x1d0] ;  /* 0x0001d00001f87983 */ /* 0x000f220000300a00 */
[----:B------:R-:W-:Y:S01]  /*21000*/  ISETP.GE.U32.AND P5, PT, R6, 0x7fffff43, PT ;  /* 0x7fffff430600780c */ /* 0x000fe20003fa6070 */
[C---:B--2---:R-:W-:Y:S02]  /*21010*/  IMAD.WIDE R44, R3.reuse, 0x4, R246 ;  /* 0x00000004032c7825 */ /* 0x044fe400078e02f6 */
[----:B------:R-:W-:Y:S04]  /*21020*/  LDGSTS.E [R0+0x38800], desc[UR40][R48.64], !P0 ;  /* 0x3880000030007fae */ /* 0x000fe8000c1a1028 */
[----:B------:R-:W2:Y:S01]  /*21030*/  LDL.LU.64 R246, [R1+0x1c8] ;  /* 0x0001c80001f67983 */ /* 0x000ea20000300a00 */
[----:B------:R-:W-:-:S04]  /*21040*/  IMAD.WIDE R46, R3, 0x4, R26 ;  /* 0x00000004032e7825 */ /* 0x000fc800078e021a */
[C---:B---3--:R-:W-:Y:S01]  /*21050*/  IMAD.WIDE R42, R3.reuse, 0x4, R18 ;  /* 0x00000004032a7825 */ /* 0x048fe200078e0212 */
[----:B------:R-:W-:Y:S03]  /*21060*/  LDGSTS.E [R0+0x38880], desc[UR40][R46.64], !P0 ;  /* 0x388800002e007fae */ /* 0x000fe6000c1a1028 */
[C---:B----4-:R-:W-:Y:S01]  /*21070*/  IMAD.WIDE R40, R3.reuse, 0x4, R24 ;  /* 0x0000000403287825 */ /* 0x050fe200078e0218 */
[----:B------:R-:W3:Y:S03]  /*21080*/  LDL.LU.64 R18, [R1+0x1c0] ;  /* 0x0001c00001127983 */ /* 0x000ee60000300a00 */
[C---:B------:R-:W-:Y:S01]  /*21090*/  IMAD.WIDE R38, R3.reuse, 0x4, R22 ;  /* 0x0000000403267825 */ /* 0x040fe200078e0216 */
[----:B------:R-:W4:Y:S03]  /*210a0*/  LDL.LU.64 R52, [R1+0x1b8] ;  /* 0x0001b80001347983 */ /* 0x000f260000300a00 */
[C---:B-1----:R-:W-:Y:S01]  /*210b0*/  IMAD.WIDE R34, R3.reuse, 0x4, R20 ;  /* 0x0000000403227825 */ /* 0x042fe200078e0214 */
[----:B------:R-:W-:Y:S04]  /*210c0*/  STL.64 [R1+0x3b60], R48 ;  /* 0x003b603001007387 */ /* 0x000fe80000100a00 */
[----:B------:R-:W-:Y:S04]  /*210d0*/  STL.64 [R1+0x3b58], R46 ;  /* 0x003b582e01007387 */ /* 0x000fe80000100a00 */
[----:B------:R-:W-:Y:S01]  /*210e0*/  STL.64 [R1+0x3b50], R44 ;  /* 0x003b502c01007387 */ /* 0x000fe20000100a00 */
[----:B------:R-:W-:-:S03]  /*210f0*/  IMAD.WIDE R32, R3, 0x4, R16 ;  /* 0x0000000403207825 */ /* 0x000fc600078e0210 */
[----:B------:R-:W-:Y:S01]  /*21100*/  STL.64 [R1+0x3b48], R42 ;  /* 0x003b482a01007387 */ /* 0x000fe20000100a00 */
[----:B------:R-:W-:-:S03]  /*21110*/  IMAD.WIDE R30, R3, 0x4, R14 ;  /* 0x00000004031e7825 */ /* 0x000fc600078e020e */
[----:B------:R1:W-:Y:S01]  /*21120*/  STL.64 [R1+0x3b40], R40 ;  /* 0x003b402801007387 */ /* 0x0003e20000100a00 */
[----:B------:R-:W-:-:S03]  /*21130*/  IMAD.WIDE R28, R3, 0x4, R12 ;  /* 0x00000004031c7825 */ /* 0x000fc600078e020c */
[----:B------:R1:W-:Y:S04]  /*21140*/  STL.64 [R1+0x3b38], R38 ;  /* 0x003b382601007387 */ /* 0x0003e80000100a00 */
[----:B------:R1:W-:Y:S04]  /*21150*/  STL.64 [R1+0x3b30], R34 ;  /* 0x003b302201007387 */ /* 0x0003e80000100a00 */
[----:B------:R1:W-:Y:S04]  /*21160*/  STL.64 [R1+0x3b28], R32 ;  /* 0x003b282001007387 */ /* 0x0003e80000100a00 */
[----:B------:R-:W1:Y:S01]  /*21170*/  LDL.LU.64 R16, [R1+0x30] ;  /* 0x0000300001107983 */ /* 0x000e620000300a00 */
[----:B------:R-:W-:-:S03]  /*21180*/  IMAD.WIDE R26, R3, 0x4, R36 ;  /* 0x00000004031a7825 */ /* 0x000fc600078e0224 */
[----:B------:R-:W-:Y:S04]  /*21190*/  STL.64 [R1+0x3b20], R30 ;  /* 0x003b201e01007387 */ /* 0x000fe80000100a00 */
[----:B------:R-:W4:Y:S04]  /*211a0*/  LDL.LU.64 R14, [R1+0x28] ;  /* 0x00002800010e7983 */ /* 0x000f280000300a00 */
[----:B------:R-:W-:Y:S04]  /*211b0*/  STL.64 [R1+0x3b18], R28 ;  /* 0x003b181c01007387 */ /* 0x000fe80000100a00 */
[----:B------:R-:W4:Y:S04]  /*211c0*/  LDL.LU.64 R36, [R1+0x20] ;  /* 0x0000200001247983 */ /* 0x000f280000300a00 */
[----:B------:R1:W-:Y:S04]  /*211d0*/  STL.64 [R1+0x3b10], R26 ;  /* 0x003b101a01007387 */ /* 0x0003e80000100a00 */
[----:B------:R-:W4:Y:S01]  /*211e0*/  LDL.LU.64 R12, [R1+0x18] ;  /* 0x00001800010c7983 */ /* 0x000f220000300a00 */
[----:B------:R-:W-:-:S03]  /*211f0*/  IMAD.WIDE R24, R3, 0x4, R10 ;  /* 0x0000000403187825 */ /* 0x000fc600078e020a */
[----:B------:R-:W4:Y:S01]  /*21200*/  LDL.LU.64 R10, [R1+0x10] ;  /* 0x00001000010a7983 */ /* 0x000f220000300a00 */
[----:B------:R-:W-:Y:S02]  /*21210*/  VIADD R6, R7, 0xffffffbd ;  /* 0xffffffbd07067836 */ /* 0x000fe40000000000 */
[----:B------:R-:W1:Y:S01]  /*21220*/  LDC R7, c[0x0][0x3a0] ;  /* 0x0000e800ff077b82 */ /* 0x000e620000000800 */
[----:B------:R-:W-:Y:S01]  /*21230*/  LDGSTS.E [R0+0x38900], desc[UR40][R44.64], !P0 ;  /* 0x389000002c007fae */ /* 0x000fe2000c1a1028 */
[----:B------:R-:W-:-:S04]  /*21240*/  IMAD.WIDE R22, R3, 0x4, R248 ;  /* 0x0000000403167825 */ /* 0x000fc800078e02f8 */
[----:B--2---:R-:W-:Y:S01]  /*21250*/  IMAD.WIDE R20, R3, 0x4, R246 ;  /* 0x0000000403147825 */ /* 0x004fe200078e02f6 */
[----:B------:R-:W2:Y:S04]  /*21260*/  LDL.LU.64 R248, [R1+0x8] ;  /* 0x0000080001f87983 */ /* 0x000ea80000300a00 */
[----:B------:R1:W-:Y:S04]  /*21270*/  STL.64 [R1+0x3b08], R24 ;  /* 0x003b081801007387 */ /* 0x0003e80000100a00 */
[----:B------:R-:W2:Y:S01]  /*21280*/  LDL.LU.64 R246, [R1] ;  /* 0x0000000001f67983 */ /* 0x000ea20000300a00 */
[----:B------:R-:W-:Y:S01]  /*21290*/  ISETP.GE.U32.AND P6, PT, R6, 0x7fffff7e, PT ;  /* 0x7fffff7e0600780c */ /* 0x000fe20003fc6070 */
[----:B------:R-:W-:-:S02]  /*212a0*/  VIADD R6, R8, 0xffffffb9 ;  /* 0xffffffb908067836 */ /* 0x000fc40000000000 */
[C---:B---3--:R-:W-:Y:S01]  /*212b0*/  IMAD.WIDE R18, R3.reuse, 0x4, R18 ;  /* 0x0000000403127825 */ /* 0x048fe200078e0212 */
[----:B------:R-:W-:Y:S03]  /*212c0*/  LDGSTS.E [R0+0x38980], desc[UR40][R42.64], !P0 ;  /* 0x389800002a007fae */ /* 0x000fe6000c1a1028 */
[C---:B----4-:R-:W-:Y:S01]  /*212d0*/  IMAD.WIDE R8, R3.reuse, 0x4, R52 ;  /* 0x0000000403087825 */ /* 0x050fe200078e0234 */
[----:B------:R1:W-:Y:S04]  /*212e0*/  LDGSTS.E [R0+0x38a00], desc[UR40][R40.64], !P0 ;  /* 0x38a0000028007fae */ /* 0x0003e8000c1a1028 */
[----:B------:R3:W-:Y:S04]  /*212f0*/  LDGSTS.E [R0+0x38a80], desc[UR40][R38.64], !P0 ;  /* 0x38a8000026007fae */ /* 0x0007e8000c1a1028 */
[----:B------:R4:W-:Y:S04]  /*21300*/  STL.64 [R1+0x3b00], R22 ;  /* 0x003b001601007387 */ /* 0x0009e80000100a00 */
[----:B------:R1:W-:Y:S04]  /*21310*/  STL.64 [R1+0x3af8], R20 ;  /* 0x003af81401007387 */ /* 0x0003e80000100a00 */
[----:B------:R1:W-:Y:S04]  /*21320*/  LDGSTS.E [R0+0x38b00], desc[UR40][R34.64], !P0 ;  /* 0x38b0000022007fae */ /* 0x0003e8000c1a1028 */
[----:B------:R1:W-:Y:S04]  /*21330*/  STL.64 [R1+0x3af0], R18 ;  /* 0x003af01201007387 */ /* 0x0003e80000100a00 */
[----:B------:R3:W-:Y:S04]  /*21340*/  LDGSTS.E [R0+0x38b80], desc[UR40][R32.64], !P0 ;  /* 0x38b8000020007fae */ /* 0x0007e8000c1a1028 */
[----:B------:R3:W-:Y:S01]  /*21350*/  STL.64 [R1+0x3ae8], R8 ;  /* 0x003ae80801007387 */ /* 0x0007e20000100a00 */
[----:B-1----:R-:W-:-:S03]  /*21360*/  IMAD.WIDE R40, R3, 0x4, R16 ;  /* 0x0000000403287825 */ /* 0x002fc600078e0210 */
[----:B------:R-:W-:Y:S04]  /*21370*/  LDGSTS.E [R0+0x38c00], desc[UR40][R30.64], !P0 ;  /* 0x38c000001e007fae */ /* 0x000fe8000c1a1028 */
[----:B------:R-:W-:Y:S01]  /*21380*/  LDGSTS.E [R0+0x38c80], desc[UR40][R28.64], !P0 ;  /* 0x38c800001c007fae */ /* 0x000fe2000c1a1028 */
[----:B---3--:R-:W-:-:S03]  /*21390*/  IMAD.WIDE R38, R3, 0x4, R14 ;  /* 0x0000000403267825 */ /* 0x008fc600078e020e */
[----:B------:R1:W-:Y:S04]  /*213a0*/  STL.64 [R1+0x3ce0], R40 ;  /* 0x003ce02801007387 */ /* 0x0003e80000100a00 */
[----:B------:R3:W-:Y:S01]  /*213b0*/  LDGSTS.E [R0+0x38d00], desc[UR40][R26.64], !P0 ;  /* 0x38d000001a007fae */ /* 0x0007e2000c1a1028 */
[----:B------:R-:W-:-:S03]  /*213c0*/  IMAD.WIDE R36, R3, 0x4, R36 ;  /* 0x0000000403247825 */ /* 0x000fc600078e0224 */
[----:B------:R1:W-:Y:S04]  /*213d0*/  STL.64 [R1+0x3cd8], R38 ;  /* 0x003cd82601007387 */ /* 0x0003e80000100a00 */
[----:B------:R1:W-:Y:S01]  /*213e0*/  LDGSTS.E [R0+0x38d80], desc[UR40][R24.64], !P0 ;  /* 0x38d8000018007fae */ /* 0x0003e2000c1a1028 */
[----:B------:R-:W-:-:S03]  /*213f0*/  IMAD.WIDE R34, R3, 0x4, R12 ;  /* 0x0000000403227825 */ /* 0x000fc600078e020c */
[----:B------:R4:W-:Y:S01]  /*21400*/  STL.64 [R1+0x3cd0], R36 ;  /* 0x003cd02401007387 */ /* 0x0009e20000100a00 */
[----:B------:R-:W-:-:S03]  /*21410*/  IMAD.WIDE R32, R3, 0x4, R10 ;  /* 0x0000000403207825 */ /* 0x000fc600078e020a */
[----:B------:R4:W-:Y:S01]  /*21420*/  LDGSTS.E [R0+0x38e00], desc[UR40][R22.64], !P0 ;  /* 0x38e0000016007fae */ /* 0x0009e2000c1a1028 */
[----:B---3--:R-:W-:-:S03]  /*21430*/  IMAD.WIDE R26, R3, 0x4, R250 ;  /* 0x00000004031a7825 */ /* 0x008fc600078e02fa */
[----:B------:R3:W-:Y:S01]  /*21440*/  STL.64 [R1+0x3cc8], R34 ;  /* 0x003cc82201007387 */ /* 0x0007e20000100a00 */
[----:B-1----:R-:W-:-:S03]  /*21450*/  IMAD.WIDE R24, R3, 0x4, R70 ;  /* 0x0000000403187825 */ /* 0x002fc600078e0246 */
[----:B------:R1:W-:Y:S04]  /*21460*/  LDGSTS.E [R0+0x38e80], desc[UR40][R20.64], !P0 ;  /* 0x38e8000014007fae */ /* 0x0003e8000c1a1028 */
[----:B------:R3:W-:Y:S01]  /*21470*/  STL.64 [R1+0x3cc0], R32 ;  /* 0x003cc02001007387 */ /* 0x0007e20000100a00 */
[----:B----4-:R-:W-:-:S03]  /*21480*/  IMAD.WIDE R22, R3, 0x4, R72 ;  /* 0x0000000403167825 */ /* 0x010fc600078e0248 */
[----:B------:R4:W-:Y:S01]  /*21490*/  LDGSTS.E [R0+0x38f00], desc[UR40][R18.64], !P0 ;  /* 0x38f0000012007fae */ /* 0x0009e2000c1a1028 */
[----:B------:R-:W-:-:S03]  /*214a0*/  IMAD.WIDE R16, R3, 0x4, R78 ;  /* 0x0000000403107825 */ /* 0x000fc600078e024e */
[----:B------:R3:W-:Y:S01]  /*214b0*/  LDGSTS.E [R0+0x38f80], desc[UR40][R8.64], !P0 ;  /* 0x38f8000008007fae */ /* 0x0007e2000c1a1028 */
[----:B-1----:R-:W-:-:S03]  /*214c0*/  IMAD.WIDE R20, R3, 0x4, R74 ;  /* 0x0000000403147825 */ /* 0x002fc600078e024a */
[----:B------:R1:W-:Y:S01]  /*214d0*/  LDGSTS.E [R0+0x3a800], desc[UR40][R40.64], !P1 ;  /* 0x3a80000028007fae */ /* 0x0003e2000c9a1028 */
[----:B------:R-:W-:-:S03]  /*214e0*/  IMAD.WIDE R14, R3, 0x4, R80 ;  /* 0x00000004030e7825 */ /* 0x000fc600078e0250 */
[----:B------:R1:W-:Y:S01]  /*214f0*/  LDGSTS.E [R0+0x3a880], desc[UR40][R38.64], !P1 ;  /* 0x3a88000026007fae */ /* 0x0003e2000c9a1028 */
[----:B----4-:R-:W-:-:S03]  /*21500*/  IMAD.WIDE R18, R3, 0x4, R76 ;  /* 0x0000000403127825 */ /* 0x010fc600078e024c */
[----:B------:R4:W-:Y:S01]  /*21510*/  LDGSTS.E [R0+0x3a900], desc[UR40][R36.64], !P1 ;  /* 0x3a90000024007fae */ /* 0x0009e2000c9a1028 */
[C---:B------:R-:W-:Y:S01]  /*21520*/  IMAD.WIDE R12, R3.reuse, 0x4, R82 ;  /* 0x00000004030c7825 */ /* 0x040fe200078e0252 */
[----:B---3--:R-:W3:Y:S02]  /*21530*/  LDC R8, c[0x0][0x3a0] ;  /* 0x0000e800ff087b82 */ /* 0x008ee40000000800 */
[----:B------:R4:W-:Y:S01]  /*21540*/  LDGSTS.E [R0+0x3a980], desc[UR40][R34.64], !P1 ;  /* 0x3a98000022007fae */ /* 0x0009e2000c9a1028 */
[----:B------:R-:W-:-:S03]  /*21550*/  IMAD.WIDE R10, R3, 0x4, R84 ;  /* 0x00000004030a7825 */ /* 0x000fc600078e0254 */
[----:B------:R4:W-:Y:S01]  /*21560*/  LDGSTS.E [R0+0x3aa00], desc[UR40][R32.64], !P1 ;  /* 0x3aa0000020007fae */ /* 0x0009e2000c9a1028 */
[----:B-1----:R-:W-:-:S04]  /*21570*/  IMAD.WIDE R40, R3, 0x4, R116 ;  /* 0x0000000403287825 */ /* 0x002fc800078e0274 */
[----:B------:R-:W-:-:S04]  /*21580*/  IMAD.WIDE R38, R3, 0x4, R86 ;  /* 0x0000000403267825 */ /* 0x000fc800078e0256 */
[----:B----4-:R-:W-:-:S04]  /*21590*/  IMAD.WIDE R36, R3, 0x4, R88 ;  /* 0x0000000403247825 */ /* 0x010fc800078e0258 */
[----:B------:R-:W-:-:S04]  /*215a0*/  IMAD.WIDE R34, R3, 0x4, R90 ;  /* 0x0000000403227825 */ /* 0x000fc800078e025a */
[----:B------:R-:W-:-:S04]  /*215b0*/  IMAD.WIDE R32, R3, 0x4, R92 ;  /* 0x0000000403207825 */ /* 0x000fc800078e025c */
[----:B--2---:R-:W-:-:S04]  /*215c0*/  IMAD.WIDE R30, R3, 0x4, R248 ;  /* 0x00000004031e7825 */ /* 0x004fc800078e02f8 */
[C---:B------:R-:W-:Y:S01]  /*215d0*/  IMAD.WIDE R28, R3.reuse, 0x4, R246 ;  /* 0x00000004031c7825 */ /* 0x040fe200078e02f6 */
        /* <DEDUP_REMOVED lines=9> */
[----:B------:R1:W-:Y:S04]  /*21670*/  LDGSTS.E [R0+0x3aa80], desc[UR40][R30.64], !P1 ;  /* 0x3aa800001e007fae */ /* 0x0003e8000c9a1028 */
[----:B------:R2:W-:Y:S04]  /*21680*/  STL.64 [R1+0x3c70], R12 ;  /* 0x003c700c01007387 */ /* 0x0005e80000100a00 */
[----:B------:R2:W-:Y:S04]  /*21690*/  LDGSTS.E [R0+0x3ab00], desc[UR40][R28.64], !P1 ;  /* 0x3ab000001c007fae */ /* 0x0005e8000c9a1028 */
[----:B------:R3:W-:Y:S01]  /*216a0*/  STL.64 [R1+0x3c68], R10 ;  /* 0x003c680a01007387 */ /* 0x0007e20000100a00 */
[----:B-1----:R-:W-:-:S03]  /*216b0*/  IMAD.WIDE R30, R3, 0x4, R94 ;  /* 0x00000004031e7825 */ /* 0x002fc600078e025e */
[----:B------:R4:W-:Y:S04]  /*216c0*/  LDGSTS.E [R0+0x3ab80], desc[UR40][R26.64], !P1 ;  /* 0x3ab800001a007fae */ /* 0x0009e8000c9a1028 */
[----:B------:R1:W-:Y:S01]  /*216d0*/  LDGSTS.E [R0+0x3ac00], desc[UR40][R24.64], !P1 ;  /* 0x3ac0000018007fae */ /* 0x0003e2000c9a1028 */
[----:B--2---:R-:W-:-:S03]  /*216e0*/  IMAD.WIDE R28, R3, 0x4, R96 ;  /* 0x00000004031c7825 */ /* 0x004fc600078e0260 */
[----:B------:R-:W-:Y:S04]  /*216f0*/  STL.64 [R1+0x3c60], R40 ;  /* 0x003c602801007387 */ /* 0x000fe80000100a00 */
[----:B------:R2:W-:Y:S01]  /*21700*/  LDGSTS.E [R0+0x3ac80], desc[UR40][R22.64], !P1 ;  /* 0x3ac8000016007fae */ /* 0x0005e2000c9a1028 */
[----:B----4-:R-:W-:-:S03]  /*21710*/  IMAD.WIDE R26, R3, 0x4, R98 ;  /* 0x00000004031a7825 */ /* 0x010fc600078e0262 */
        /* <DEDUP_REMOVED lines=20> */
[----:B------:R1:W-:Y:S04]  /*21860*/  STL.64 [R1+0x3c20], R24 ;  /* 0x003c201801007387 */ /* 0x0003e80000100a00 */
[----:B------:R-:W-:Y:S01]  /*21870*/  LDGSTS.E [R0+0x3c800], desc[UR40][R40.64], !P2 ;  /* 0x3c80000028007fae */ /* 0x000fe2000d1a1028 */
[----:B---3--:R-:W-:-:S03]  /*21880*/  IMAD.WIDE R10, R3, 0x4, R114 ;  /* 0x00000004030a7825 */ /* 0x008fc600078e0272 */
[----:B------:R3:W-:Y:S04]  /*21890*/  STL.64 [R1+0x3c18], R22 ;  /* 0x003c181601007387 */ /* 0x0007e80000100a00 */
[----:B------:R4:W-:Y:S04]  /*218a0*/  LDGSTS.E [R0+0x3c880], desc[UR40][R38.64], !P2 ;  /* 0x3c88000026007fae */ /* 0x0009e8000d1a1028 */
[----:B------:R1:W-:Y:S04]  /*218b0*/  STL.64 [R1+0x3c10], R20 ;  /* 0x003c101401007387 */ /* 0x0003e80000100a00 */
[----:B------:R1:W-:Y:S04]  /*218c0*/  LDGSTS.E [R0+0x3c900], desc[UR40][R36.64], !P2 ;  /* 0x3c90000024007fae */ /* 0x0003e8000d1a1028 */
[----:B------:R2:W-:Y:S01]  /*218d0*/  STL.64 [R1+0x3c08], R18 ;  /* 0x003c081201007387 */ /* 0x0005e20000100a00 */
[----:B----4-:R-:W-:-:S03]  /*218e0*/  IMAD.WIDE R38, R3, 0x4, R120 ;  /* 0x0000000403267825 */ /* 0x010fc600078e0278 */
[----:B------:R4:W-:Y:S01]  /*218f0*/  LDGSTS.E [R0+0x3c980], desc[UR40][R34.64], !P2 ;  /* 0x3c98000022007fae */ /* 0x0009e2000d1a1028 */
[----:B-1----:R-:W-:-:S03]  /*21900*/  IMAD.WIDE R36, R3, 0x4, R148 ;  /* 0x0000000403247825 */ /* 0x002fc600078e0294 */
[----:B------:R1:W-:Y:S04]  /*21910*/  STL.64 [R1+0x3c00], R16 ;  /* 0x003c001001007387 */ /* 0x0003e80000100a00 */
[----:B------:R1:W-:Y:S01]  /*21920*/  STL.64 [R1+0x3bf8], R14 ;  /* 0x003bf80e01007387 */ /* 0x0003e20000100a00 */
[----:B----4-:R-:W-:-:S03]  /*21930*/  IMAD.WIDE R34, R3, 0x4, R118 ;  /* 0x0000000403227825 */ /* 0x010fc600078e0276 */
[----:B------:R4:W-:Y:S04]  /*21940*/  LDGSTS.E [R0+0x3ca00], desc[UR40][R32.64], !P2 ;  /* 0x3ca0000020007fae */ /* 0x0009e8000d1a1028 */
[----:B------:R1:W-:Y:S04]  /*21950*/  STL.64 [R1+0x3bf0], R12 ;  /* 0x003bf00c01007387 */ /* 0x0003e80000100a00 */
[----:B------:R1:W-:Y:S01]  /*21960*/  LDGSTS.E [R0+0x3ca80], desc[UR40][R30.64], !P2 ;  /* 0x3ca800001e007fae */ /* 0x0003e2000d1a1028 */
[----:B----4-:R-:W-:-:S03]  /*21970*/  IMAD.WIDE R32, R3, 0x4, R122 ;  /* 0x0000000403207825 */ /* 0x010fc600078e027a */
[----:B------:R4:W-:Y:S04]  /*21980*/  STL.64 [R1+0x3be8], R10 ;  /* 0x003be80a01007387 */ /* 0x0009e80000100a00 */
[----:B------:R2:W-:Y:S01]  /*21990*/  LDGSTS.E [R0+0x3cb00], desc[UR40][R28.64], !P2 ;  /* 0x3cb000001c007fae */ /* 0x0005e2000d1a1028 */
[----:B-1----:R-:W-:-:S03]  /*219a0*/  IMAD.WIDE R30, R3, 0x4, R124 ;  /* 0x00000004031e7825 */ /* 0x002fc600078e027c */
[----:B------:R1:W-:Y:S04]  /*219b0*/  LDGSTS.E [R0+0x3cb80], desc[UR40][R26.64], !P2 ;  /* 0x3cb800001a007fae */ /* 0x0003e8000d1a1028 */
[----:B------:R3:W-:Y:S01]  /*219c0*/  STL.64 [R1+0x3be0], R36 ;  /* 0x003be02401007387 */ /* 0x0007e20000100a00 */
[----:B--2---:R-:W-:-:S03]  /*219d0*/  IMAD.WIDE R28, R3, 0x4, R126 ;  /* 0x00000004031c7825 */ /* 0x004fc600078e027e */
[----:B------:R2:W-:Y:S01]  /*219e0*/  LDGSTS.E [R0+0x3cc00], desc[UR40][R24.64], !P2 ;  /* 0x3cc0000018007fae */ /* 0x0005e2000d1a1028 */
[----:B-1----:R-:W-:-:S03]  /*219f0*/  IMAD.WIDE R26, R3, 0x4, R128 ;  /* 0x00000004031a7825 */ /* 0x002fc600078e0280 */
[----:B------:R1:W-:Y:S04]  /*21a00*/  STL.64 [R1+0x3bd8], R34 ;  /* 0x003bd82201007387 */ /* 0x0003e80000100a00 */
[----:B------:R3:W-:Y:S04]  /*21a10*/  LDGSTS.E [R0+0x3cc80], desc[UR40][R22.64], !P2 ;  /* 0x3cc8000016007fae */ /* 0x0007e8000d1a1028 */
[----:B------:R-:W-:Y:S01]  /*21a20*/  STL.64 [R1+0x3b68], R38 ;  /* 0x003b682601007387 */ /* 0x000fe20000100a00 */
        /* <DEDUP_REMOVED lines=13> */
[----:B------:R2:W-:Y:S01]  /*21b00*/  LDGSTS.E [R0+0x3cf00], desc[UR40][R12.64], !P2 ;  /* 0x3cf000000c007fae */ /* 0x0005e2000d1a1028 */
[----:B------:R-:W-:-:S03]  /*21b10*/  IMAD.WIDE R40, R3, 0x4, R146 ;  /* 0x0000000403287825 */ /* 0x000fc600078e0292 */
[----:B------:R1:W-:Y:S01]  /*21b20*/  STL.64 [R1+0x3bb0], R24 ;  /* 0x003bb01801007387 */ /* 0x0003e20000100a00 */
[----:B---3--:R-:W-:-:S03]  /*21b30*/  IMAD.WIDE R14, R3, 0x4, R140 ;  /* 0x00000004030e7825 */ /* 0x008fc600078e028c */
[----:B------:R4:W-:Y:S04]  /*21b40*/  LDGSTS.E [R0+0x3cf80], desc[UR40][R10.64], !P2 ;  /* 0x3cf800000a007fae */ /* 0x0009e8000d1a1028 */
[----:B------:R3:W-:Y:S01]  /*21b50*/  STL.64 [R1+0x3ba8], R22 ;  /* 0x003ba81601007387 */ /* 0x0007e20000100a00 */
[----:B--2---:R-:W-:-:S03]  /*21b60*/  IMAD.WIDE R12, R3, 0x4, R142 ;  /* 0x00000004030c7825 */ /* 0x004fc600078e028e */
[----:B------:R2:W-:Y:S01]  /*21b70*/  STL.64 [R1+0x3ba0], R20 ;  /* 0x003ba01401007387 */ /* 0x0005e20000100a00 */
[----:B----4-:R-:W-:-:S03]  /*21b80*/  IMAD.WIDE R10, R3, 0x4, R144 ;  /* 0x00000004030a7825 */ /* 0x010fc600078e0290 */
[----:B------:R4:W-:Y:S04]  /*21b90*/  STL.64 [R1+0x3b98], R18 ;  /* 0x003b981201007387 */ /* 0x0009e80000100a00 */
[----:B------:R1:W-:Y:S04]  /*21ba0*/  STL.64 [R1+0x3b90], R16 ;  /* 0x003b901001007387 */ /* 0x0003e80000100a00 */
[----:B------:R1:W-:Y:S04]  /*21bb0*/  STL.64 [R1+0x3b88], R14 ;  /* 0x003b880e01007387 */ /* 0x0003e80000100a00 */
[----:B------:R1:W-:Y:S04]  /*21bc0*/  STL.64 [R1+0x3b80], R12 ;  /* 0x003b800c01007387 */ /* 0x0003e80000100a00 */
[----:B------:R1:W-:Y:S04]  /*21bd0*/  STL.64 [R1+0x3b78], R10 ;  /* 0x003b780a01007387 */ /* 0x0003e80000100a00 */
[----:B------:R1:W-:Y:S04]  /*21be0*/  LDGSTS.E [R0+0x3e800], desc[UR40][R36.64], !P5 ;  /* 0x3e80000024007fae */ /* 0x0003e8000e9a1028 */
[----:B------:R-:W-:Y:S04]  /*21bf0*/  STL.64 [R1+0x3b70], R40 ;  /* 0x003b702801007387 */ /* 0x000fe80000100a00 */
[----:B------:R1:W-:Y:S04]  /*21c00*/  LDGSTS.E [R0+0x3e880], desc[UR40][R34.64], !P5 ;  /* 0x3e88000022007fae */ /* 0x0003e8000e9a1028 */
[----:B------:R-:W4:Y:S04]  /*21c10*/  LDL.LU.64 R36, [R1+0x1408] ;  /* 0x0014080001247983 */ /* 0x000f280000300a00 */
[----:B------:R2:W-:Y:S04]  /*21c20*/  LDGSTS.E [R0+0x3e900], desc[UR40][R32.64], !P5 ;  /* 0x3e90000020007fae */ /* 0x0005e8000e9a1028 */
[----:B-1----:R-:W4:Y:S04]  /*21c30*/  LDL.LU.64 R34, [R1+0x1400] ;  /* 0x0014000001227983 */ /* 0x002f280000300a00 */
[----:B------:R1:W-:Y:S04]  /*21c40*/  LDGSTS.E [R0+0x3e980], desc[UR40][R30.64], !P5 ;  /* 0x3e9800001e007fae */ /* 0x0003e8000e9a1028 */
[----:B------:R-:W4:Y:S04]  /*21c50*/  LDL.LU.64 R32, [R1+0x13f8] ;  /* 0x0013f80001207983 */ /* 0x000f280000300a00 */
[----:B------:R1:W-:Y:S04]  /*21c60*/  LDGSTS.E [R0+0x3ea00], desc[UR40][R28.64], !P5 ;  /* 0x3ea000001c007fae */ /* 0x0003e8000e9a1028 */
[----:B------:R-:W1:Y:S04]  /*21c70*/  LDL.LU.64 R30, [R1+0x13f0] ;  /* 0x0013f000011e7983 */ /* 0x000e680000300a00 */
[----:B------:R1:W-:Y:S04]  /*21c80*/  LDGSTS.E [R0+0x3ea80], desc[UR40][R26.64], !P5 ;  /* 0x3ea800001a007fae */ /* 0x0003e8000e9a1028 */
[----:B------:R-:W4:Y:S04]  /*21c90*/  LDL.LU.64 R28, [R1+0x13e8] ;  /* 0x0013e800011c7983 */ /* 0x000f280000300a00 */
[----:B------:R1:W-:Y:S04]  /*21ca0*/  LDGSTS.E [R0+0x3eb00], desc[UR40][R24.64], !P5 ;  /* 0x3eb0000018007fae */ /* 0x0003e8000e9a1028 */
[----:B------:R-:W4:Y:S04]  /*21cb0*/  LDL.LU.64 R26, [R1+0x13e0] ;  /* 0x0013e000011a7983 */ /* 0x000f280000300a00 */
[----:B------:R1:W-:Y:S04]  /*21cc0*/  LDGSTS.E [R0+0x3eb80], desc[UR40][R22.64], !P5 ;  /* 0x3eb8000016007fae */ /* 0x0003e8000e9a1028 */
[----:B------:R-:W4:Y:S04]  /*21cd0*/  LDL.LU.64 R24, [R1+0x13d8] ;  /* 0x0013d80001187983 */ /* 0x000f280000300a00 */
[----:B------:R1:W-:Y:S04]  /*21ce0*/  LDGSTS.E [R0+0x3ec00], desc[UR40][R20.64], !P5 ;  /* 0x3ec0000014007fae */ /* 0x0003e8000e9a1028 */
[----:B---3--:R-:W3:Y:S04]  /*21cf0*/  LDL.LU.64 R22, [R1+0x13d0] ;  /* 0x0013d00001167983 */ /* 0x008ee80000300a00 */
[----:B------:R1:W-:Y:S04]  /*21d00*/  LDGSTS.E [R0+0x3ec80], desc[UR40][R18.64], !P5 ;  /* 0x3ec8000012007fae */ /* 0x0003e8000e9a1028 */
[----:B--2---:R-:W2:Y:S04]  /*21d10*/  LDL.LU.64 R20, [R1+0x13c8] ;  /* 0x0013c80001147983 */ /* 0x004ea80000300a00 */
[----:B------:R1:W-:Y:S04]  /*21d20*/  LDGSTS.E [R0+0x3ed00], desc[UR40][R16.64], !P5 ;  /* 0x3ed0000010007fae */ /* 0x0003e8000e9a1028 */
[----:B----4-:R-:W4:Y:S04]  /*21d30*/  LDL.LU.64 R18, [R1+0x13c0] ;  /* 0x0013c00001127983 */ /* 0x010f280000300a00 */
[----:B------:R1:W-:Y:S04]  /*21d40*/  LDGSTS.E [R0+0x3ed80], desc[UR40][R14.64], !P5 ;  /* 0x3ed800000e007fae */ /* 0x0003e8000e9a1028 */
[----:B------:R-:W4:Y:S04]  /*21d50*/  LDL.LU.64 R16, [R1+0x13b8] ;  /* 0x0013b80001107983 */ /* 0x000f280000300a00 */
[----:B------:R1:W-:Y:S04]  /*21d60*/  LDGSTS.E [R0+0x3ee00], desc[UR40][R12.64], !P5 ;  /* 0x3ee000000c007fae */ /* 0x0003e8000e9a1028 */
[----:B------:R-:W4:Y:S04]  /*21d70*/  LDL.LU.64 R14, [R1+0x13b0] ;  /* 0x0013b000010e7983 */ /* 0x000f280000300a00 */
[----:B------:R1:W-:Y:S04]  /*21d80*/  LDGSTS.E [R0+0x3ee80], desc[UR40][R10.64], !P5 ;  /* 0x3ee800000a007fae */ /* 0x0003e8000e9a1028 */
[----:B------:R-:W4:Y:S01]  /*21d90*/  LDL.LU.64 R12, [R1+0x13a8] ;  /* 0x0013a800010c7983 */ /* 0x000f220000300a00 */
[----:B------:R-:W-:-:S03]  /*21da0*/  ISETP.GE.U32.AND P0, PT, R6, 0x7fffff7a, PT ;  /* 0x7fffff7a0600780c */ /* 0x000fc60003f06070 */
[----:B------:R-:W-:Y:S04]  /*21db0*/  LDGSTS.E [R0+0x3ef00], desc[UR40][R40.64], !P5 ;  /* 0x3ef0000028007fae */ /* 0x000fe8000e9a1028 */
[----:B------:R-:W4:Y:S04]  /*21dc0*/  LDL.LU.64 R10, [R1+0x13a0] ;  /* 0x0013a000010a7983 */ /* 0x000f280000300a00 */
[----:B------:R-:W4:Y:S04]  /*21dd0*/  LDL.LU.64 R248, [R1+0x1398] ;  /* 0x0013980001f87983 */ /* 0x000f280000300a00 */
[----:B------:R-:W4:Y:S01]  /*21de0*/  LDL.LU.64 R246, [R1+0x1390] ;  /* 0x0013900001f67983 */ /* 0x000f220000300a00 */
[----:B------:R-:W-:-:S02]  /*21df0*/  VIADD R6, R7, 0xffffffb5 ;  /* 0xffffffb507067836 */ /* 0x000fc40000000000 */
[----:B------:R-:W1:Y:S01]  /*21e00*/  LDC R7, c[0x0][0x3a0] ;  /* 0x0000e800ff077b82 */ /* 0x000e620000000800 */
[----:B------:R1:W-:Y:S02]  /*21e10*/  LDGSTS.E [R0+0x3ef80], desc[UR40][R38.64], !P5 ;  /* 0x3ef8000026007fae */ /* 0x0003e4000e9a1028 */
[----:B------:R-:W-:Y:S01]  /*21e20*/  ISETP.GE.U32.AND P1, PT, R6, 0x7fffff76, PT ;  /* 0x7fffff760600780c */ /* 0x000fe20003f26070 */
[----:B------:R-:W-:-:S04]  /*21e30*/  VIADD R6, R8, 0xffffffb1 ;  /* 0xffffffb108067836 */ /* 0x000fc80000000000 */
[----:B------:R-:W1:Y:S01]  /*21e40*/  LDC R8, c[0x0][0x3a0] ;  /* 0x0000e800ff087b82 */ /* 0x000e620000000800 */
[----:B------:R-:W-:Y:S01]  /*21e50*/  ISETP.GE.U32.AND P2, PT, R6, 0x7fffff72, PT ;  /* 0x7fffff720600780c */ /* 0x000fe20003f46070 */
[----:B-1----:R-:W-:-:S06]  /*21e60*/  VIADD R6, R7, 0xffffffad ;  /* 0xffffffad07067836 */ /* 0x002fcc0000000000 */
[----:B------:R-:W1:Y:S01]  /*21e70*/  LDC R7, c[0x0][0x3a0] ;  /* 0x0000e800ff077b82 */ /* 0x000e620000000800 */
[----:B------:R-:W-:Y:S01]  /*21e80*/  ISETP.GE.U32.AND P5, PT, R6, 0x7fffff6e, PT ;  /* 0x7fffff6e0600780c */ /* 0x000fe20003fa6070 */
[----:B------:R-:W-:Y:S02]  /*21e90*/  VIADD R6, R8, 0xffffffa9 ;  /* 0xffffffa908067836 */ /* 0x000fe40000000000 */
[----:B------:R-:W-:-:S04]  /*21ea0*/  IMAD.WIDE R36, R3, 0x4, R36 ;  /* 0x0000000403247825 */ /* 0x000fc800078e0224 */
        /* <DEDUP_REMOVED lines=13> */
[----:B------:R3:W-:Y:S03]  /*21f80*/  STL.64 [R1+0x5a8], R24 ;  /* 0x0005a81801007387 */ /* 0x0007e60000100a00 */
        /* <DEDUP_REMOVED lines=15> */
[----:B------:R-:W-:Y:S04]  /*22080*/  STL.64 [R1+0x3b8], R38 ;  /* 0x0003b82601007387 */ /* 0x000fe80000100a00 */
[----:B------:R-:W-:Y:S04]  /*22090*/  LDGSTS.E [R4+0x21000], desc[UR40][R36.64], !P6 ;  /* 0x2100000024047fae */ /* 0x000fe8000f1a1028 */
[----:B------:R2:W-:Y:S04]  /*220a0*/  STL.64 [R1+0x3b0], R8 ;  /* 0x0003b00801007387 */ /* 0x0005e80000100a00 */
[----:B------:R-:W-:Y:S04]  /*220b0*/  LDGSTS.E [R4+0x21080], desc[UR40][R34.64], !P6 ;  /* 0x2108000022047fae */ /* 0x000fe8000f1a1028 */
[----:B-1----:R-:W4:Y:S04]  /*220c0*/  LDL.LU.64 R36, [R1+0x1260] ;  /* 0x0012600001247983 */ /* 0x002f280000300a00 */
[----:B------:R-:W-:Y:S04]  /*220d0*/  LDGSTS.E [R4+0x21100], desc[UR40][R32.64], !P6 ;  /* 0x2110000020047fae */ /* 0x000fe8000f1a1028 */
[----:B------:R-:W4:Y:S04]  /*220e0*/  LDL.LU.64 R34, [R1+0x1258] ;  /* 0x0012580001227983 */ /* 0x000f280000300a00 */
        /* <DEDUP_REMOVED lines=9> */
[----:B---3--:R-:W3:Y:S04]  /*22180*/  LDL.LU.64 R24, [R1+0x1230] ;  /* 0x0012300001187983 */ /* 0x008ee80000300a00 */
[----:B------:R-:W-:Y:S04]  /*22190*/  LDGSTS.E [R4+0x21400], desc[UR40][R20.64], !P6 ;  /* 0x2140000014047fae */ /* 0x000fe8000f1a1028 */
[----:B--2---:R-:W2:Y:S04]  /*221a0*/  LDL.LU.64 R22, [R1+0x1228] ;  /* 0x0012280001167983 */ /* 0x004ea80000300a00 */
[----:B------:R-:W-:Y:S04]  /*221b0*/  LDGSTS.E [R4+0x21480], desc[UR40][R18.64], !P6 ;  /* 0x2148000012047fae */ /* 0x000fe8000f1a1028 */
[----:B----4-:R-:W4:Y:S04]  /*221c0*/  LDL.LU.64 R20, [R1+0x1220] ;  /* 0x0012200001147983 */ /* 0x010f280000300a00 */
        /* <DEDUP_REMOVED lines=10> */
[----:B------:R-:W4:Y:S04]  /*22270*/  LDL.LU.64 R248, [R1+0x11f0] ;  /* 0x0011f00001f87983 */ /* 0x000f280000300a00 */
[----:B------:R-:W4:Y:S04]  /*22280*/  LDL.LU.64 R246, [R1+0x11e8] ;  /* 0x0011e80001f67983 */ /* 0x000f280000300a00 */
[----:B------:R1:W-:Y:S02]  /*22290*/  LDGSTS.E [R4+0x21780], desc[UR40][R8.64], !P6 ;  /* 0x2178000008047fae */ /* 0x0003e4000f1a1028 */
[----:B-1----:R-:W1:Y:S01]  /*222a0*/  LDC R8, c[0x0][0x3a0] ;  /* 0x0000e800ff087b82 */ /* 0x002e620000000800 */
        /* <DEDUP_REMOVED lines=30> */
[----:B------:R-:W-:Y:S04]  /*22490*/  STL.64 [R1+0x680], R40 ;  /* 0x0006802801007387 */ /* 0x000fe80000100a00 */
[----:B------:R1:W-:Y:S04]  /*224a0*/  LDGSTS.E [R4+0x23000], desc[UR40][R36.64], !P0 ;  /* 0x2300000024047fae */ /* 0x0003e8000c1a1028 */
[----:B------:R2:W-:Y:S04]  /*224b0*/  STL.64 [R1+0x688], R38 ;  /* 0x0006882601007387 */ /* 0x0005e80000100a00 */
        /* <DEDUP_REMOVED lines=35> */
[----:B------:R-:W-:Y:S02]  /*226f0*/  VIADD R6, R8, 0xffffffa1 ;  /* 0xffffffa108067836 */ /* 0x000fe40000000000 */
[----:B------:R-:W-:-:S04]  /*22700*/  IMAD.WIDE R36, R3, 0x4, R36 ;  /* 0x0000000403247825 */ /* 0x000fc800078e0224 */
[C---:B------:R-:W-:Y:S01]  /*22710*/  IMAD.WIDE R34, R3.reuse, 0x4, R34 ;  /* 0x0000000403227825 */ /* 0x040fe200078e0222 */
[----:B------:R2:W-:Y:S03]  /*22720*/  STL.64 [R1+0x690], R36 ;  /* 0x0006902401007387 */ /* 0x0005e60000100a00 */
[C---:B-1----:R-:W-:Y:S01]  /*22730*/  IMAD.WIDE R32, R3.reuse, 0x4, R32 ;  /* 0x0000000403207825 */ /* 0x042fe200078e0220 */
        /* <DEDUP_REMOVED lines=30> */
[----:B------:R-:W4:Y:S04]  /*22920*/  LDL.LU.64 R36, [R1+0xf30] ;  /* 0x000f300001247983 */ /* 0x000f280000300a00 */
[----:B------:R-:W-:Y:S04]  /*22930*/  LDGSTS.E [R4+0x25100], desc[UR40][R32.64], !P1 ;  /* 0x2510000020047fae */ /* 0x000fe8000c9a1028 */
[----:B-1----:R-:W4:Y:S04]  /*22940*/  LDL.LU.64 R34, [R1+0xf28] ;  /* 0x000f280001227983 */ /* 0x002f280000300a00 */
        /* <DEDUP_REMOVED lines=198> */
[----:B---3--:R-:W3:Y:S04]  /*235b0*/  LDL.LU.64 R34, [R1+0xaa8] ;  /* 0x000aa80001227983 */ /* 0x008ee80000300a00 */
[----:B------:R1:W-:Y:S04]  /*235c0*/  LDGSTS.E [R4+0x2b180], desc[UR40][R30.64], !P6 ;  /* 0x2b1800001e047fae */ /* 0x0003e8000f1a1028 */
[----:B--2---:R-:W1:Y:S04]  /*235d0*/  LDL.LU.64 R32, [R1+0xaa0] ;  /* 0x000aa00001207983 */ /* 0x004e680000300a00 */
[----:B------:R2:W-:Y:S04]  /*235e0*/  LDGSTS.E [R4+0x2b200], desc[UR40][R28.64], !P6 ;  /* 0x2b2000001c047fae */ /* 0x0005e8000f1a1028 */
[----:B----4-:R-:W4:Y:S04]  /*235f0*/  LDL.LU.64 R30, [R1+0xa98] ;  /* 0x000a9800011e7983 */ /* 0x010f280000300a00 */
[----:B------:R1:W-:Y:S04]  /*23600*/  LDGSTS.E [R4+0x2b280], desc[UR40][R26.64], !P6 ;  /* 0x2b2800001a047fae */ /* 0x0003e8000f1a1028 */
[----:B------:R-:W2:Y:S04]  /*23610*/  LDL.LU.64 R28, [R1+0xa90] ;  /* 0x000a9000011c7983 */ /* 0x000ea80000300a00 */
        /* <DEDUP_REMOVED lines=15> */
[----:B------:R-:W2:Y:S01]  /*23710*/  LDL.LU.64 R12, [R1+0xa50] ;  /* 0x000a5000010c7983 */ /* 0x000ea20000300a00 */
[----:B------:R-:W-:-:S03]  /*23720*/  ISETP.GE.U32.AND P5, PT, R6, 0x7fffff5a, PT ;  /* 0x7fffff5a0600780c */ /* 0x000fc60003fa6070 */
[----:B------:R-:W-:Y:S04]  /*23730*/  LDGSTS.E [R4+0x2b700], desc[UR40][R40.64], !P6 ;  /* 0x2b70000028047fae */ /* 0x000fe8000f1a1028 */
[----:B------:R-:W2:Y:S04]  /*23740*/  LDL.LU.64 R10, [R1+0xa48] ;  /* 0x000a4800010a7983 */ /* 0x000ea80000300a00 */
[----:B------:R-:W2:Y:S04]  /*23750*/  LDL.LU.64 R248, [R1+0xa40] ;  /* 0x000a400001f87983 */ /* 0x000ea80000300a00 */
[----:B------:R-:W2:Y:S01]  /*23760*/  LDL.LU.64 R246, [R1+0xa38] ;  /* 0x000a380001f67983 */ /* 0x000ea20000300a00 */
[----:B------:R-:W-:-:S02]  /*23770*/  VIADD R6, R7, 0xffffff95 ;  /* 0xffffff9507067836 */ /* 0x000fc40000000000 */
[----:B------:R-:W1:Y:S01]  /*23780*/  LDC R7, c[0x0][0x3a0] ;  /* 0x0000e800ff077b82 */ /* 0x000e620000000800 */
[----:B------:R1:W-:Y:S02]  /*23790*/  LDGSTS.E [R4+0x2b780], desc[UR40][R38.64], !P6 ;  /* 0x2b78000026047fae */ /* 0x0003e4000f1a1028 */
[----:B------:R-:W-:Y:S01]  /*237a0*/  ISETP.GE.U32.AND P6, PT, R6, 0x7fffff56, PT ;  /* 0x7fffff560600780c */ /* 0x000fe20003fc6070 */
[----:B------:R-:W-:Y:S02]  /*237b0*/  VIADD R6, R8, 0xffffff91 ;  /* 0xffffff9108067836 */ /* 0x000fe40000000000 */
[----:B------:R-:W-:-:S04]  /*237c0*/  IMAD.WIDE R36, R3, 0x4, R36 ;  /* 0x0000000403247825 */ /* 0x000fc800078e0224 */
[C---:B---3--:R-:W-:Y:S01]  /*237d0*/  IMAD.WIDE R34, R3.reuse, 0x4, R34 ;  /* 0x0000000403227825 */ /* 0x048fe200078e0222 */
[----:B------:R3:W-:Y:S03]  /*237e0*/  STL.64 [R1+0x12e0], R36 ;  /* 0x0012e02401007387 */ /* 0x0007e60000100a00 */
[C---:B-1----:R-:W-:Y:S01]  /*237f0*/  IMAD.WIDE R32, R3.reuse, 0x4, R32 ;  /* 0x0000000403207825 */ /* 0x042fe200078e0220 */
[----:B------:R1:W-:Y:S03]  /*23800*/  STL.64 [R1+0x1458], R34 ;  /* 0x0014582201007387 */ /* 0x0003e60000100a00 */
        /* <DEDUP_REMOVED lines=29> */
[----:B---3--:R-:W3:Y:S04]  /*239e0*/  LDL.LU.64 R36, [R1+0x930] ;  /* 0x0009300001247983 */ /* 0x008ee80000300a00 */
[----:B------:R-:W-:Y:S04]  /*239f0*/  LDGSTS.E [R4+0x2d100], desc[UR40][R32.64], !P0 ;  /* 0x2d10000020047fae */ /* 0x000fe8000c1a1028 */
[----:B-1----:R-:W3:Y:S04]  /*23a00*/  LDL.LU.64 R34, [R1+0x928] ;  /* 0x0009280001227983 */ /* 0x002ee80000300a00 */
[----:B------:R-:W-:Y:S04]  /*23a10*/  LDGSTS.E [R4+0x2d180], desc[UR40][R30.64], !P0 ;  /* 0x2d1800001e047fae */ /* 0x000fe8000c1a1028 */
[----:B----4-:R-:W4:Y:S04]  /*23a20*/  LDL.LU.64 R32, [R1+0x920] ;  /* 0x0009200001207983 */ /* 0x010f280000300a00 */
[----:B------:R-:W-:Y:S04]  /*23a30*/  LDGSTS.E [R4+0x2d200], desc[UR40][R28.64], !P0 ;  /* 0x2d2000001c047fae */ /* 0x000fe8000c1a1028 */
[----:B--2---:R-:W2:Y:S04]  /*23a40*/  LDL.LU.64 R30, [R1+0x918] ;  /* 0x00091800011e7983 */ /* 0x004ea80000300a00 */
[----:B------:R-:W-:Y:S04]  /*23a50*/  LDGSTS.E [R4+0x2d280], desc[UR40][R26.64], !P0 ;  /* 0x2d2800001a047fae */ /* 0x000fe8000c1a1028 */
[----:B------:R-:W2:Y:S04]  /*23a60*/  LDL.LU.64 R28, [R1+0x910] ;  /* 0x00091000011c7983 */ /* 0x000ea80000300a00 */
        /* <DEDUP_REMOVED lines=18> */
[----:B------:R-:W2:Y:S04]  /*23b90*/  LDL.LU.64 R248, [R1+0x8c0] ;  /* 0x0008c00001f87983 */ /* 0x000ea80000300a00 */
[----:B------:R-:W2:Y:S04]  /*23ba0*/  LDL.LU.64 R246, [R1+0x8b8] ;  /* 0x0008b80001f67983 */ /* 0x000ea80000300a00 */
[----:B------:R1:W-:Y:S02]  /*23bb0*/  LDGSTS.E [R4+0x2d780], desc[UR40][R8.64], !P0 ;  /* 0x2d78000008047fae */ /* 0x0003e4000c1a1028 */
[----:B-1----:R-:W1:Y:S01]  /*23bc0*/  LDC R8, c[0x0][0x3a0] ;  /* 0x0000e800ff087b82 */ /* 0x002e620000000800 */
[----:B---3--:R-:W-:-:S04]  /*23bd0*/  IMAD.WIDE R36, R3, 0x4, R36 ;  /* 0x0000000403247825 */ /* 0x008fc800078e0224 */
[C---:B------:R-:W-:Y:S01]  /*23be0*/  IMAD.WIDE R34, R3.reuse, 0x4, R34 ;  /* 0x0000000403227825 */ /* 0x040fe200078e0222 */
        /* <DEDUP_REMOVED lines=32> */
[----:B---3--:R-:W3:Y:S04]  /*23df0*/  LDL.LU.64 R36, [R1+0x7b0] ;  /* 0x0007b00001247983 */ /* 0x008ee80000300a00 */
[----:B------:R1:W-:Y:S04]  /*23e00*/  LDGSTS.E [R4+0x2f100], desc[UR40][R32.64], !P1 ;  /* 0x2f10000020047fae */ /* 0x0003e8000c9a1028 */
[----:B----4-:R-:W4:Y:S04]  /*23e10*/  LDL.LU.64 R34, [R1+0x7a8] ;  /* 0x0007a80001227983 */ /* 0x010f280000300a00 */
[----:B------:R1:W-:Y:S04]  /*23e20*/  LDGSTS.E [R4+0x2f180], desc[UR40][R30.64], !P1 ;  /* 0x2f1800001e047fae */ /* 0x0003e8000c9a1028 */
[----:B--2---:R-:W2:Y:S04]  /*23e30*/  LDL.LU.64 R32, [R1+0x7a0] ;  /* 0x0007a00001207983 */ /* 0x004ea80000300a00 */
[----:B------:R2:W-:Y:S04]  /*23e40*/  LDGSTS.E [R4+0x2f200], desc[UR40][R28.64], !P1 ;  /* 0x2f2000001c047fae */ /* 0x0005e8000c9a1028 */
[----:B-1----:R-:W2:Y:S04]  /*23e50*/  LDL.LU.64 R30, [R1+0x798] ;  /* 0x00079800011e7983 */ /* 0x002ea80000300a00 */
[----:B------:R1:W-:Y:S04]  /*23e60*/  LDGSTS.E [R4+0x2f280], desc[UR40][R26.64], !P1 ;  /* 0x2f2800001a047fae */ /* 0x0003e8000c9a1028 */
[----:B------:R-:W2:Y:S04]  /*23e70*/  LDL.LU.64 R28, [R1+0x790] ;  /* 0x00079000011c7983 */ /* 0x000ea80000300a00 */
[----:B------:R1:W-:Y:S04]  /*23e80*/  LDGSTS.E [R4+0x2f300], desc[UR40][R24.64], !P1 ;  /* 0x2f30000018047fae */ /* 0x0003e8000c9a1028 */
[----:B------:R-:W1:Y:S04]  /*23e90*/  LDL.LU.64 R26, [R1+0x788] ;  /* 0x00078800011a7983 */ /* 0x000e680000300a00 */
        /* <DEDUP_REMOVED lines=123> */
[----:B--2---:R-:W2:Y:S04]  /*24650*/  LDL.LU.64 R36, [R1+0x4b0] ;  /* 0x0004b00001247983 */ /* 0x004ea80000300a00 */
[----:B------:R1:W-:Y:S04]  /*24660*/  LDGSTS.E [R4+0x33100], desc[UR40][R32.64], !P5 ;  /* 0x3310000020047fae */ /* 0x0003e8000e9a1028 */
[----:B---3--:R-:W3:Y:S04]  /*24670*/  LDL.LU.64 R34, [R1+0x4a8] ;  /* 0x0004a80001227983 */ /* 0x008ee80000300a00 */
[----:B------:R1:W-:Y:S04]  /*24680*/  LDGSTS.E [R4+0x33180], desc[UR40][R30.64], !P5 ;  /* 0x331800001e047fae */ /* 0x0003e8000e9a1028 */
[----:B----4-:R-:W4:Y:S04]  /*24690*/  LDL.LU.64 R32, [R1+0x4a0] ;  /* 0x0004a00001207983 */ /* 0x010f280000300a00 */
        /* <DEDUP_REMOVED lines=64> */
[----:B--2---:R-:W2:Y:S04]  /*24aa0*/  LDL.LU.64 R36, [R1+0x330] ;  /* 0x0003300001247983 */ /* 0x004ea80000300a00 */
[----:B------:R-:W-:Y:S04]  /*24ab0*/  LDGSTS.E [R4+0x35100], desc[UR40][R32.64], !P6 ;  /* 0x3510000020047fae */ /* 0x000fe8000f1a1028 */
[----:B---3--:R-:W3:Y:S04]  /*24ac0*/  LDL.LU.64 R34, [R1+0x328] ;  /* 0x0003280001227983 */ /* 0x008ee80000300a00 */
        /* <DEDUP_REMOVED lines=28> */
[----:B--2---:R-:W-:-:S04]  /*24c90*/  IMAD.WIDE R36, R3, 0x4, R36 ;  /* 0x0000000403247825 */ /* 0x004fc800078e0224 */
[C---:B---3--:R-:W-:Y:S01]  /*24ca0*/  IMAD.WIDE R34, R3.reuse, 0x4, R34 ;  /* 0x0000000403227825 */ /* 0x048fe200078e0222 */
[----:B------:R-:W-:Y:S03]  /*24cb0*/  STL.64 [R1+0x3860], R36 ;  /* 0x0038602401007387 */ /* 0x000fe60000100a00 */
        /* <DEDUP_REMOVED lines=27> */
[----:B------:R-:W-:Y:S04]  /*24e70*/  LDGSTS.E [R4+0x37000], desc[UR40][R36.64], !P0 ;  /* 0x3700000024047fae */ /* 0x000fe8000c1a1028 */
[----:B------:R1:W-:Y:S04]  /*24e80*/  STL.64 [R1+0x37f0], R40 ;  /* 0x0037f02801007387 */ /* 0x0003e80000100a00 */
[----:B------:R-:W-:Y:S04]  /*24e90*/  LDGSTS.E [R4+0x37080], desc[UR40][R34.64], !P0 ;  /* 0x3708000022047fae */ /* 0x000fe8000c1a1028 */
[----:B------:R1:W-:Y:S04]  /*24ea0*/  STL.64 [R1+0x37e8], R38 ;  /* 0x0037e82601007387 */ /* 0x0003e80000100a00 */
[----:B------:R-:W-:Y:S04]  /*24eb0*/  LDGSTS.E [R4+0x37100], desc[UR40][R32.64], !P0 ;  /* 0x3710000020047fae */ /* 0x000fe8000c1a1028 */
[----:B--2---:R-:W2:Y:S04]  /*24ec0*/  LDL.LU.64 R34, [R1+0x1b0] ;  /* 0x0001b00001227983 */ /* 0x004ea80000300a00 */
[----:B------:R-:W2:Y:S04]  /*24ed0*/  LDL.LU.64 R36, [R1+0x1a8] ;  /* 0x0001a80001247983 */ /* 0x000ea80000300a00 */
[----:B------:R-:W-:Y:S04]  /*24ee0*/  LDGSTS.E [R4+0x37180], desc[UR40][R30.64], !P0 ;  /* 0x371800001e047fae */ /* 0x000fe8000c1a1028 */
[----:B---3--:R-:W3:Y:S04]  /*24ef0*/  LDL.LU.64 R32, [R1+0x1a0] ;  /* 0x0001a00001207983 */ /* 0x008ee80000300a00 */
[----:B------:R-:W-:Y:S04]  /*24f00*/  LDGSTS.E [R4+0x37200], desc[UR40][R28.64], !P0 ;  /* 0x372000001c047fae */ /* 0x000fe8000c1a1028 */
[----:B----4-:R-:W4:Y:S04]  /*24f10*/  LDL.LU.64 R30, [R1+0x198] ;  /* 0x00019800011e7983 */ /* 0x010f280000300a00 */
        /* <DEDUP_REMOVED lines=18> */
[----:B------:R1:W-:Y:S04]  /*25040*/  LDGSTS.E [R4+0x37700], desc[UR40][R40.64], !P0 ;  /* 0x3770000028047fae */ /* 0x0003e8000c1a1028 */
[----:B------:R-:W4:Y:S04]  /*25050*/  LDL.LU.64 R10, [R1+0x88] ;  /* 0x00008800010a7983 */ /* 0x000f280000300a00 */
[----:B------:R-:W4:Y:S04]  /*25060*/  LDL.LU.64 R248, [R1+0x80] ;  /* 0x0000800001f87983 */ /* 0x000f280000300a00 */
[----:B------:R-:W4:Y:S04]  /*25070*/  LDL.LU.64 R246, [R1+0x78] ;  /* 0x0000780001f67983 */ /* 0x000f280000300a00 */
[----:B------:R2:W-:Y:S01]  /*25080*/  LDGSTS.E [R4+0x37780], desc[UR40][R38.64], !P0 ;  /* 0x3778000026047fae */ /* 0x0005e2000c1a1028 */
[----:B------:R-:W-:Y:S01]  /*25090*/  ISETP.GE.U32.AND P6, PT, R6, 0x7fffff42, PT ;  /* 0x7fffff420600780c */ /* 0x000fe20003fc6070 */
[----:B------:R-:W-:-:S02]  /*250a0*/  VIADD R6, R7, 0xffffffbc ;  /* 0xffffffbc07067836 */ /* 0x000fc40000000000 */
[C---:B-1----:R-:W-:Y:S01]  /*250b0*/  IMAD.WIDE R40, R3.reuse, 0x4, R180 ;  /* 0x0000000403287825 */ /* 0x042fe200078e02b4 */
[----:B------:R-:W1:Y:S02]  /*250c0*/  LDC R7, c[0x0][0x3a0] ;  /* 0x0000e800ff077b82 */ /* 0x000e640000000800 */
[----:B------:R-:W-:Y:S01]  /*250d0*/  ISETP.GE.U32.AND P0, PT, R6, 0x7fffff7d, PT ;  /* 0x7fffff7d0600780c */ /* 0x000fe20003f06070 */
[----:B------:R-:W-:Y:S02]  /*250e0*/  VIADD R6, R8, 0xffffffb8 ;  /* 0xffffffb808067836 */ /* 0x000fe40000000000 */
[----:B--2---:R-:W-:-:S04]  /*250f0*/  IMAD.WIDE R38, R3, 0x4, R34 ;  /* 0x0000000403267825 */ /* 0x004fc800078e0222 */
[C---:B------:R-:W-:Y:S01]  /*25100*/  IMAD.WIDE R36, R3.reuse, 0x4, R36 ;  /* 0x0000000403247825 */ /* 0x040fe200078e0224 */
        /* <DEDUP_REMOVED lines=8> */
[----:B------:R-:W-:-:S03]  /*25190*/  IMAD.WIDE R30, R3, 0x4, R28 ;  /* 0x00000004031e7825 */ /* 0x000fc600078e021c */
        /* <DEDUP_REMOVED lines=18> */
[----:B------:R-:W-:Y:S04]  /*252c0*/  STL.64 [R1+0x3898], R20 ;  /* 0x0038981401007387 */ /* 0x000fe80000100a00 */
[----:B------:R-:W-:Y:S01]  /*252d0*/  LDGSTS.E [R4+0x39480], desc[UR40][R20.64], !P1 ;  /* 0x3948000014047fae */ /* 0x000fe2000c9a1028 */
[----:B------:R-:W-:-:S03]  /*252e0*/  IMAD.WIDE R16, R3, 0x4, R14 ;  /* 0x0000000403107825 */ /* 0x000fc600078e020e */
[----:B------:R-:W-:Y:S04]  /*252f0*/  STL.64 [R1+0x3890], R18 ;  /* 0x0038901201007387 */ /* 0x000fe80000100a00 */
[----:B------:R-:W-:Y:S01]  /*25300*/  LDGSTS.E [R4+0x39500], desc[UR40][R18.64], !P1 ;  /* 0x3950000012047fae */ /* 0x000fe2000c9a1028 */
[----:B------:R-:W-:-:S03]  /*25310*/  IMAD.WIDE R14, R3, 0x4, R12 ;  /* 0x00000004030e7825 */ /* 0x000fc600078e020c */
[----:B------:R-:W-:Y:S01]  /*25320*/  STL.64 [R1+0x3888], R16 ;  /* 0x0038881001007387 */ /* 0x000fe20000100a00 */
[----:B--2---:R-:W-:-:S03]  /*25330*/  IMAD.WIDE R38, R3, 0x4, R150 ;  /* 0x0000000403267825 */ /* 0x004fc600078e0296 */
[----:B------:R-:W-:Y:S01]  /*25340*/  LDGSTS.E [R4+0x39580], desc[UR40][R16.64], !P1 ;  /* 0x3958000010047fae */ /* 0x000fe2000c9a1028 */
[----:B------:R-:W-:-:S03]  /*25350*/  IMAD.WIDE R12, R3, 0x4, R10 ;  /* 0x00000004030c7825 */ /* 0x000fc600078e020a */
[----:B------:R-:W-:Y:S01]  /*25360*/  STL.64 [R1+0x3880], R14 ;  /* 0x0038800e01007387 */ /* 0x000fe20000100a00 */
[----:B------:R-:W-:-:S03]  /*25370*/  IMAD.WIDE R10, R3, 0x4, R248 ;  /* 0x00000004030a7825 */ /* 0x000fc600078e02f8 */
[----:B------:R-:W-:Y:S01]  /*25380*/  LDGSTS.E [R4+0x39600], desc[UR40][R14.64], !P1 ;  /* 0x396000000e047fae */ /* 0x000fe2000c9a1028 */
[----:B------:R-:W-:-:S03]  /*25390*/  IMAD.WIDE R8, R3, 0x4, R246 ;  /* 0x0000000403087825 */ /* 0x000fc600078e02f6 */
[----:B------:R-:W-:Y:S01]  /*253a0*/  STL.64 [R1+0x3878], R12 ;  /* 0x0038780c01007387 */ /* 0x000fe20000100a00 */
[----:B---3--:R-:W-:-:S03]  /*253b0*/  IMAD.WIDE R36, R3, 0x4, R152 ;  /* 0x0000000403247825 */ /* 0x008fc600078e0298 */
[----:B------:R-:W-:Y:S01]  /*253c0*/  LDGSTS.E [R4+0x39680], desc[UR40][R12.64], !P1 ;  /* 0x396800000c047fae */ /* 0x000fe2000c9a1028 */
[----:B----4-:R-:W-:-:S03]  /*253d0*/  IMAD.WIDE R34, R3, 0x4, R154 ;  /* 0x0000000403227825 */ /* 0x010fc600078e029a */
[----:B------:R-:W-:Y:S01]  /*253e0*/  STL.64 [R1+0x3870], R10 ;  /* 0x0038700a01007387 */ /* 0x000fe20000100a00 */
[----:B-1----:R-:W-:-:S03]  /*253f0*/  IMAD.WIDE R32, R3, 0x4, R156 ;  /* 0x0000000403207825 */ /* 0x002fc600078e029c */
[----:B------:R-:W-:Y:S01]  /*25400*/  LDGSTS.E [R4+0x39700], desc[UR40][R10.64], !P1 ;  /* 0x397000000a047fae */ /* 0x000fe2000c9a1028 */
[----:B------:R-:W-:-:S03]  /*25410*/  IMAD.WIDE R30, R3, 0x4, R158 ;  /* 0x00000004031e7825 */ /* 0x000fc600078e029e */
[----:B------:R1:W-:Y:S04]  /*25420*/  STL.64 [R1+0x3868], R8 ;  /* 0x0038680801007387 */ /* 0x0003e80000100a00 */
[----:B------:R1:W-:Y:S01]  /*25430*/  LDGSTS.E [R4+0x39780], desc[UR40][R8.64], !P1 ;  /* 0x3978000008047fae */ /* 0x0003e2000c9a1028 */
[----:B------:R-:W-:-:S03]  /*25440*/  IMAD.WIDE R28, R3, 0x4, R160 ;  /* 0x00000004031c7825 */ /* 0x000fc600078e02a0 */
[----:B------:R2:W-:Y:S01]  /*25450*/  STL.64 [R1+0x3968], R40 ;  /* 0x0039682801007387 */ /* 0x0005e20000100a00 */
[----:B------:R-:W-:-:S03]  /*25460*/  IMAD.WIDE R26, R3, 0x4, R162 ;  /* 0x00000004031a7825 */ /* 0x000fc600078e02a2 */
[----:B------:R2:W-:Y:S01]  /*25470*/  LDGSTS.E [R4+0x3b000], desc[UR40][R40.64], !P2 ;  /* 0x3b00000028047fae */ /* 0x0005e2000d1a1028 */
[----:B------:R-:W-:-:S03]  /*25480*/  IMAD.WIDE R24, R3, 0x4, R164 ;  /* 0x0000000403187825 */ /* 0x000fc600078e02a4 */
[----:B------:R3:W-:Y:S01]  /*25490*/  STL.64 [R1+0x3960], R38 ;  /* 0x0039602601007387 */ /* 0x0007e20000100a00 */
[C---:B------:R-:W-:Y:S01]  /*254a0*/  IMAD.WIDE R22, R3.reuse, 0x4, R166 ;  /* 0x0000000403167825 */ /* 0x040fe200078e02a6 */
[----:B-1----:R-:W1:Y:S02]  /*254b0*/  LDC R8, c[0x0][0x3a0] ;  /* 0x0000e800ff087b82 */ /* 0x002e640000000800 */
        /* <DEDUP_REMOVED lines=44> */
[----:B------:R-:W-:Y:S04]  /*25780*/  STL.64 [R1+0x3a60], R40 ;  /* 0x003a602801007387 */ /* 0x000fe80000100a00 */
[----:B------:R-:W-:Y:S01]  /*25790*/  LDGSTS.E [R4+0x3d000], desc[UR40][R40.64], !P5 ;  /* 0x3d00000028047fae */ /* 0x000fe2000e9a1028 */
[----:B---3--:R-:W-:-:S03]  /*257a0*/  IMAD.WIDE R22, R3, 0x4, R198 ;  /* 0x0000000403167825 */ /* 0x008fc600078e02c6 */
[----:B------:R2:W-:Y:S04]  /*257b0*/  STL.64 [R1+0x3a58], R38 ;  /* 0x003a582601007387 */ /* 0x0005e80000100a00 */
[----:B------:R2:W-:Y:S01]  /*257c0*/  LDGSTS.E [R4+0x3d080], desc[UR40][R38.64], !P5 ;  /* 0x3d08000026047fae */ /* 0x0005e2000e9a1028 */
[----:B----4-:R-:W-:-:S03]  /*257d0*/  IMAD.WIDE R20, R3, 0x4, R200 ;  /* 0x0000000403147825 */ /* 0x010fc600078e02c8 */
[----:B------:R-:W-:Y:S04]  /*257e0*/  STL.64 [R1+0x3a50], R36 ;  /* 0x003a502401007387 */ /* 0x000fe80000100a00 */
[----:B------:R-:W-:Y:S01]  /*257f0*/  LDGSTS.E [R4+0x3d100], desc[UR40][R36.64], !P5 ;  /* 0x3d10000024047fae */ /* 0x000fe2000e9a1028 */
[----:B-1----:R-:W-:-:S03]  /*25800*/  IMAD.WIDE R18, R3, 0x4, R202 ;  /* 0x0000000403127825 */ /* 0x002fc600078e02ca */
[----:B------:R-:W-:Y:S04]  /*25810*/  STL.64 [R1+0x3a48], R34 ;  /* 0x003a482201007387 */ /* 0x000fe80000100a00 */
[----:B------:R-:W-:Y:S01]  /*25820*/  LDGSTS.E [R4+0x3d180], desc[UR40][R34.64], !P5 ;  /* 0x3d18000022047fae */ /* 0x000fe2000e9a1028 */
[----:B------:R-:W-:-:S03]  /*25830*/  IMAD.WIDE R16, R3, 0x4, R204 ;  /* 0x0000000403107825 */ /* 0x000fc600078e02cc */
        /* <DEDUP_REMOVED lines=17> */
[----:B--2---:R-:W-:-:S03]  /*25950*/  IMAD.WIDE R38, R3, 0x4, R216 ;  /* 0x0000000403267825 */ /* 0x004fc600078e02d8 */
[----:B------:R2:W-:Y:S04]  /*25960*/  STL.64 [R1+0x3a08], R18 ;  /* 0x003a081201007387 */ /* 0x0005e80000100a00 */
        /* <DEDUP_REMOVED lines=12> */
[----:B------:R3:W-:Y:S01]  /*25a30*/  LDGSTS.E [R4+0x3d780], desc[UR40][R10.64], !P5 ;  /* 0x3d7800000a047fae */ /* 0x0007e2000e9a1028 */
[----:B--2---:R-:W-:-:S03]  /*25a40*/  IMAD.WIDE R12, R3, 0x4, R218 ;  /* 0x00000004030c7825 */ /* 0x004fc600078e02da */
[----:B------:R1:W-:Y:S01]  /*25a50*/  STL.64 [R1+0x39e0], R20 ;  /* 0x0039e01401007387 */ /* 0x0003e20000100a00 */
[----:B------:R-:W-:-:S03]  /*25a60*/  IMAD.WIDE R34, R3, 0x4, R226 ;  /* 0x0000000403227825 */ /* 0x000fc600078e02e2 */
[----:B------:R2:W-:Y:S01]  /*25a70*/  STL.64 [R1+0x39d8], R18 ;  /* 0x0039d81201007387 */ /* 0x0005e20000100a00 */
[----:B---3--:R-:W-:-:S03]  /*25a80*/  IMAD.WIDE R10, R3, 0x4, R220 ;  /* 0x00000004030a7825 */ /* 0x008fc600078e02dc */
[----:B------:R-:W-:Y:S01]  /*25a90*/  STL.64 [R1+0x38e8], R38 ;  /* 0x0038e82601007387 */ /* 0x000fe20000100a00 */
[----:B------:R-:W-:-:S03]  /*25aa0*/  IMAD.WIDE R32, R3, 0x4, R228 ;  /* 0x0000000403207825 */ /* 0x000fc600078e02e4 */
[----:B------:R3:W-:Y:S01]  /*25ab0*/  STL.64 [R1+0x39d0], R12 ;  /* 0x0039d00c01007387 */ /* 0x0007e20000100a00 */
        /* <DEDUP_REMOVED lines=14> */
[----:B------:R-:W-:Y:S01]  /*25ba0*/  ISETP.GE.U32.AND P1, PT, R6, 0x7fffff79, PT ;  /* 0x7fffff790600780c */ /* 0x000fe20003f26070 */
[----:B------:R-:W4:Y:S02]  /*25bb0*/  LDC R242, c[0x0][0x3ac] ;  /* 0x0000eb00fff27b82 */ /* 0x000f240000000800 */
[----:B------:R1:W-:Y:S04]  /*25bc0*/  STL.64 [R1+0x3990], R26 ;  /* 0x0039901a01007387 */ /* 0x0003e80000100a00 */
[----:B------:R1:W-:Y:S04]  /*25bd0*/  STL.64 [R1+0x3988], R24 ;  /* 0x0039881801007387 */ /* 0x0003e80000100a00 */
[----:B------:R1:W-:Y:S04]  /*25be0*/  STL.64 [R1+0x3980], R22 ;  /* 0x0039801601007387 */ /* 0x0003e80000100a00 */
[----:B------:R1:W-:Y:S04]  /*25bf0*/  STL.64 [R1+0x3978], R36 ;  /* 0x0039782401007387 */ /* 0x0003e80000100a00 */
[----:B------:R1:W-:Y:S04]  /*25c00*/  LDGSTS.E [R4+0x3f000], desc[UR40][R20.64], !P6 ;  /* 0x3f00000014047fae */ /* 0x0003e8000f1a1028 */
[----:B------:R2:W-:Y:S04]  /*25c10*/  STL.64 [R1+0x3970], R40 ;  /* 0x0039702801007387 */ /* 0x0005e80000100a00 */
[----:B------:R2:W-:Y:S04]  /*25c20*/  LDGSTS.E [R4+0x3f080], desc[UR40][R18.64], !P6 ;  /* 0x3f08000012047fae */ /* 0x0005e8000f1a1028 */
[----:B-1----:R-:W4:Y:S04]  /*25c30*/  LDL.LU.64 R20, [R1+0x1388] ;  /* 0x0013880001147983 */ /* 0x002f280000300a00 */
[----:B------:R1:W-:Y:S04]  /*25c40*/  LDGSTS.E [R4+0x3f100], desc[UR40][R12.64], !P6 ;  /* 0x3f1000000c047fae */ /* 0x0003e8000f1a1028 */
[----:B--2---:R-:W2:Y:S04]  /*25c50*/  LDL.LU.64 R18, [R1+0x1380] ;  /* 0x0013800001127983 */ /* 0x004ea80000300a00 */
[----:B------:R1:W-:Y:S04]  /*25c60*/  LDGSTS.E [R4+0x3f180], desc[UR40][R10.64], !P6 ;  /* 0x3f1800000a047fae */ /* 0x0003e8000f1a1028 */
[----:B---3--:R-:W1:Y:S04]  /*25c70*/  LDL.LU.64 R12, [R1+0x1378] ;  /* 0x00137800010c7983 */ /* 0x008e680000300a00 */
[----:B------:R3:W-:Y:S04]  /*25c80*/  LDGSTS.E [R4+0x3f200], desc[UR40][R16.64], !P6 ;  /* 0x3f20000010047fae */ /* 0x0007e8000f1a1028 */
[----:B----4-:R-:W4:Y:S04]  /*25c90*/  LDL.LU.64 R10, [R1+0x1370] ;  /* 0x00137000010a7983 */ /* 0x010f280000300a00 */
[----:B------:R1:W-:Y:S04]  /*25ca0*/  LDGSTS.E [R4+0x3f280], desc[UR40][R14.64], !P6 ;  /* 0x3f2800000e047fae */ /* 0x0003e8000f1a1028 */
[----:B------:R-:W3:Y:S04]  /*25cb0*/  LDL.LU.64 R16, [R1+0x1368] ;  /* 0x0013680001107983 */ /* 0x000ee80000300a00 */
[----:B------:R-:W-:Y:S04]  /*25cc0*/  LDGSTS.E [R4+0x3f300], desc[UR40][R34.64], !P6 ;  /* 0x3f30000022047fae */ /* 0x000fe8000f1a1028 */
        /* <DEDUP_REMOVED lines=14> */
[----:B------:R-:W3:Y:S01]  /*25db0*/  LDL.LU.64 R22, [R1+0x1328] ;  /* 0x0013280001167983 */ /* 0x000ee20000300a00 */
[----:B------:R-:W-:-:S02]  /*25dc0*/  VIADD R6, R7, 0xffffffb4 ;  /* 0xffffffb407067836 */ /* 0x000fc40000000000 */
[----:B------:R-:W2:Y:S01]  /*25dd0*/  LDC R7, c[0x0][0x3a0] ;  /* 0x0000e800ff077b82 */ /* 0x000ea20000000800 */
[----:B------:R1:W-:Y:S04]  /*25de0*/  LDGSTS.E [R4+0x3f700], desc[UR40][R40.64], !P6 ;  /* 0x3f70000028047fae */ /* 0x0003e8000f1a1028 */
[----:B------:R-:W3:Y:S04]  /*25df0*/  LDL.LU.64 R36, [R1+0x1320] ;  /* 0x0013200001247983 */ /* 0x000ee80000300a00 */
[----:B------:R-:W3:Y:S04]  /*25e00*/  LDL.LU.64 R248, [R1+0x1318] ;  /* 0x0013180001f87983 */ /* 0x000ee80000300a00 */
[----:B------:R-:W3:Y:S01]  /*25e10*/  LDL.LU.64 R246, [R1+0x1310] ;  /* 0x0013100001f67983 */ /* 0x000ee20000300a00 */
[----:B------:R-:W-:Y:S01]  /*25e20*/  ISETP.GE.U32.AND P2, PT, R6, 0x7fffff75, PT ;  /* 0x7fffff750600780c */ /* 0x000fe20003f46070 */
[----:B------:R-:W-:-:S02]  /*25e30*/  VIADD R6, R8, 0xffffffb0 ;  /* 0xffffffb008067836 */ /* 0x000fc40000000000 */
[----:B------:R-:W2:Y:S01]  /*25e40*/  LDC R8, c[0x0][0x3a0] ;  /* 0x0000e800ff087b82 */ /* 0x000ea20000000800 */
[----:B------:R1:W-:Y:S02]  /*25e50*/  LDGSTS.E [R4+0x3f780], desc[UR40][R38.64], !P6 ;  /* 0x3f78000026047fae */ /* 0x0003e4000f1a1028 */
[----:B------:R-:W-:Y:S01]  /*25e60*/  ISETP.GE.U32.AND P5, PT, R6, 0x7fffff71, PT ;  /* 0x7fffff710600780c */ /* 0x000fe20003fa6070 */
[----:B--2---:R-:W-:-:S04]  /*25e70*/  VIADD R6, R7, 0xffffffac ;  /* 0xffffffac07067836 */ /* 0x004fc80000000000 */
[----:B------:R-:W2:Y:S01]  /*25e80*/  LDC R7, c[0x0][0x3a0] ;  /* 0x0000e800ff077b82 */ /* 0x000ea20000000800 */
[----:B------:R-:W-:Y:S01]  /*25e90*/  ISETP.GE.U32.AND P6, PT, R6, 0x7fffff6d, PT ;  /* 0x7fffff6d0600780c */ /* 0x000fe20003fc6070 */
[----:B------:R-:W-:Y:S02]  /*25ea0*/  VIADD R6, R8, 0xffffffa8 ;  /* 0xffffffa808067836 */ /* 0x000fe40000000000 */
[----:B------:R-:W-:-:S04]  /*25eb0*/  IMAD.WIDE R20, R3, 0x4, R20 ;  /* 0x0000000403147825 */ /* 0x000fc800078e0214 */
[C---:B------:R-:W-:Y:S01]  /*25ec0*/  IMAD.WIDE R18, R3.reuse, 0x4, R18 ;  /* 0x0000000403127825 */ /* 0x040fe200078e0212 */
[----:B------:R-:W-:Y:S03]  /*25ed0*/  STL.64 [R1+0x248], R20 ;  /* 0x0002481401007387 */ /* 0x000fe60000100a00 */
[C---:B-1----:R-:W-:Y:S01]  /*25ee0*/  IMAD.WIDE R12, R3.reuse, 0x4, R12 ;  /* 0x00000004030c7825 */ /* 0x042fe200078e020c */
[----:B------:R-:W-:Y:S03]  /*25ef0*/  STL.64 [R1+0x240], R18 ;  /* 0x0002401201007387 */ /* 0x000fe60000100a00 */
[C---:B----4-:R-:W-:Y:S01]  /*25f00*/  IMAD.WIDE R10, R3.reuse, 0x4, R10 ;  /* 0x00000004030a7825 */ /* 0x050fe200078e020a */
[----:B------:R1:W-:Y:S03]  /*25f10*/  STL.64 [R1+0x238], R12 ;  /* 0x0002380c01007387 */ /* 0x0003e60000100a00 */
[C---:B---3--:R-:W-:Y:S01]  /*25f20*/  IMAD.WIDE R16, R3.reuse, 0x4, R16 ;  /* 0x0000000403107825 */ /* 0x048fe200078e0210 */
[----:B------:R3:W-:Y:S03]  /*25f30*/  STL.64 [R1+0x230], R10 ;  /* 0x0002300a01007387 */ /* 0x0007e60000100a00 */
[C---:B------:R-:W-:Y:S01]  /*25f40*/  IMAD.WIDE R14, R3.reuse, 0x4, R14 ;  /* 0x00000004030e7825 */ /* 0x040fe200078e020e */
[----:B------:R4:W-:Y:S03]  /*25f50*/  STL.64 [R1+0x228], R16 ;  /* 0x0002281001007387 */ /* 0x0009e60000100a00 */
[C---:B------:R-:W-:Y:S01]  /*25f60*/  IMAD.WIDE R54, R3.reuse, 0x4, R34 ;  /* 0x0000000403367825 */ /* 0x040fe200078e0222 */
[----:B------:R1:W-:Y:S03]  /*25f70*/  STL.64 [R1+0x220], R14 ;  /* 0x0002200e01007387 */ /* 0x0003e60000100a00 */
[C---:B------:R-:W-:Y:S01]  /*25f80*/  IMAD.WIDE R52, R3.reuse, 0x4, R32 ;  /* 0x0000000403347825 */ /* 0x040fe200078e0220 */
[----:B------:R-:W-:Y:S03]  /*25f90*/  STL.64 [R1+0x218], R54 ;  /* 0x0002183601007387 */ /* 0x000fe60000100a00 */
        /* <DEDUP_REMOVED lines=13> */
[----:B------:R-:W-:Y:S03]  /*26070*/  LDGSTS.E [R5+0x21800], desc[UR40][R20.64], !P0 ;  /* 0x2180000014057fae */ /* 0x000fe6000c1a1028 */
[C---:B------:R-:W-:Y:S01]  /*26080*/  IMAD.WIDE R8, R3.reuse, 0x4, R246 ;  /* 0x0000000403087825 */ /* 0x040fe200078e02f6 */
[----:B------:R-:W-:Y:S04]  /*26090*/  STL.64 [R1+0x1e0], R40 ;  /* 0x0001e02801007387 */ /* 0x000fe80000100a00 */
[----:B------:R-:W-:Y:S04]  /*260a0*/  LDGSTS.E [R5+0x21880], desc[UR40][R18.64], !P0 ;  /* 0x2188000012057fae */ /* 0x000fe8000c1a1028 */
[----:B------:R-:W-:Y:S04]  /*260b0*/  STL.64 [R1+0x1d8], R38 ;  /* 0x0001d82601007387 */ /* 0x000fe80000100a00 */
[----:B------:R-:W-:Y:S04]  /*260c0*/  LDGSTS.E [R5+0x21900], desc[UR40][R12.64], !P0 ;  /* 0x219000000c057fae */ /* 0x000fe8000c1a1028 */
[----:B------:R2:W-:Y:S04]  /*260d0*/  STL.64 [R1+0x1d0], R8 ;  /* 0x0001d00801007387 */ /* 0x0005e80000100a00 */
[----:B------:R-:W-:Y:S04]  /*260e0*/  LDGSTS.E [R5+0x21980], desc[UR40][R10.64], !P0 ;  /* 0x219800000a057fae */ /* 0x000fe8000c1a1028 */
[----:B-1----:R-:W2:Y:S04]  /*260f0*/  LDL.LU.64 R12, [R1+0x11e0] ;  /* 0x0011e000010c7983 */ /* 0x002ea80000300a00 */
[----:B------:R-:W-:Y:S04]  /*26100*/  LDGSTS.E [R5+0x21a00], desc[UR40][R16.64], !P0 ;  /* 0x21a0000010057fae */ /* 0x000fe8000c1a1028 */
[----:B---3--:R-:W3:Y:S04]  /*26110*/  LDL.LU.64 R10, [R1+0x11d8] ;  /* 0x0011d800010a7983 */ /* 0x008ee80000300a00 */
[----:B------:R-:W3:Y:S04]  /*26120*/  LDL.LU.64 R34, [R1+0x11d0] ;  /* 0x0011d00001227983 */ /* 0x000ee80000300a00 */
        /* <DEDUP_REMOVED lines=8> */
[----:B------:R-:W-:Y:S04]  /*261b0*/  LDGSTS.E [R5+0x21a80], desc[UR40][R14.64], !P0 ;  /* 0x21a800000e057fae */ /* 0x000fe8000c1a1028 */
[----:B----4-:R-:W4:Y:S04]  /*261c0*/  LDL.LU.64 R16, [R1+0x1510] ;  /* 0x0015100001107983 */ /* 0x010f280000300a00 */
[----:B------:R-:W-:Y:S04]  /*261d0*/  LDGSTS.E [R5+0x21b00], desc[UR40][R54.64], !P0 ;  /* 0x21b0000036057fae */ /* 0x000fe8000c1a1028 */
[----:B------:R-:W4:Y:S04]  /*261e0*/  LDL.LU.64 R14, [R1+0x1518] ;  /* 0x00151800010e7983 */ /* 0x000f280000300a00 */
[----:B------:R-:W4:Y:S04]  /*261f0*/  LDL.LU.64 R36, [R1+0x1520] ;  /* 0x0015200001247983 */ /* 0x000f280000300a00 */
[----:B------:R-:W4:Y:S04]  /*26200*/  LDL.LU.64 R248, [R1+0x1528] ;  /* 0x0015280001f87983 */ /* 0x000f280000300a00 */
[----:B------:R-:W4:Y:S04]  /*26210*/  LDL.LU.64 R246, [R1+0x1530] ;  /* 0x0015300001f67983 */ /* 0x000f280000300a00 */
        /* <DEDUP_REMOVED lines=8> */
[----:B------:R2:W-:Y:S02]  /*262a0*/  LDGSTS.E [R5+0x21f80], desc[UR40][R8.64], !P0 ;  /* 0x21f8000008057fae */ /* 0x0005e4000c1a1028 */
[----:B--2---:R-:W1:Y:S01]  /*262b0*/  LDC R8, c[0x0][0x3a0] ;  /* 0x0000e800ff087b82 */ /* 0x004e620000000800 */
[----:B------:R-:W-:-:S04]  /*262c0*/  IMAD.WIDE R12, R3, 0x4, R12 ;  /* 0x00000004030c7825 */ /* 0x000fc800078e020c */
[C---:B---3--:R-:W-:Y:S01]  /*262d0*/  IMAD.WIDE R10, R3.reuse, 0x4, R10 ;  /* 0x00000004030a7825 */ /* 0x048fe200078e020a */
[----:B------:R2:W-:Y:S03]  /*262e0*/  STL.64 [R1+0x1c8], R12 ;  /* 0x0001c80c01007387 */ /* 0x0005e60000100a00 */
[C---:B------:R-:W-:Y:S01]  /*262f0*/  IMAD.WIDE R240, R3.reuse, 0x4, R34 ;  /* 0x0000000403f07825 */ /* 0x040fe200078e0222 */
[----:B------:R3:W-:Y:S03]  /*26300*/  STL.64 [R1+0x1c0], R10 ;  /* 0x0001c00a01007387 */ /* 0x0007e60000100a00 */
[C---:B------:R-:W-:Y:S01]  /*26310*/  IMAD.WIDE R226, R3.reuse, 0x4, R32 ;  /* 0x0000000403e27825 */ /* 0x040fe200078e0220 */
[----:B------:R-:W3:Y:S03]  /*26320*/  LDL.LU.64 R34, [R1+0x1538] ;  /* 0x0015380001227983 */ /* 0x000ee60000300a00 */
        /* <DEDUP_REMOVED lines=13> */
[----:B------:R-:W3:Y:S04]  /*26400*/  LDL.LU.64 R20, [R1+0x1570] ;  /* 0x0015700001147983 */ /* 0x000ee80000300a00 */
[----:B------:R-:W3:Y:S01]  /*26410*/  LDL.LU.64 R18, [R1+0x1578] ;  /* 0x0015780001127983 */ /* 0x000ee20000300a00 */
[----:B----4-:R-:W-:-:S03]  /*26420*/  IMAD.WIDE R210, R3, 0x4, R16 ;  /* 0x0000000403d27825 */ /* 0x010fc600078e0210 */
[----:B------:R4:W-:Y:S04]  /*26430*/  LDGSTS.E [R5+0x23800], desc[UR40][R12.64], !P1 ;  /* 0x238000000c057fae */ /* 0x0009e8000c9a1028 */
[----:B------:R-:W4:Y:S01]  /*26440*/  LDL.LU.64 R16, [R1+0x1580] ;  /* 0x0015800001107983 */ /* 0x000f220000300a00 */
[----:B------:R-:W-:-:S03]  /*26450*/  IMAD.WIDE R208, R3, 0x4, R14 ;  /* 0x0000000403d07825 */ /* 0x000fc600078e020e */
[----:B------:R1:W-:Y:S04]  /*26460*/  LDGSTS.E [R5+0x23880], desc[UR40][R10.64], !P1 ;  /* 0x238800000a057fae */ /* 0x0003e8000c9a1028 */
[----:B------:R-:W4:Y:S01]  /*26470*/  LDL.LU.64 R14, [R1+0x1588] ;  /* 0x00158800010e7983 */ /* 0x000f220000300a00 */
[----:B------:R-:W-:-:S03]  /*26480*/  IMAD.WIDE R206, R3, 0x4, R36 ;  /* 0x0000000403ce7825 */ /* 0x000fc600078e0224 */
[----:B--2---:R-:W2:Y:S01]  /*26490*/  LDL.LU.64 R12, [R1+0x1590] ;  /* 0x00159000010c7983 */ /* 0x004ea20000300a00 */
[----:B------:R-:W-:-:S03]  /*264a0*/  IMAD.WIDE R204, R3, 0x4, R248 ;  /* 0x0000000403cc7825 */ /* 0x000fc600078e02f8 */
[----:B---3--:R-:W3:Y:S01]  /*264b0*/  LDL.LU.64 R10, [R1+0x1598] ;  /* 0x00159800010a7983 */ /* 0x008ee20000300a00 */
[----:B------:R-:W-:-:S03]  /*264c0*/  IMAD.WIDE R202, R3, 0x4, R246 ;  /* 0x0000000403ca7825 */ /* 0x000fc600078e02f6 */
[----:B------:R-:W3:Y:S04]  /*264d0*/  LDL.LU.64 R36, [R1+0x15a0] ;  /* 0x0015a00001247983 */ /* 0x000ee80000300a00 */
[----:B------:R-:W3:Y:S04]  /*264e0*/  LDL.LU.64 R248, [R1+0x15a8] ;  /* 0x0015a80001f87983 */ /* 0x000ee80000300a00 */
[----:B------:R-:W3:Y:S04]  /*264f0*/  LDL.LU.64 R246, [R1+0x15b0] ;  /* 0x0015b00001f67983 */ /* 0x000ee80000300a00 */
        /* <DEDUP_REMOVED lines=45> */
[----:B------:R-:W3:Y:S04]  /*267d0*/  LDL.LU.64 R18, [R1+0x15f8] ;  /* 0x0015f80001127983 */ /* 0x000ee80000300a00 */
[----:B------:R-:W-:Y:S01]  /*267e0*/  LDGSTS.E [R5+0x25800], desc[UR40][R200.64], !P2 ;  /* 0x25800000c8057fae */ /* 0x000fe2000d1a1028 */
[----:B----4-:R-:W-:-:S03]  /*267f0*/  IMAD.WIDE R182, R3, 0x4, R16 ;  /* 0x0000000403b67825 */ /* 0x010fc600078e0210 */
[----:B------:R-:W4:Y:S04]  /*26800*/  LDL.LU.64 R16, [R1+0x1600] ;  /* 0x0016000001107983 */ /* 0x000f280000300a00 */
[----:B------:R-:W-:Y:S01]  /*26810*/  LDGSTS.E [R5+0x25880], desc[UR40][R198.64], !P2 ;  /* 0x25880000c6057fae */ /* 0x000fe2000d1a1028 */
[----:B------:R-:W-:-:S03]  /*26820*/  IMAD.WIDE R180, R3, 0x4, R14 ;  /* 0x0000000403b47825 */ /* 0x000fc600078e020e */
[----:B------:R-:W4:Y:S01]  /*26830*/  LDL.LU.64 R14, [R1+0x1608] ;  /* 0x00160800010e7983 */ /* 0x000f220000300a00 */
[----:B--2---:R-:W-:-:S03]  /*26840*/  IMAD.WIDE R146, R3, 0x4, R12 ;  /* 0x0000000403927825 */ /* 0x004fc600078e020c */
[----:B------:R-:W2:Y:S01]  /*26850*/  LDL.LU.64 R12, [R1+0x1930] ;  /* 0x00193000010c7983 */ /* 0x000ea20000300a00 */
[----:B---3--:R-:W-:-:S03]  /*26860*/  IMAD.WIDE R144, R3, 0x4, R10 ;  /* 0x0000000403907825 */ /* 0x008fc600078e020a */
[----:B------:R-:W3:Y:S01]  /*26870*/  LDL.LU.64 R10, [R1+0x1928] ;  /* 0x00192800010a7983 */ /* 0x000ee20000300a00 */
[----:B------:R-:W-:-:S03]  /*26880*/  IMAD.WIDE R142, R3, 0x4, R36 ;  /* 0x00000004038e7825 */ /* 0x000fc600078e0224 */
[----:B------:R-:W1:Y:S01]  /*26890*/  LDL.LU.64 R36, [R1+0x1920] ;  /* 0x0019200001247983 */ /* 0x000e620000300a00 */
[----:B------:R-:W-:-:S03]  /*268a0*/  IMAD.WIDE R140, R3, 0x4, R248 ;  /* 0x00000004038c7825 */ /* 0x000fc600078e02f8 */
[----:B------:R-:W3:Y:S01]  /*268b0*/  LDL.LU.64 R248, [R1+0x1918] ;  /* 0x0019180001f87983 */ /* 0x000ee20000300a00 */
[----:B------:R-:W-:-:S03]  /*268c0*/  IMAD.WIDE R138, R3, 0x4, R246 ;  /* 0x00000004038a7825 */ /* 0x000fc600078e02f6 */
        /* <DEDUP_REMOVED lines=27> */
[----:B------:R-:W-:Y:S04]  /*26a80*/  LDGSTS.E [R5+0x25e00], desc[UR40][R144.64], !P2 ;  /* 0x25e0000090057fae */ /* 0x000fe8000d1a1028 */
[----:B------:R-:W-:Y:S04]  /*26a90*/  LDGSTS.E [R5+0x25e80], desc[UR40][R142.64], !P2 ;  /* 0x25e800008e057fae */ /* 0x000fe8000d1a1028 */
[----:B------:R-:W-:Y:S04]  /*26aa0*/  LDGSTS.E [R5+0x25f00], desc[UR40][R140.64], !P2 ;  /* 0x25f000008c057fae */ /* 0x000fe8000d1a1028 */
[----:B------:R-:W-:Y:S01]  /*26ab0*/  LDGSTS.E [R5+0x25f80], desc[UR40][R138.64], !P2 ;  /* 0x25f800008a057fae */ /* 0x000fe2000d1a1028 */
[----:B------:R-:W-:-:S04]  /*26ac0*/  IMAD.WIDE R136, R3, 0x4, R34 ;  /* 0x0000000403887825 */ /* 0x000fc800078e0222 */
        /* <DEDUP_REMOVED lines=15> */
[----:B------:R-:W-:Y:S04]  /*26bc0*/  LDGSTS.E [R5+0x27b80], desc[UR40][R114.64], !P5 ;  /* 0x27b8000072057fae */ /* 0x000fe8000e9a1028 */
[----:B------:R-:W-:Y:S01]  /*26bd0*/  LDGSTS.E [R5+0x27c00], desc[UR40][R112.64], !P5 ;  /* 0x27c0000070057fae */ /* 0x000fe2000e9a1028 */
[----:B----4-:R-:W-:-:S04]  /*26be0*/  IMAD.WIDE R108, R3, 0x4, R14 ;  /* 0x00000004036c7825 */ /* 0x010fc800078e020e */
[----:B--2---:R-:W-:-:S04]  /*26bf0*/  IMAD.WIDE R14, R3, 0x4, R12 ;  /* 0x00000004030e7825 */ /* 0x004fc800078e020c */
[C---:B---3--:R-:W-:Y:S01]  /*26c00*/  IMAD.WIDE R12, R3.reuse, 0x4, R10 ;  /* 0x00000004030c7825 */ /* 0x048fe200078e020a */
[----:B------:R2:W-:Y:S03]  /*26c10*/  STL.64 [R1+0x5b8], R14 ;  /* 0x0005b80e01007387 */ /* 0x0005e60000100a00 */
[C---:B-1----:R-:W-:Y:S01]  /*26c20*/  IMAD.WIDE R10, R3.reuse, 0x4, R36 ;  /* 0x00000004030a7825 */ /* 0x042fe200078e0224 */
[----:B------:R1:W-:Y:S03]  /*26c30*/  STL.64 [R1+0x5c0], R12 ;  /* 0x0005c00c01007387 */ /* 0x0003e60000100a00 */
[C---:B------:R-:W-:Y:S01]  /*26c40*/  IMAD.WIDE R40, R3.reuse, 0x4, R248 ;  /* 0x0000000403287825 */ /* 0x040fe200078e02f8 */
[----:B------:R-:W3:Y:S03]  /*26c50*/  LDL.LU.64 R36, [R1+0x1908] ;  /* 0x0019080001247983 */ /* 0x000ee60000300a00 */
[C---:B------:R-:W-:Y:S01]  /*26c60*/  IMAD.WIDE R38, R3.reuse, 0x4, R246 ;  /* 0x0000000403267825 */ /* 0x040fe200078e02f6 */
[----:B------:R4:W-:Y:S04]  /*26c70*/  STL.64 [R1+0x5c8], R10 ;  /* 0x0005c80a01007387 */ /* 0x0009e80000100a00 */
[----:B------:R-:W3:Y:S04]  /*26c80*/  LDL.LU.64 R34, [R1+0x1900] ;  /* 0x0019000001227983 */ /* 0x000ee80000300a00 */
[----:B------:R-:W-:Y:S01]  /*26c90*/  STL.64 [R1+0x5d0], R40 ;  /* 0x0005d02801007387 */ /* 0x000fe20000100a00 */
[----:B------:R-:W-:-:S03]  /*26ca0*/  IMAD.WIDE R110, R3, 0x4, R16 ;  /* 0x00000004036e7825 */ /* 0x000fc600078e0210 */
[----:B------:R-:W3:Y:S04]  /*26cb0*/  LDL.LU.64 R32, [R1+0x18f8] ;  /* 0x0018f80001207983 */ /* 0x000ee80000300a00 */
[----:B------:R1:W-:Y:S04]  /*26cc0*/  STL.64 [R1+0x5d8], R38 ;  /* 0x0005d82601007387 */ /* 0x0003e80000100a00 */
        /* <DEDUP_REMOVED lines=8> */
[----:B------:R-:W3:Y:S04]  /*26d50*/  LDL.LU.64 R18, [R1+0x18b8] ;  /* 0x0018b80001127983 */ /* 0x000ee80000300a00 */
[----:B------:R-:W-:Y:S04]  /*26d60*/  LDGSTS.E [R5+0x27d00], desc[UR40][R108.64], !P5 ;  /* 0x27d000006c057fae */ /* 0x000fe8000e9a1028 */
[----:B------:R-:W-:Y:S04]  /*26d70*/  STL.64 [R1+0x5dd0], R136 ;  /* 0x005dd08801007387 */ /* 0x000fe80000100a00 */
[----:B------:R1:W-:Y:S04]  /*26d80*/  LDGSTS.E [R5+0x27d80], desc[UR40][R14.64], !P5 ;  /* 0x27d800000e057fae */ /* 0x0003e8000e9a1028 */
[----:B------:R1:W-:Y:S04]  /*26d90*/  LDGSTS.E [R5+0x27e00], desc[UR40][R12.64], !P5 ;  /* 0x27e000000c057fae */ /* 0x0003e8000e9a1028 */
[----:B------:R3:W-:Y:S04]  /*26da0*/  LDGSTS.E [R5+0x27e80], desc[UR40][R10.64], !P5 ;  /* 0x27e800000a057fae */ /* 0x0007e8000e9a1028 */
[----:B--2---:R-:W2:Y:S04]  /*26db0*/  LDL.LU.64 R14, [R1+0x18b0] ;  /* 0x0018b000010e7983 */ /* 0x004ea80000300a00 */
[----:B-1----:R-:W2:Y:S04]  /*26dc0*/  LDL.LU.64 R12, [R1+0x18a8] ;  /* 0x0018a800010c7983 */ /* 0x002ea80000300a00 */
[----:B----4-:R-:W4:Y:S04]  /*26dd0*/  LDL.LU.64 R10, [R1+0x18a0] ;  /* 0x0018a000010a7983 */ /* 0x010f280000300a00 */
[----:B------:R-:W4:Y:S04]  /*26de0*/  LDL.LU.64 R248, [R1+0x1898] ;  /* 0x0018980001f87983 */ /* 0x000f280000300a00 */
[----:B------:R-:W4:Y:S01]  /*26df0*/  LDL.LU.64 R246, [R1+0x1890] ;  /* 0x0018900001f67983 */ /* 0x000f220000300a00 */
[----:B------:R-:W-:Y:S01]  /*26e00*/  ISETP.GE.U32.AND P0, PT, R6, 0x7fffff69, PT ;  /* 0x7fffff690600780c */ /* 0x000fe20003f06070 */
[----:B------:R-:W-:-:S02]  /*26e10*/  VIADD R6, R7, 0xffffffa4 ;  /* 0xffffffa407067836 */ /* 0x000fc40000000000 */
[----:B------:R-:W1:Y:S01]  /*26e20*/  LDC R7, c[0x0][0x3a0] ;  /* 0x0000e800ff077b82 */ /* 0x000e620000000800 */
[----:B------:R-:W-:Y:S02]  /*26e30*/  LDGSTS.E [R5+0x27f00], desc[UR40][R40.64], !P5 ;  /* 0x27f0000028057fae */ /* 0x000fe4000e9a1028 */
[----:B------:R-:W-:Y:S01]  /*26e40*/  ISETP.GE.U32.AND P1, PT, R6, 0x7fffff65, PT ;  /* 0x7fffff650600780c */ /* 0x000fe20003f26070 */
[----:B------:R-:W-:Y:S01]  /*26e50*/  VIADD R6, R8, 0xffffffa0 ;  /* 0xffffffa008067836 */ /* 0x000fe20000000000 */
[----:B------:R1:W-:Y:S03]  /*26e60*/  LDGSTS.E [R5+0x27f80], desc[UR40][R38.64], !P5 ;  /* 0x27f8000026057fae */ /* 0x0003e6000e9a1028 */
[----:B------:R-:W1:Y:S01]  /*26e70*/  LDC R8, c[0x0][0x3a0] ;  /* 0x0000e800ff087b82 */ /* 0x000e620000000800 */
[----:B------:R-:W-:Y:S01]  /*26e80*/  ISETP.GE.U32.AND P2, PT, R6, 0x7fffff61, PT ;  /* 0x7fffff610600780c */ /* 0x000fe20003f46070 */
[----:B-1----:R-:W-:-:S06]  /*26e90*/  VIADD R6, R7, 0xffffff9c ;  /* 0xffffff9c07067836 */ /* 0x002fcc0000000000 */
[----:B------:R-:W1:Y:S01]  /*26ea0*/  LDC R7, c[0x0][0x3a0] ;  /* 0x0000e800ff077b82 */ /* 0x000e620000000800 */
[----:B------:R-:W-:Y:S01]  /*26eb0*/  ISETP.GE.U32.AND P5, PT, R6, 0x7fffff5d, PT ;  /* 0x7fffff5d0600780c */ /* 0x000fe20003fa6070 */
[----:B------:R-:W-:Y:S02]  /*26ec0*/  VIADD R6, R8, 0xffffff98 ;  /* 0xffffff9808067836 */ /* 0x000fe40000000000 */
[----:B---3--:R-:W-:-:S04]  /*26ed0*/  IMAD.WIDE R36, R3, 0x4, R36 ;  /* 0x0000000403247825 */ /* 0x008fc800078e0224 */
        /* <DEDUP_REMOVED lines=22> */
[----:B------:R-:W-:Y:S04]  /*27040*/  LDGSTS.E [R5+0x29880], desc[UR40][R34.64], !P6 ;  /* 0x2988000022057fae */ /* 0x000fe8000f1a1028 */
[----:B------:R-:W-:Y:S04]  /*27050*/  LDGSTS.E [R5+0x29900], desc[UR40][R32.64], !P6 ;  /* 0x2990000020057fae */ /* 0x000fe8000f1a1028 */
[----:B------:R-:W-:Y:S01]  /*27060*/  LDGSTS.E [R5+0x29980], desc[UR40][R30.64], !P6 ;  /* 0x299800001e057fae */ /* 0x000fe2000f1a1028 */
[----:B--2---:R-:W-:-:S03]  /*27070*/  IMAD.WIDE R14, R3, 0x4, R14 ;  /* 0x00000004030e7825 */ /* 0x004fc600078e020e */
[----:B------:R-:W-:Y:S01]  /*27080*/  LDGSTS.E [R5+0x29a00], desc[UR40][R28.64], !P6 ;  /* 0x29a000001c057fae */ /* 0x000fe2000f1a1028 */
[----:B------:R-:W-:-:S03]  /*27090*/  IMAD.WIDE R12, R3, 0x4, R12 ;  /* 0x00000004030c7825 */ /* 0x000fc600078e020c */
[----:B------:R2:W-:Y:S01]  /*270a0*/  STL.64 [R1+0x750], R14 ;  /* 0x0007500e01007387 */ /* 0x0005e20000100a00 */
[----:B----4-:R-:W-:-:S03]  /*270b0*/  IMAD.WIDE R10, R3, 0x4, R10 ;  /* 0x00000004030a7825 */ /* 0x010fc600078e020a */
[----:B------:R4:W-:Y:S01]  /*270c0*/  STL.64 [R1+0x758], R12 ;  /* 0x0007580c01007387 */ /* 0x0009e20000100a00 */
[----:B------:R-:W-:-:S03]  /*270d0*/  IMAD.WIDE R38, R3, 0x4, R248 ;  /* 0x0000000403267825 */ /* 0x000fc600078e02f8 */
[----:B------:R1:W-:Y:S01]  /*270e0*/  STL.64 [R1+0x760], R10 ;  /* 0x0007600a01007387 */ /* 0x0003e20000100a00 */
[----:B------:R-:W-:-:S03]  /*270f0*/  IMAD.WIDE R8, R3, 0x4, R246 ;  /* 0x0000000403087825 */ /* 0x000fc600078e02f6 */
[----:B------:R-:W-:Y:S04]  /*27100*/  STL.64 [R1+0x768], R38 ;  /* 0x0007682601007387 */ /* 0x000fe80000100a00 */
[----:B------:R2:W-:Y:S04]  /*27110*/  STL.64 [R1+0x770], R8 ;  /* 0x0007700801007387 */ /* 0x0005e80000100a00 */
[----:B---3--:R-:W3:Y:S04]  /*27120*/  LDL.LU.64 R36, [R1+0x1888] ;  /* 0x0018880001247983 */ /* 0x008ee80000300a00 */
[----:B-1----:R-:W3:Y:S04]  /*27130*/  LDL.LU.64 R34, [R1+0x1880] ;  /* 0x0018800001227983 */ /* 0x002ee80000300a00 */
[----:B------:R-:W3:Y:S04]  /*27140*/  LDL.LU.64 R32, [R1+0x1878] ;  /* 0x0018780001207983 */ /* 0x000ee80000300a00 */
[----:B------:R-:W3:Y:S04]  /*27150*/  LDL.LU.64 R30, [R1+0x1870] ;  /* 0x00187000011e7983 */ /* 0x000ee80000300a00 */
[----:B------:R-:W3:Y:S04]  /*27160*/  LDL.LU.64 R28, [R1+0x1868] ;  /* 0x00186800011c7983 */ /* 0x000ee80000300a00 */
        /* <DEDUP_REMOVED lines=15> */
[----:B--2---:R-:W2:Y:S04]  /*27260*/  LDL.LU.64 R14, [R1+0x1830] ;  /* 0x00183000010e7983 */ /* 0x004ea80000300a00 */
[----:B----4-:R-:W4:Y:S04]  /*27270*/  LDL.LU.64 R12, [R1+0x1828] ;  /* 0x00182800010c7983 */ /* 0x010f280000300a00 */
[----:B------:R-:W4:Y:S04]  /*27280*/  LDL.LU.64 R10, [R1+0x1820] ;  /* 0x00182000010a7983 */ /* 0x000f280000300a00 */
[----:B------:R-:W4:Y:S04]  /*27290*/  LDL.LU.64 R248, [R1+0x1818] ;  /* 0x0018180001f87983 */ /* 0x000f280000300a00 */
[----:B------:R-:W4:Y:S04]  /*272a0*/  LDL.LU.64 R246, [R1+0x1810] ;  /* 0x0018100001f67983 */ /* 0x000f280000300a00 */
[----:B------:R-:W-:Y:S04]  /*272b0*/  LDGSTS.E [R5+0x29f00], desc[UR40][R38.64], !P6 ;  /* 0x29f0000026057fae */ /* 0x000fe8000f1a1028 */
[----:B------:R1:W-:Y:S02]  /*272c0*/  LDGSTS.E [R5+0x29f80], desc[UR40][R8.64], !P6 ;  /* 0x29f8000008057fae */ /* 0x0003e4000f1a1028 */
[----:B-1----:R-:W1:Y:S01]  /*272d0*/  LDC R8, c[0x0][0x3a0] ;  /* 0x0000e800ff087b82 */ /* 0x002e620000000800 */
        /* <DEDUP_REMOVED lines=30> */
[----:B--2---:R-:W-:-:S03]  /*274c0*/  IMAD.WIDE R14, R3, 0x4, R14 ;  /* 0x00000004030e7825 */ /* 0x004fc600078e020e */
[----:B------:R2:W-:Y:S01]  /*274d0*/  LDGSTS.E [R5+0x2bc00], desc[UR40][R22.64], !P0 ;  /* 0x2bc0000016057fae */ /* 0x0005e2000c1a1028 */
[----:B----4-:R-:W-:-:S03]  /*274e0*/  IMAD.WIDE R12, R3, 0x4, R12 ;  /* 0x00000004030c7825 */ /* 0x010fc600078e020c */
        /* <DEDUP_REMOVED lines=9> */
[----:B-1----:R-:W2:Y:S04]  /*27580*/  LDL.LU.64 R34, [R1+0x1800] ;  /* 0x0018000001227983 */ /* 0x002ea80000300a00 */
[----:B------:R-:W2:Y:S04]  /*27590*/  LDL.LU.64 R32, [R1+0x17f8] ;  /* 0x0017f80001207983 */ /* 0x000ea80000300a00 */
[----:B------:R-:W2:Y:S04]  /*275a0*/  LDL.LU.64 R30, [R1+0x17f0] ;  /* 0x0017f000011e7983 */ /* 0x000ea80000300a00 */
[----:B------:R-:W2:Y:S04]  /*275b0*/  LDL.LU.64 R28, [R1+0x17e8] ;  /* 0x0017e800011c7983 */ /* 0x000ea80000300a00 */
[----:B------:R-:W2:Y:S04]  /*275c0*/  LDL.LU.64 R26, [R1+0x17e0] ;  /* 0x0017e000011a7983 */ /* 0x000ea80000300a00 */
[----:B------:R-:W2:Y:S04]  /*275d0*/  LDL.LU.64 R24, [R1+0x17d8] ;  /* 0x0017d80001187983 */ /* 0x000ea80000300a00 */
[----:B------:R-:W2:Y:S04]  /*275e0*/  LDL.LU.64 R16, [R1+0x17d0] ;  /* 0x0017d00001107983 */ /* 0x000ea80000300a00 */
[----:B------:R-:W2:Y:S04]  /*275f0*/  LDL.LU.64 R22, [R1+0x17c8] ;  /* 0x0017c80001167983 */ /* 0x000ea80000300a00 */
[----:B------:R1:W-:Y:S04]  /*27600*/  LDGSTS.E [R5+0x2bc80], desc[UR40][R20.64], !P0 ;  /* 0x2bc8000014057fae */ /* 0x0003e8000c1a1028 */
[----:B------:R1:W-:Y:S04]  /*27610*/  LDGSTS.E [R5+0x2bd00], desc[UR40][R18.64], !P0 ;  /* 0x2bd0000012057fae */ /* 0x0003e8000c1a1028 */
[----:B------:R1:W-:Y:S04]  /*27620*/  LDGSTS.E [R5+0x2bd80], desc[UR40][R14.64], !P0 ;  /* 0x2bd800000e057fae */ /* 0x0003e8000c1a1028 */
[----:B------:R-:W1:Y:S04]  /*27630*/  LDL.LU.64 R20, [R1+0x17c0] ;  /* 0x0017c00001147983 */ /* 0x000e680000300a00 */
[----:B------:R-:W2:Y:S04]  /*27640*/  LDL.LU.64 R18, [R1+0x17b8] ;  /* 0x0017b80001127983 */ /* 0x000ea80000300a00 */
[----:B----4-:R-:W4:Y:S04]  /*27650*/  LDL.LU.64 R14, [R1+0x17b0] ;  /* 0x0017b000010e7983 */ /* 0x010f280000300a00 */
        /* <DEDUP_REMOVED lines=37> */
[----:B----4-:R-:W-:-:S03]  /*278b0*/  IMAD.WIDE R14, R3, 0x4, R14 ;  /* 0x00000004030e7825 */ /* 0x010fc600078e020e */
        /* <DEDUP_REMOVED lines=28> */
[----:B-1----:R-:W3:Y:S04]  /*27a80*/  LDL.LU.64 R20, [R1+0x1740] ;  /* 0x0017400001147983 */ /* 0x002ee80000300a00 */
[----:B----4-:R-:W4:Y:S04]  /*27a90*/  LDL.LU.64 R18, [R1+0x1738] ;  /* 0x0017380001127983 */ /* 0x010f280000300a00 */
        /* <DEDUP_REMOVED lines=35> */
[----:B----4-:R-:W-:-:S03]  /*27cd0*/  IMAD.WIDE R18, R3, 0x4, R18 ;  /* 0x0000000403127825 */ /* 0x010fc600078e0212 */
        /* <DEDUP_REMOVED lines=16> */
[----:B------:R-:W2:Y:S04]  /*27de0*/  LDL.LU.64 R36, [R1+0x1700] ;  /* 0x0017000001247983 */ /* 0x000ea80000300a00 */
[----:B---3--:R-:W3:Y:S04]  /*27df0*/  LDL.LU.64 R32, [R1+0x16f8] ;  /* 0x0016f80001207983 */ /* 0x008ee80000300a00 */
[----:B-1----:R-:W3:Y:S04]  /*27e00*/  LDL.LU.64 R30, [R1+0x16f0] ;  /* 0x0016f000011e7983 */ /* 0x002ee80000300a00 */
[----:B------:R-:W3:Y:S04]  /*27e10*/  LDL.LU.64 R28, [R1+0x16e8] ;  /* 0x0016e800011c7983 */ /* 0x000ee80000300a00 */
[----:B------:R-:W3:Y:S04]  /*27e20*/  LDL.LU.64 R26, [R1+0x16e0] ;  /* 0x0016e000011a7983 */ /* 0x000ee80000300a00 */
[----:B------:R-:W3:Y:S04]  /*27e30*/  LDL.LU.64 R24, [R1+0x16d8] ;  /* 0x0016d80001187983 */ /* 0x000ee80000300a00 */
[----:B------:R-:W3:Y:S04]  /*27e40*/  LDL.LU.64 R16, [R1+0x16d0] ;  /* 0x0016d00001107983 */ /* 0x000ee80000300a00 */
[----:B------:R-:W3:Y:S04]  /*27e50*/  LDL.LU.64 R22, [R1+0x16c8] ;  /* 0x0016c80001167983 */ /* 0x000ee80000300a00 */
[----:B------:R-:W-:Y:S04]  /*27e60*/  LDGSTS.E [R5+0x2fc80], desc[UR40][R20.64], !P2 ;  /* 0x2fc8000014057fae */ /* 0x000fe8000d1a1028 */
[----:B------:R-:W-:Y:S04]  /*27e70*/  LDGSTS.E [R5+0x2fd00], desc[UR40][R18.64], !P2 ;  /* 0x2fd0000012057fae */ /* 0x000fe8000d1a1028 */
[----:B------:R-:W-:Y:S04]  /*27e80*/  LDGSTS.E [R5+0x2fd80], desc[UR40][R14.64], !P2 ;  /* 0x2fd800000e057fae */ /* 0x000fe8000d1a1028 */
        /* <DEDUP_REMOVED lines=17> */
[C---:B------:R-:W-:Y:S01]  /*27fa0*/  IMAD.WIDE R36, R3.reuse, 0x4, R36 ;  /* 0x0000000403247825 */ /* 0x040fe200078e0224 */
[----:B------:R-:W-:Y:S03]  /*27fb0*/  STL.64 [R1+0x12d8], R38 ;  /* 0x0012d82601007387 */ /* 0x000fe60000100a00 */
        /* <DEDUP_REMOVED lines=17> */
[----:B----4-:R-:W-:-:S03]  /*280d0*/  IMAD.WIDE R22, R3, 0x4, R20 ;  /* 0x0000000403167825 */ /* 0x010fc600078e0214 */
        /* <DEDUP_REMOVED lines=18> */
[----:B------:R-:W4:Y:S04]  /*28200*/  LDL.LU.64 R36, [R1+0x1680] ;  /* 0x0016800001247983 */ /* 0x000f280000300a00 */
[----:B---3--:R-:W3:Y:S04]  /*28210*/  LDL.LU.64 R32, [R1+0x1678] ;  /* 0x0016780001207983 */ /* 0x008ee80000300a00 */
[----:B-1----:R-:W3:Y:S04]  /*28220*/  LDL.LU.64 R30, [R1+0x1670] ;  /* 0x00167000011e7983 */ /* 0x002ee80000300a00 */
[----:B------:R-:W3:Y:S04]  /*28230*/  LDL.LU.64 R28, [R1+0x1668] ;  /* 0x00166800011c7983 */ /* 0x000ee80000300a00 */
[----:B------:R-:W-:Y:S04]  /*28240*/  LDGSTS.E [R5+0x31b00], desc[UR40][R26.64], !P5 ;  /* 0x31b000001a057fae */ /* 0x000fe8000e9a1028 */
[----:B------:R1:W-:Y:S04]  /*28250*/  LDGSTS.E [R5+0x31b80], desc[UR40][R16.64], !P5 ;  /* 0x31b8000010057fae */ /* 0x0003e8000e9a1028 */
[----:B------:R1:W-:Y:S04]  /*28260*/  LDGSTS.E [R5+0x31c00], desc[UR40][R24.64], !P5 ;  /* 0x31c0000018057fae */ /* 0x0003e8000e9a1028 */
[----:B------:R-:W3:Y:S04]  /*28270*/  LDL.LU.64 R26, [R1+0x1660] ;  /* 0x00166000011a7983 */ /* 0x000ee80000300a00 */
[----:B------:R-:W1:Y:S04]  /*28280*/  LDL.LU.64 R16, [R1+0x1658] ;  /* 0x0016580001107983 */ /* 0x000e680000300a00 */
[----:B------:R-:W3:Y:S04]  /*28290*/  LDL.LU.64 R24, [R1+0x1650] ;  /* 0x0016500001187983 */ /* 0x000ee80000300a00 */
[----:B------:R1:W-:Y:S04]  /*282a0*/  LDGSTS.E [R5+0x31c80], desc[UR40][R22.64], !P5 ;  /* 0x31c8000016057fae */ /* 0x0003e8000e9a1028 */
[----:B------:R-:W-:Y:S04]  /*282b0*/  LDGSTS.E [R5+0x31d00], desc[UR40][R20.64], !P5 ;  /* 0x31d0000014057fae */ /* 0x000fe8000e9a1028 */
[----:B------:R1:W-:Y:S04]  /*282c0*/  LDGSTS.E [R5+0x31d80], desc[UR40][R14.64], !P5 ;  /* 0x31d800000e057fae */ /* 0x0003e8000e9a1028 */
[----:B------:R-:W3:Y:S04]  /*282d0*/  LDL.LU.64 R22, [R1+0x1648] ;  /* 0x0016480001167983 */ /* 0x000ee80000300a00 */
[----:B------:R-:W3:Y:S04]  /*282e0*/  LDL.LU.64 R20, [R1+0x1640] ;  /* 0x0016400001147983 */ /* 0x000ee80000300a00 */
[----:B------:R-:W3:Y:S04]  /*282f0*/  LDL.LU.64 R14, [R1+0x1638] ;  /* 0x00163800010e7983 */ /* 0x000ee80000300a00 */
[----:B------:R1:W-:Y:S04]  /*28300*/  LDGSTS.E [R5+0x31e00], desc[UR40][R18.64], !P5 ;  /* 0x31e0000012057fae */ /* 0x0003e8000e9a1028 */
[----:B------:R1:W-:Y:S04]  /*28310*/  LDGSTS.E [R5+0x31e80], desc[UR40][R12.64], !P5 ;  /* 0x31e800000c057fae */ /* 0x0003e8000e9a1028 */
[----:B------:R1:W-:Y:S04]  /*28320*/  LDGSTS.E [R5+0x31f00], desc[UR40][R10.64], !P5 ;  /* 0x31f000000a057fae */ /* 0x0003e8000e9a1028 */
[----:B------:R-:W3:Y:S04]  /*28330*/  LDL.LU.64 R18, [R1+0x1630] ;  /* 0x0016300001127983 */ /* 0x000ee80000300a00 */
[----:B------:R-:W3:Y:S04]  /*28340*/  LDL.LU.64 R12, [R1+0x1628] ;  /* 0x00162800010c7983 */ /* 0x000ee80000300a00 */
[----:B------:R-:W3:Y:S04]  /*28350*/  LDL.LU.64 R10, [R1+0x1620] ;  /* 0x00162000010a7983 */ /* 0x000ee80000300a00 */
[----:B------:R-:W3:Y:S04]  /*28360*/  LDL.LU.64 R248, [R1+0x1618] ;  /* 0x0016180001f87983 */ /* 0x000ee80000300a00 */
[----:B------:R-:W3:Y:S04]  /*28370*/  LDL.LU.64 R246, [R1+0x1610] ;  /* 0x0016100001f67983 */ /* 0x000ee80000300a00 */
[----:B------:R1:W-:Y:S01]  /*28380*/  LDGSTS.E [R5+0x31f80], desc[UR40][R8.64], !P5 ;  /* 0x31f8000008057fae */ /* 0x0003e2000e9a1028 */
[----:B--2---:R-:W-:-:S04]  /*28390*/  IMAD.WIDE R38, R3, 0x4, R34 ;  /* 0x0000000403267825 */ /* 0x004fc800078e0222 */
[C---:B----4-:R-:W-:Y:S01]  /*283a0*/  IMAD.WIDE R36, R3.reuse, 0x4, R36 ;  /* 0x0000000403247825 */ /* 0x050fe200078e0224 */
[----:B------:R-:W-:Y:S03]  /*283b0*/  STL.64 [R1+0x17c8], R38 ;  /* 0x0017c82601007387 */ /* 0x000fe60000100a00 */
[C---:B---3--:R-:W-:Y:S01]  /*283c0*/  IMAD.WIDE R34, R3.reuse, 0x4, R32 ;  /* 0x0000000403227825 */ /* 0x048fe200078e0220 */
[----:B------:R-:W-:Y:S03]  /*283d0*/  STL.64 [R1+0x17d0], R36 ;  /* 0x0017d02401007387 */ /* 0x000fe60000100a00 */
[C---:B------:R-:W-:Y:S01]  /*283e0*/  IMAD.WIDE R32, R3.reuse, 0x4, R30 ;  /* 0x0000000403207825 */ /* 0x040fe200078e021e */
[----:B------:R-:W-:Y:S03]  /*283f0*/  STL.64 [R1+0x17d8], R34 ;  /* 0x0017d82201007387 */ /* 0x000fe60000100a00 */
[C---:B------:R-:W-:Y:S01]  /*28400*/  IMAD.WIDE R30, R3.reuse, 0x4, R28 ;  /* 0x00000004031e7825 */ /* 0x040fe200078e021c */
[----:B------:R2:W-:Y:S04]  /*28410*/  STL.64 [R1+0x17e0], R32 ;  /* 0x0017e02001007387 */ /* 0x0005e80000100a00 */
[----:B------:R3:W-:Y:S04]  /*28420*/  STL.64 [R1+0x17e8], R30 ;  /* 0x0017e81e01007387 */ /* 0x0007e80000100a00 */
[----:B------:R4:W-:Y:S04]  /*28430*/  LDGSTS.E [R5+0x33800], desc[UR40][R38.64], !P6 ;  /* 0x3380000026057fae */ /* 0x0009e8000f1a1028 */
[----:B------:R-:W-:Y:S01]  /*28440*/  LDGSTS.E [R5+0x33880], desc[UR40][R36.64], !P6 ;  /* 0x3388000024057fae */ /* 0x000fe2000f1a1028 */
[----:B------:R-:W-:-:S03]  /*28450*/  IMAD.WIDE R28, R3, 0x4, R26 ;  /* 0x00000004031c7825 */ /* 0x000fc600078e021a */
[----:B------:R-:W-:Y:S01]  /*28460*/  LDGSTS.E [R5+0x33900], desc[UR40][R34.64], !P6 ;  /* 0x3390000022057fae */ /* 0x000fe2000f1a1028 */
[----:B-1----:R-:W-:-:S03]  /*28470*/  IMAD.WIDE R16, R3, 0x4, R16 ;  /* 0x0000000403107825 */ /* 0x002fc600078e0210 */
[----:B------:R-:W-:Y:S01]  /*28480*/  STL.64 [R1+0x17f0], R28 ;  /* 0x0017f01c01007387 */ /* 0x000fe20000100a00 */
[----:B------:R-:W-:-:S03]  /*28490*/  IMAD.WIDE R26, R3, 0x4, R24 ;  /* 0x00000004031a7825 */ /* 0x000fc600078e0218 */
[----:B------:R1:W-:Y:S04]  /*284a0*/  STL.64 [R1+0x17f8], R16 ;  /* 0x0017f81001007387 */ /* 0x0003e80000100a00 */
        /* <DEDUP_REMOVED lines=8> */
[----:B------:R-:W-:Y:S04]  /*28530*/  STL.64 [R1+0x1810], R22 ;  /* 0x0018101601007387 */ /* 0x000fe80000100a00 */
[----:B------:R1:W-:Y:S04]  /*28540*/  STL.64 [R1+0x1818], R14 ;  /* 0x0018180e01007387 */ /* 0x0003e80000100a00 */
[----:B------:R1:W-:Y:S04]  /*28550*/  LDGSTS.E [R5+0x33b00], desc[UR40][R16.64], !P6 ;  /* 0x33b0000010057fae */ /* 0x0003e8000f1a1028 */
[----:B------:R-:W-:Y:S01]  /*28560*/  LDGSTS.E [R5+0x33b80], desc[UR40][R26.64], !P6 ;  /* 0x33b800001a057fae */ /* 0x000fe2000f1a1028 */
[----:B------:R-:W-:-:S03]  /*28570*/  IMAD.WIDE R20, R3, 0x4, R18 ;  /* 0x0000000403147825 */ /* 0x000fc600078e0212 */
[----:B------:R1:W-:Y:S01]  /*28580*/  LDGSTS.E [R5+0x33c00], desc[UR40][R24.64], !P6 ;  /* 0x33c0000018057fae */ /* 0x0003e2000f1a1028 */
[----:B------:R-:W-:-:S03]  /*28590*/  IMAD.WIDE R18, R3, 0x4, R12 ;  /* 0x0000000403127825 */ /* 0x000fc600078e020c */
[----:B------:R1:W-:Y:S01]  /*285a0*/  STL.64 [R1+0x1820], R20 ;  /* 0x0018201401007387 */ /* 0x0003e20000100a00 */
[----:B------:R-:W-:-:S03]  /*285b0*/  IMAD.WIDE R12, R3, 0x4, R10 ;  /* 0x00000004030c7825 */ /* 0x000fc600078e020a */
[----:B------:R-:W-:Y:S01]  /*285c0*/  STL.64 [R1+0x1828], R18 ;  /* 0x0018281201007387 */ /* 0x000fe20000100a00 */
[----:B------:R-:W-:-:S03]  /*285d0*/  IMAD.WIDE R10, R3, 0x4, R248 ;  /* 0x00000004030a7825 */ /* 0x000fc600078e02f8 */
[----:B------:R1:W-:Y:S01]  /*285e0*/  STL.64 [R1+0x1830], R12 ;  /* 0x0018300c01007387 */ /* 0x0003e20000100a00 */
[----:B------:R-:W-:-:S03]  /*285f0*/  IMAD.WIDE R8, R3, 0x4, R246 ;  /* 0x0000000403087825 */ /* 0x000fc600078e02f6 */
[----:B------:R1:W-:Y:S04]  /*28600*/  STL.64 [R1+0x1838], R10 ;  /* 0x0018380a01007387 */ /* 0x0003e80000100a00 */
[----:B------:R1:W-:Y:S04]  /*28610*/  STL.64 [R1+0x1840], R8 ;  /* 0x0018400801007387 */ /* 0x0003e80000100a00 */
[----:B--2---:R-:W2:Y:S04]  /*28620*/  LDL.LU.64 R32, [R1+0x1c30] ;  /* 0x001c300001207983 */ /* 0x004ea80000300a00 */
[----:B------:R-:W2:Y:S04]  /*28630*/  LDL.LU.64 R246, [R1+0x1c28] ;  /* 0x001c280001f67983 */ /* 0x000ea80000300a00 */
[----:B---3--:R-:W4:Y:S04]  /*28640*/  LDL.LU.64 R30, [R1+0x1c20] ;  /* 0x001c2000011e7983 */ /* 0x008f280000300a00 */
[----:B-1----:R-:W3:Y:S04]  /*28650*/  LDL.LU.64 R16, [R1+0x1c18] ;  /* 0x001c180001107983 */ /* 0x002ee80000300a00 */
[----:B------:R-:W3:Y:S04]  /*28660*/  LDL.LU.64 R36, [R1+0x1c10] ;  /* 0x001c100001247983 */ /* 0x000ee80000300a00 */
[----:B------:R-:W3:Y:S04]  /*28670*/  LDL.LU.64 R24, [R1+0x1c08] ;  /* 0x001c080001187983 */ /* 0x000ee80000300a00 */
[----:B------:R-:W-:Y:S04]  /*28680*/  LDGSTS.E [R5+0x33c80], desc[UR40][R22.64], !P6 ;  /* 0x33c8000016057fae */ /* 0x000fe8000f1a1028 */
[----:B------:R-:W3:Y:S04]  /*28690*/  LDL.LU.64 R28, [R1+0x1c00] ;  /* 0x001c0000011c7983 */ /* 0x000ee80000300a00 */
[----:B------:R1:W-:Y:S04]  /*286a0*/  LDGSTS.E [R5+0x33d00], desc[UR40][R14.64], !P6 ;  /* 0x33d000000e057fae */ /* 0x0003e8000f1a1028 */
[----:B------:R-:W-:Y:S04]  /*286b0*/  LDGSTS.E [R5+0x33d80], desc[UR40][R20.64], !P6 ;  /* 0x33d8000014057fae */ /* 0x000fe8000f1a1028 */
[----:B------:R-:W-:Y:S04]  /*286c0*/  LDGSTS.E [R5+0x33e00], desc[UR40][R18.64], !P6 ;  /* 0x33e0000012057fae */ /* 0x000fe8000f1a1028 */
[----:B------:R-:W1:Y:S04]  /*286d0*/  LDL.LU.64 R14, [R1+0x1bf8] ;  /* 0x001bf800010e7983 */ /* 0x000e680000300a00 */
[----:B------:R-:W3:Y:S04]  /*286e0*/  LDL.LU.64 R26, [R1+0x1bf0] ;  /* 0x001bf000011a7983 */ /* 0x000ee80000300a00 */
[----:B------:R-:W3:Y:S04]  /*286f0*/  LDL.LU.64 R22, [R1+0x1be8] ;  /* 0x001be80001167983 */ /* 0x000ee80000300a00 */
[----:B------:R-:W3:Y:S04]  /*28700*/  LDL.LU.64 R20, [R1+0x1be0] ;  /* 0x001be00001147983 */ /* 0x000ee80000300a00 */
[----:B------:R1:W-:Y:S04]  /*28710*/  LDGSTS.E [R5+0x33e80], desc[UR40][R12.64], !P6 ;  /* 0x33e800000c057fae */ /* 0x0003e8000f1a1028 */
[----:B------:R-:W-:Y:S01]  /*28720*/  LDGSTS.E [R5+0x33f00], desc[UR40][R10.64], !P6 ;  /* 0x33f000000a057fae */ /* 0x000fe2000f1a1028 */
[----:B------:R-:W-:-:S03]  /*28730*/  ISETP.GE.U32.AND P5, PT, R6, 0x7fffff49, PT ;  /* 0x7fffff490600780c */ /* 0x000fc60003fa6070 */
[----:B------:R-:W3:Y:S04]  /*28740*/  LDL.LU.64 R12, [R1+0x1bd8] ;  /* 0x001bd800010c7983 */ /* 0x000ee80000300a00 */
[----:B------:R-:W3:Y:S04]  /*28750*/  LDL.LU.64 R18, [R1+0x1bd0] ;  /* 0x001bd00001127983 */ /* 0x000ee80000300a00 */
[----:B------:R-:W3:Y:S04]  /*28760*/  LDL.LU.64 R10, [R1+0x1bc8] ;  /* 0x001bc800010a7983 */ /* 0x000ee80000300a00 */
[----:B------:R-:W-:Y:S04]  /*28770*/  STL [R1+0x980], RZ ;  /* 0x000980ff01007387 */ /* 0x000fe80000100800 */
[----:B------:R-:W-:Y:S04]  /*28780*/  STL [R1+0x984], RZ ;  /* 0x000984ff01007387 */ /* 0x000fe80000100800 */
[----:B------:R-:W3:Y:S01]  /*28790*/  LDL.LU.64 R248, [R1+0x1bc0] ;  /* 0x001bc00001f87983 */ /* 0x000ee20000300a00 */
[----:B--2---:R-:W-:-:S03]  /*287a0*/  IMAD.WIDE R40, R3, 0x4, R246 ;  /* 0x0000000403287825 */ /* 0x004fc600078e02f6 */
[----:B------:R2:W-:Y:S04]  /*287b0*/  LDGSTS.E [R5+0x33f80], desc[UR40][R8.64], !P6 ;  /* 0x33f8000008057fae */ /* 0x0005e8000f1a1028 */
[----:B------:R-:W2:Y:S01]  /*287c0*/  LDL.LU.64 R246, [R1+0x1bb8] ;  /* 0x001bb80001f67983 */ /* 0x000ea20000300a00 */
[----:B------:R-:W-:-:S04]  /*287d0*/  IMAD.WIDE R42, R3, 0x4, R32 ;  /* 0x00000004032a7825 */ /* 0x000fc800078e0220 */
[C---:B----4-:R-:W-:Y:S01]  /*287e0*/  IMAD.WIDE R38, R3.reuse, 0x4, R30 ;  /* 0x0000000403267825 */ /* 0x050fe200078e021e */
[----:B------:R-:W-:Y:S03]  /*287f0*/  STL.64 [R1+0x1848], R42 ;  /* 0x0018482a01007387 */ /* 0x000fe60000100a00 */
[C---:B---3--:R-:W-:Y:S01]  /*28800*/  IMAD.WIDE R16, R3.reuse, 0x4, R16 ;  /* 0x0000000403107825 */ /* 0x048fe200078e0210 */
[----:B------:R-:W-:Y:S03]  /*28810*/  STL.64 [R1+0x1c28], R40 ;  /* 0x001c282801007387 */ /* 0x000fe60000100a00 */
[C---:B------:R-:W-:Y:S01]  /*28820*/  IMAD.WIDE R36, R3.reuse, 0x4, R36 ;  /* 0x0000000403247825 */ /* 0x040fe200078e0224 */
[----:B------:R-:W-:Y:S03]  /*28830*/  STL.64 [R1+0x1c20], R38 ;  /* 0x001c202601007387 */ /* 0x000fe60000100a00 */
[C---:B------:R-:W-:Y:S01]  /*28840*/  IMAD.WIDE R24, R3.reuse, 0x4, R24 ;  /* 0x0000000403187825 */ /* 0x040fe200078e0218 */
[----:B------:R3:W-:Y:S03]  /*28850*/  STL.64 [R1+0x1c18], R16 ;  /* 0x001c181001007387 */ /* 0x0007e60000100a00 */
[----:B------:R-:W-:Y:S01]  /*28860*/  IMAD.WIDE R34, R3, 0x4, R28 ;  /* 0x0000000403227825 */ /* 0x000fe200078e021c */
[----:B------:R-:W-:Y:S04]  /*28870*/  STL.64 [R1+0x1c10], R36 ;  /* 0x001c102401007387 */ /* 0x000fe80000100a00 */
[----:B------:R4:W-:Y:S01]  /*28880*/  STL.64 [R1+0x1c08], R24 ;  /* 0x001c081801007387 */ /* 0x0009e20000100a00 */
[----:B------:R-:W-:-:S03]  /*28890*/  VIADD R6, R7, 0xffffff84 ;  /* 0xffffff8407067836 */ /* 0x000fc60000000000 */
[----:B------:R-:W-:Y:S01]  /*288a0*/  STL.64 [R1+0x1c00], R34 ;  /* 0x001c002201007387 */ /* 0x000fe20000100a00 */
[----:B-1----:R-:W-:-:S03]  /*288b0*/  IMAD.WIDE R14, R3, 0x4, R14 ;  /* 0x00000004030e7825 */ /* 0x002fc600078e020e */
[----:B------:R-:W-:Y:S01]  /*288c0*/  LDGSTS.E [R5+0x35800], desc[UR40][R42.64], !P0 ;  /* 0x358000002a057fae */ /* 0x000fe2000c1a1028 */
[----:B------:R-:W-:-:S03]  /*288d0*/  IMAD.WIDE R32, R3, 0x4, R26 ;  /* 0x0000000403207825 */ /* 0x000fc600078e021a */
[----:B------:R1:W-:Y:S01]  /*288e0*/  STL.64 [R1+0x1bf8], R14 ;  /* 0x001bf80e01007387 */ /* 0x0003e20000100a00 */
[----:B------:R-:W-:-:S03]  /*288f0*/  IMAD.WIDE R22, R3, 0x4, R22 ;  /* 0x0000000403167825 */ /* 0x000fc600078e0216 */
[----:B------:R-:W-:Y:S01]  /*28900*/  STL.64 [R1+0x1bf0], R32 ;  /* 0x001bf02001007387 */ /* 0x000fe20000100a00 */
[----:B------:R-:W-:-:S03]  /*28910*/  IMAD.WIDE R30, R3, 0x4, R20 ;  /* 0x00000004031e7825 */ /* 0x000fc600078e0214 */
[----:B------:R1:W-:Y:S01]  /*28920*/  STL.64 [R1+0x1be8], R22 ;  /* 0x001be81601007387 */ /* 0x0003e20000100a00 */
[----:B------:R-:W-:-:S03]  /*28930*/  ISETP.GE.U32.AND P6, PT, R6, 0x7fffff45, PT ;  /* 0x7fffff450600780c */ /* 0x000fc60003fc6070 */
[----:B------:R-:W-:Y:S04]  /*28940*/  STL.64 [R1+0x1be0], R30 ;  /* 0x001be01e01007387 */ /* 0x000fe80000100a00 */
[----:B------:R-:W-:Y:S04]  /*28950*/  LDGSTS.E [R5+0x35880], desc[UR40][R40.64], !P0 ;  /* 0x3588000028057fae */ /* 0x000fe8000c1a1028 */
[----:B------:R-:W-:Y:S01]  /*28960*/  LDGSTS.E [R5+0x35900], desc[UR40][R38.64], !P0 ;  /* 0x3590000026057fae */ /* 0x000fe2000c1a1028 */
[----:B------:R-:W-:-:S03]  /*28970*/  IMAD.WIDE R12, R3, 0x4, R12 ;  /* 0x00000004030c7825 */ /* 0x000fc600078e020c */
[----:B------:R-:W-:Y:S01]  /*28980*/  LDGSTS.E [R5+0x35980], desc[UR40][R16.64], !P0 ;  /* 0x3598000010057fae */ /* 0x000fe2000c1a1028 */
[----:B------:R-:W-:-:S03]  /*28990*/  IMAD.WIDE R28, R3, 0x4, R18 ;  /* 0x00000004031c7825 */ /* 0x000fc600078e0212 */
[----:B------:R1:W-:Y:S01]  /*289a0*/  LDGSTS.E [R5+0x35a00], desc[UR40][R36.64], !P0 ;  /* 0x35a0000024057fae */ /* 0x0003e2000c1a1028 */
[----:B------:R-:W-:-:S03]  /*289b0*/  IMAD.WIDE R20, R3, 0x4, R10 ;  /* 0x0000000403147825 */ /* 0x000fc600078e020a */
[----:B------:R-:W-:Y:S04]  /*289c0*/  LDGSTS.E [R5+0x35a80], desc[UR40][R24.64], !P0 ;  /* 0x35a8000018057fae */ /* 0x000fe8000c1a1028 */
[----:B------:R-:W4:Y:S04]  /*289d0*/  LDL.LU.64 R10, [R1+0x2780] ;  /* 0x00278000010a7983 */ /* 0x000f280000300a00 */
[----:B------:R1:W-:Y:S01]  /*289e0*/  STL.64 [R1+0x1bd8], R12 ;  /* 0x001bd80c01007387 */ /* 0x0003e20000100a00 */
[----:B--2---:R-:W-:-:S03]  /*289f0*/  IMAD.WIDE R8, R3, 0x4, R248 ;  /* 0x0000000403087825 */ /* 0x004fc600078e02f8 */
[----:B------:R-:W-:Y:S04]  /*28a00*/  STL.64 [R1+0x1bd0], R28 ;  /* 0x001bd01c01007387 */ /* 0x000fe80000100a00 */
[----:B------:R-:W2:Y:S04]  /*28a10*/  LDL.LU.64 R26, [R1+0x2778] ;  /* 0x00277800011a7983 */ /* 0x000ea80000300a00 */
[----:B------:R1:W-:Y:S04]  /*28a20*/  STL.64 [R1+0x1bc8], R20 ;  /* 0x001bc81401007387 */ /* 0x0003e80000100a00 */
[----:B------:R-:W2:Y:S04]  /*28a30*/  LDL.LU.64 R18, [R1+0x2738] ;  /* 0x0027380001127983 */ /* 0x000ea80000300a00 */
[----:B------:R1:W-:Y:S04]  /*28a40*/  STL.64 [R1+0x1bc0], R8 ;  /* 0x001bc00801007387 */ /* 0x0003e80000100a00 */
[----:B------:R-:W2:Y:S04]  /*28a50*/  LDL.LU.64 R248, [R1+0x2318] ;  /* 0x0023180001f87983 */ /* 0x000ea80000300a00 */
[----:B------:R-:W-:Y:S04]  /*28a60*/  LDGSTS.E [R5+0x35b00], desc[UR40][R34.64], !P0 ;  /* 0x35b0000022057fae */ /* 0x000fe8000c1a1028 */
[----:B------:R-:W-:Y:S04]  /*28a70*/  LDGSTS.E [R5+0x35b80], desc[UR40][R14.64], !P0 ;  /* 0x35b800000e057fae */ /* 0x000fe8000c1a1028 */
[----:B------:R-:W-:Y:S01]  /*28a80*/  LDGSTS.E [R5+0x35c00], desc[UR40][R32.64], !P0 ;  /* 0x35c0000020057fae */ /* 0x000fe2000c1a1028 */
[----:B------:R-:W-:-:S03]  /*28a90*/  IMAD.SHL.U32 R242, R242, 0x40, RZ ;  /* 0x00000040f2f27824 */ /* 0x000fc600078e00ff */
[----:B------:R-:W-:Y:S04]  /*28aa0*/  LDGSTS.E [R5+0x35c80], desc[UR40][R22.64], !P0 ;  /* 0x35c8000016057fae */ /* 0x000fe8000c1a1028 */
[----:B------:R1:W-:Y:S04]  /*28ab0*/  LDGSTS.E [R5+0x35d00], desc[UR40][R30.64], !P0 ;  /* 0x35d000001e057fae */ /* 0x0003e8000c1a1028 */
[----:B------:R-:W-:Y:S04]  /*28ac0*/  LDGSTS.E [R5+0x35d80], desc[UR40][R12.64], !P0 ;  /* 0x35d800000c057fae */ /* 0x000fe8000c1a1028 */
[----:B------:R1:W-:Y:S04]  /*28ad0*/  LDGSTS.E [R5+0x35e00], desc[UR40][R28.64], !P0 ;  /* 0x35e000001c057fae */ /* 0x0003e8000c1a1028 */
[----:B------:R1:W-:Y:S04]  /*28ae0*/  LDGSTS.E [R5+0x35e80], desc[UR40][R20.64], !P0 ;  /* 0x35e8000014057fae */ /* 0x0003e8000c1a1028 */
[----:B------:R1:W-:Y:S01]  /*28af0*/  LDGSTS.E [R5+0x35f00], desc[UR40][R8.64], !P0 ;  /* 0x35f0000008057fae */ /* 0x0003e2000c1a1028 */
[----:B------:R-:W-:-:S05]  /*28b00*/  IMAD.WIDE R6, R3, 0x4, R246 ;  /* 0x0000000403067825 */ /* 0x000fca00078e02f6 */
[----:B------:R1:W-:Y:S04]  /*28b10*/  STL.64 [R1+0x1bb8], R6 ;  /* 0x001bb80601007387 */ /* 0x0003e80000100a00 */
[----:B------:R-:W2:Y:S04]  /*28b20*/  LDL.LU.64 R246, [R1+0x26f8] ;  /* 0x0026f80001f67983 */ /* 0x000ea80000300a00 */
[----:B---3--:R-:W3:Y:S04]  /*28b30*/  LDL.LU.64 R16, [R1+0x22a8] ;  /* 0x0022a80001107983 */ /* 0x008ee80000300a00 */
[----:B----4-:R-:W4:Y:S04]  /*28b40*/  LDL.LU.64 R24, [R1+0x26b8] ;  /* 0x0026b80001187983 */ /* 0x010f280000300a00 */
[----:B-1----:R-:W4:Y:S04]  /*28b50*/  LDL.LU.64 R14, [R1+0x2248] ;  /* 0x00224800010e7983 */ /* 0x002f280000300a00 */
[----:B------:R-:W4:Y:S04]  /*28b60*/  LDL.LU.64 R22, [R1+0x2678] ;  /* 0x0026780001167983 */ /* 0x000f280000300a00 */
[----:B------:R-:W4:Y:S04]  /*28b70*/  LDL.LU.64 R12, [R1+0x2198] ;  /* 0x00219800010c7983 */ /* 0x000f280000300a00 */
[----:B------:R-:W4:Y:S04]  /*28b80*/  LDL.LU.64 R36, [R1+0x2638] ;  /* 0x0026380001247983 */ /* 0x000f280000300a00 */
[----:B------:R-:W4:Y:S04]  /*28b90*/  LDL.LU.64 R20, [R1+0x2118] ;  /* 0x0021180001147983 */ /* 0x000f280000300a00 */
[----:B------:R1:W-:Y:S01]  /*28ba0*/  LDGSTS.E [R5+0x35f80], desc[UR40][R6.64], !P0 ;  /* 0x35f8000006057fae */ /* 0x0003e2000c1a1028 */
[----:B------:R-:W-:-:S03]  /*28bb0*/  IMAD.WIDE R68, R242, 0x4, R10 ;  /* 0x00000004f2447825 */ /* 0x000fc600078e020a */
[----:B------:R-:W4:Y:S01]  /*28bc0*/  LDL.LU.64 R10, [R1+0x25f8] ;  /* 0x0025f800010a7983 */ /* 0x000f220000300a00 */
[----:B--2---:R-:W-:-:S04]  /*28bd0*/  IMAD.WIDE R66, R242, 0x4, R26 ;  /* 0x00000004f2427825 */ /* 0x004fc800078e021a */
[C---:B------:R-:W-:Y:S02]  /*28be0*/  IMAD.WIDE R64, R242.reuse, 0x4, R18 ;  /* 0x00000004f2407825 */ /* 0x040fe400078e0212 */
[----:B------:R-:W2:Y:S02]  /*28bf0*/  LDL.LU.64 R18, [R1+0x20d8] ;  /* 0x0020d80001127983 */ /* 0x000ea40000300a00 */
[C---:B------:R-:W-:Y:S02]  /*28c00*/  IMAD.WIDE R62, R242.reuse, 0x4, R248 ;  /* 0x00000004f23e7825 */ /* 0x040fe400078e02f8 */
[----:B------:R-:W2:Y:S04]  /*28c10*/  LDL.LU.64 R248, [R1+0x2568] ;  /* 0x0025680001f87983 */ /* 0x000ea80000300a00 */
[----:B------:R-:W-:Y:S01]  /*28c20*/  STL.64 [R1+0x5ad8], R68 ;  /* 0x005ad84401007387 */ /* 0x000fe20000100a00 */
[----:B------:R-:W-:-:S03]  /*28c30*/  IMAD.WIDE R60, R242, 0x4, R246 ;  /* 0x00000004f23c7825 */ /* 0x000fc600078e02f6 */
[----:B------:R-:W2:Y:S01]  /*28c40*/  LDL.LU.64 R246, [R1+0x2098] ;  /* 0x0020980001f67983 */ /* 0x000ea20000300a00 */
[----:B---3--:R-:W-:-:S03]  /*28c50*/  IMAD.WIDE R58, R242, 0x4, R16 ;  /* 0x00000004f23a7825 */ /* 0x008fc600078e0210 */
[----:B------:R-:W-:Y:S01]  /*28c60*/  STL.64 [R1+0x5ad0], R66 ;  /* 0x005ad04201007387 */ /* 0x000fe20000100a00 */
[----:B----4-:R-:W-:-:S03]  /*28c70*/  IMAD.WIDE R56, R242, 0x4, R24 ;  /* 0x00000004f2387825 */ /* 0x010fc600078e0218 */
[----:B------:R-:W3:Y:S01]  /*28c80*/  LDL.LU.64 R16, [R1+0x2538] ;  /* 0x0025380001107983 */ /* 0x000ee20000300a00 */
[----:B------:R-:W-:-:S03]  /*28c90*/  IMAD.WIDE R54, R242, 0x4, R14 ;  /* 0x00000004f2367825 */ /* 0x000fc600078e020e */
[----:B------:R-:W-:Y:S04]  /*28ca0*/  STL.64 [R1+0x5b68], R64 ;  /* 0x005b684001007387 */ /* 0x000fe80000100a00 */
[----:B------:R-:W4:Y:S04]  /*28cb0*/  LDL.LU.64 R24, [R1+0x1f20] ;  /* 0x001f200001187983 */ /* 0x000f280000300a00 */
[----:B------:R-:W-:Y:S04]  /*28cc0*/  STL.64 [R1+0x5b60], R62 ;  /* 0x005b603e01007387 */ /* 0x000fe80000100a00 */
[----:B------:R-:W4:Y:S01]  /*28cd0*/  LDL.LU.64 R14, [R1+0x24f8] ;  /* 0x0024f800010e7983 */ /* 0x000f220000300a00 */
[----:B------:R-:W-:-:S03]  /*28ce0*/  IMAD.WIDE R52, R242, 0x4, R22 ;  /* 0x00000004f2347825 */ /* 0x000fc600078e0216 */
[----:B------:R-:W-:Y:S01]  /*28cf0*/  STL.64 [R1+0x5b78], R60 ;  /* 0x005b783c01007387 */ /* 0x000fe20000100a00 */
[----:B------:R-:W-:-:S03]  /*28d00*/  IMAD.WIDE R50, R242, 0x4, R12 ;  /* 0x00000004f2327825 */ /* 0x000fc600078e020c */
[----:B------:R-:W4:Y:S04]  /*28d10*/  LDL.LU.64 R40, [R1+0x1ee0] ;  /* 0x001ee00001287983 */ /* 0x000f280000300a00 */
[----:B------:R-:W-:Y:S04]  /*28d20*/  STL.64 [R1+0x5b70], R58 ;  /* 0x005b703a01007387 */ /* 0x000fe80000100a00 */
[----:B------:R-:W4:Y:S01]  /*28d30*/  LDL.LU.64 R22, [R1+0x24a8] ;  /* 0x0024a80001167983 */ /* 0x000f220000300a00 */
[----:B------:R-:W-:-:S03]  /*28d40*/  IMAD.WIDE R36, R242, 0x4, R36 ;  /* 0x00000004f2247825 */ /* 0x000fc600078e0224 */
[----:B------:R-:W-:Y:S04]  /*28d50*/  STL.64 [R1+0x5b88], R56 ;  /* 0x005b883801007387 */ /* 0x000fe80000100a00 */
[----:B------:R-:W4:Y:S01]  /*28d60*/  LDL.LU.64 R12, [R1+0x1ea0] ;  /* 0x001ea000010c7983 */ /* 0x000f220000300a00 */
[----:B------:R-:W-:-:S03]  /*28d70*/  IMAD.WIDE R30, R242, 0x4, R20 ;  /* 0x00000004f21e7825 */ /* 0x000fc600078e0214 */
[----:B------:R-:W-:Y:S04]  /*28d80*/  STL.64 [R1+0x5b80], R54 ;  /* 0x005b803601007387 */ /* 0x000fe80000100a00 */
[----:B------:R-:W4:Y:S04]  /*28d90*/  LDL.LU.64 R38, [R1+0x2468] ;  /* 0x0024680001267983 */ /* 0x000f280000300a00 */
[----:B------:R-:W-:Y:S04]  /*28da0*/  STL.64 [R1+0x5b98], R52 ;  /* 0x005b983401007387 */ /* 0x000fe80000100a00 */
[----:B------:R-:W4:Y:S04]  /*28db0*/  LDL.LU.64 R34, [R1+0x1e60] ;  /* 0x001e600001227983 */ /* 0x000f280000300a00 */
[----:B------:R-:W-:Y:S01]  /*28dc0*/  STL.64 [R1+0x5b90], R50 ;  /* 0x005b903201007387 */ /* 0x000fe20000100a00 */
[----:B------:R-:W-:-:S03]  /*28dd0*/  IMAD.WIDE R10, R242, 0x4, R10 ;  /* 0x00000004f20a7825 */ /* 0x000fc600078e020a */
[----:B------:R-:W4:Y:S04]  /*28de0*/  LDL.LU.64 R20, [R1+0x2428] ;  /* 0x0024280001147983 */ /* 0x000f280000300a00 */
[----:B------:R-:W-:Y:S01]  /*28df0*/  STL.64 [R1+0x5ba8], R36 ;  /* 0x005ba82401007387 */ /* 0x000fe20000100a00 */
[----:B--2---:R-:W-:-:S04]  /*28e00*/  IMAD.WIDE R28, R242, 0x4, R18 ;  /* 0x00000004f21c7825 */ /* 0x004fc800078e0212 */
[C---:B------:R-:W-:Y:S02]  /*28e10*/  IMAD.WIDE R48, R242.reuse, 0x4, R248 ;  /* 0x00000004f2307825 */ /* 0x040fe400078e02f8 */
[----:B------:R-:W2:Y:S04]  /*28e20*/  LDL.LU.64 R248, [R1+0x1e20] ;  /* 0x001e200001f87983 */ /* 0x000ea80000300a00 */
[----:B------:R-:W-:Y:S01]  /*28e30*/  STL.64 [R1+0x5ba0], R30 ;  /* 0x005ba01e01007387 */ /* 0x000fe20000100a00 */
[----:B------:R-:W-:-:S03]  /*28e40*/  IMAD.WIDE R26, R242, 0x4, R246 ;  /* 0x00000004f21a7825 */ /* 0x000fc600078e02f6 */
[----:B------:R-:W2:Y:S04]  /*28e50*/  LDL.LU.64 R246, [R1+0x23d8] ;  /* 0x0023d80001f67983 */ /* 0x000ea80000300a00 */
[----:B------:R-:W-:Y:S01]  /*28e60*/  STL.64 [R1+0x5bb8], R10 ;  /* 0x005bb80a01007387 */ /* 0x000fe20000100a00 */
[----:B---3--:R-:W-:-:S03]  /*28e70*/  IMAD.WIDE R18, R242, 0x4, R16 ;  /* 0x00000004f2127825 */ /* 0x008fc600078e0210 */
[----:B------:R-:W3:Y:S04]  /*28e80*/  LDL.LU.64 R16, [R1+0x1de0] ;  /* 0x001de00001107983 */ /* 0x000ee80000300a00 */
[----:B------:R-:W-:Y:S01]  /*28e90*/  STL.64 [R1+0x5bb0], R28 ;  /* 0x005bb01c01007387 */ /* 0x000fe20000100a00 */
[----:B----4-:R-:W-:-:S03]  /*28ea0*/  IMAD.WIDE R46, R242, 0x4, R24 ;  /* 0x00000004f22e7825 */ /* 0x010fc600078e0218 */
[----:B------:R-:W4:Y:S04]  /*28eb0*/  LDL.LU.64 R32, [R1+0x2378] ;  /* 0x0023780001207983 */ /* 0x000f280000300a00 */
[----:B------:R-:W-:Y:S01]  /*28ec0*/  STL.64 [R1+0x5c48], R48 ;  /* 0x005c483001007387 */ /* 0x000fe20000100a00 */
[----:B------:R-:W-:-:S03]  /*28ed0*/  IMAD.WIDE R24, R242, 0x4, R14 ;  /* 0x00000004f2187825 */ /* 0x000fc600078e020e */
[----:B------:R-:W4:Y:S04]  /*28ee0*/  LDL.LU.64 R14, [R1+0x1da0] ;  /* 0x001da000010e7983 */ /* 0x000f280000300a00 */
[----:B------:R-:W-:Y:S04]  /*28ef0*/  STL.64 [R1+0x5c40], R26 ;  /* 0x005c401a01007387 */ /* 0x000fe80000100a00 */
[----:B------:R-:W4:Y:S04]  /*28f00*/  LDL.LU.64 R84, [R1+0x1cd0] ;  /* 0x001cd00001547983 */ /* 0x000f280000300a00 */
[----:B------:R-:W-:Y:S04]  /*28f10*/  STL.64 [R1+0x5c38], R18 ;  /* 0x005c381201007387 */ /* 0x000fe80000100a00 */
[----:B------:R-:W1:Y:S01]  /*28f20*/  LDL.LU.64 R70, [R1+0x1cc8] ;  /* 0x001cc80001467983 */ /* 0x000e620000300a00 */
[----:B------:R-:W-:-:S03]  /*28f30*/  IMAD.WIDE R44, R242, 0x4, R40 ;  /* 0x00000004f22c7825 */ /* 0x000fc600078e0228 */
[----:B------:R-:W-:Y:S01]  /*28f40*/  STL.64 [R1+0x5c30], R46 ;  /* 0x005c302e01007387 */ /* 0x000fe20000100a00 */
[----:B------:R-:W-:-:S03]  /*28f50*/  IMAD.WIDE R22, R242, 0x4, R22 ;  /* 0x00000004f2167825 */ /* 0x000fc600078e0216 */
[----:B------:R-:W4:Y:S01]  /*28f60*/  LDL.LU.64 R82, [R1+0x1bb0] ;  /* 0x001bb00001527983 */ /* 0x000f220000300a00 */
[----:B------:R-:W-:-:S03]  /*28f70*/  IMAD.WIDE R12, R242, 0x4, R12 ;  /* 0x00000004f20c7825 */ /* 0x000fc600078e020c */
[----:B------:R-:W-:Y:S01]  /*28f80*/  STL.64 [R1+0x5c28], R24 ;  /* 0x005c281801007387 */ /* 0x000fe20000100a00 */
[----:B------:R-:W-:-:S03]  /*28f90*/  IMAD.WIDE R42, R242, 0x4, R38 ;  /* 0x00000004f22a7825 */ /* 0x000fc600078e0226 */
[----:B------:R-:W4:Y:S04]  /*28fa0*/  LDL.LU.64 R80, [R1+0x1ba8] ;  /* 0x001ba80001507983 */ /* 0x000f280000300a00 */
[----:B------:R-:W-:Y:S01]  /*28fb0*/  STL.64 [R1+0x5c20], R44 ;  /* 0x005c202c01007387 */ /* 0x000fe20000100a00 */
[----:B------:R-:W-:-:S03]  /*28fc0*/  IMAD.WIDE R40, R242, 0x4, R34 ;  /* 0x00000004f2287825 */ /* 0x000fc600078e0222 */
[----:B------:R-:W-:Y:S04]  /*28fd0*/  STL.64 [R1+0x5c18], R22 ;  /* 0x005c181601007387 */ /* 0x000fe80000100a00 */
[----:B------:R-:W4:Y:S01]  /*28fe0*/  LDL.LU.64 R78, [R1+0x1b30] ;  /* 0x001b3000014e7983 */ /* 0x000f220000300a00 */
[----:B------:R-:W-:-:S03]  /*28ff0*/  IMAD.WIDE R20, R242, 0x4, R20 ;  /* 0x00000004f2147825 */ /* 0x000fc600078e0214 */
[----:B------:R-:W-:Y:S01]  /*29000*/  STL.64 [R1+0x5c10], R12 ;  /* 0x005c100c01007387 */ /* 0x000fe20000100a00 */
[----:B--2---:R-:W-:-:S03]  /*29010*/  IMAD.WIDE R38, R242, 0x4, R248 ;  /* 0x00000004f2267825 */ /* 0x004fc600078e02f8 */
[----:B------:R-:W2:Y:S04]  /*29020*/  LDL.LU.64 R248, [R1+0x1b28] ;  /* 0x001b280001f87983 */ /* 0x000ea80000300a00 */
[----:B------:R-:W-:Y:S01]  /*29030*/  STL.64 [R1+0x5c08], R42 ;  /* 0x005c082a01007387 */ /* 0x000fe20000100a00 */
[----:B------:R-:W-:-:S03]  /*29040*/  IMAD.WIDE R34, R242, 0x4, R246 ;  /* 0x00000004f2227825 */ /* 0x000fc600078e02f6 */
[----:B------:R-:W2:Y:S04]  /*29050*/  LDL.LU.64 R246, [R1+0x1ab0] ;  /* 0x001ab00001f67983 */ /* 0x000ea80000300a00 */
[----:B------:R-:W-:Y:S04]  /*29060*/  STL.64 [R1+0x5c00], R40 ;  /* 0x005c002801007387 */ /* 0x000fe80000100a00 */
[----:B------:R-:W2:Y:S01]  /*29070*/  LDL.LU.64 R250, [R1+0x1aa8] ;  /* 0x001aa80001fa7983 */ /* 0x000ea20000300a00 */
[----:B---3--:R-:W-:-:S03]  /*29080*/  IMAD.WIDE R16, R242, 0x4, R16 ;  /* 0x00000004f2107825 */ /* 0x008fc600078e0210 */
[----:B------:R-:W3:Y:S04]  /*29090*/  LDL.LU.64 R76, [R1+0x1a30] ;  /* 0x001a3000014c7983 */ /* 0x000ee80000300a00 */
[----:B------:R-:W-:Y:S04]  /*290a0*/  STL.64 [R1+0x5bf8], R20 ;  /* 0x005bf81401007387 */ /* 0x000fe80000100a00 */
[----:B------:R-:W3:Y:S04]  /*290b0*/  LDL.LU.64 R74, [R1+0x1a28] ;  /* 0x001a2800014a7983 */ /* 0x000ee80000300a00 */
[----:B------:R-:W-:Y:S04]  /*290c0*/  STL.64 [R1+0x5bf0], R38 ;  /* 0x005bf02601007387 */ /* 0x000fe80000100a00 */
[----:B------:R-:W3:Y:S01]  /*290d0*/  LDL.LU.64 R72, [R1+0x19b0] ;  /* 0x0019b00001487983 */ /* 0x000ee20000300a00 */
[----:B----4-:R-:W-:-:S03]  /*290e0*/  IMAD.WIDE R8, R242, 0x4, R84 ;  /* 0x00000004f2087825 */ /* 0x010fc600078e0254 */
[----:B------:R-:W-:Y:S04]  /*290f0*/  STL.64 [R1+0x5be8], R34 ;  /* 0x005be82201007387 */ /* 0x000fe80000100a00 */
[----:B------:R-:W4:Y:S01]  /*29100*/  LDL.LU.64 R84, [R1+0x19a8] ;  /* 0x0019a80001547983 */ /* 0x000f220000300a00 */
[----:B-1----:R-:W-:-:S03]  /*29110*/  IMAD.WIDE R6, R242, 0x4, R70 ;  /* 0x00000004f2067825 */ /* 0x002fc600078e0246 */
[----:B------:R-:W-:Y:S04]  /*29120*/  STL.64 [R1+0x5be0], R16 ;  /* 0x005be01001007387 */ /* 0x000fe80000100a00 */
[----:B------:R-:W4:Y:S01]  /*29130*/  LDL.LU.64 R70, [R1+0x1ba0] ;  /* 0x001ba00001467983 */ /* 0x000f220000300a00 */
[----:B------:R-:W-:-:S04]  /*29140*/  IMAD.WIDE R32, R242, 0x4, R32 ;  /* 0x00000004f2207825 */ /* 0x000fc800078e0220 */
[----:B------:R-:W-:Y:S01]  /*29150*/  IMAD.WIDE R14, R242, 0x4, R14 ;  /* 0x00000004f20e7825 */ /* 0x000fe200078e020e */
[----:B------:R-:W-:Y:S03]  /*29160*/  STL.64 [R1+0x5bd8], R32 ;  /* 0x005bd82001007387 */ /* 0x000fe60000100a00 */
[C---:B------:R-:W-:Y:S02]  /*29170*/  IMAD.WIDE R136, R3.reuse, 0x4, R82 ;  /* 0x0000000403887825 */ /* 0x040fe400078e0252 */
[----:B------:R-:W4:Y:S02]  /*29180*/  LDL.LU.64 R82, [R1+0x1b98] ;  /* 0x001b980001527983 */ /* 0x000f240000300a00 */
[C---:B------:R-:W-:Y:S02]  /*29190*/  IMAD.WIDE R138, R3.reuse, 0x4, R80 ;  /* 0x00000004038a7825 */ /* 0x040fe400078e0250 */
[----:B------:R-:W-:Y:S04]  /*291a0*/  STL.64 [R1+0x5bd0], R14 ;  /* 0x005bd00e01007387 */ /* 0x000fe80000100a00 */
[----:B------:R-:W4:Y:S04]  /*291b0*/  LDL.LU.64 R80, [R1+0x1b90] ;  /* 0x001b900001507983 */ /* 0x000f280000300a00 */
[----:B------:R-:W-:Y:S01]  /*291c0*/  STL.64 [R1+0x5bc8], R8 ;  /* 0x005bc80801007387 */ /* 0x000fe20000100a00 */
[----:B------:R-:W-:-:S03]  /*291d0*/  IMAD.WIDE R200, R3, 0x4, R78 ;  /* 0x0000000403c87825 */ /* 0x000fc600078e024e */
[----:B------:R1:W-:Y:S04]  /*291e0*/  STL.64 [R1+0x1bb0], R136 ;  /* 0x001bb08801007387 */ /* 0x0003e80000100a00 */
[----:B------:R-:W-:Y:S04]  /*291f0*/  STL.64 [R1+0x5bc0], R6 ;  /* 0x005bc00601007387 */ /* 0x000fe80000100a00 */
[----:B------:R1:W-:Y:S04]  /*29200*/  STL.64 [R1+0x1ba8], R138 ;  /* 0x001ba88a01007387 */ /* 0x0003e80000100a00 */
[----:B------:R-:W4:Y:S04]  /*29210*/  LDL.LU.64 R90, [R1+0x1b88] ;  /* 0x001b8800015a7983 */ /* 0x000f280000300a00 */
[----:B------:R-:W4:Y:S04]  /*29220*/  LDL.LU.64 R78, [R1+0x1b80] ;  /* 0x001b8000014e7983 */ /* 0x000f280000300a00 */
[----:B------:R-:W-:Y:S01]  /*29230*/  LDGSTS.E [R5+0x37800], desc[UR40][R136.64], !P1 ;  /* 0x3780000088057fae */ /* 0x000fe2000c9a1028 */
[----:B--2---:R-:W-:-:S03]  /*29240*/  IMAD.WIDE R202, R3, 0x4, R248 ;  /* 0x0000000403ca7825 */ /* 0x004fc600078e02f8 */
[----:B------:R-:W-:Y:S04]  /*29250*/  LDGSTS.E [R5+0x37880], desc[UR40][R138.64], !P1 ;  /* 0x378800008a057fae */ /* 0x000fe8000c9a1028 */
[----:B------:R-:W2:Y:S04]  /*29260*/  LDL.LU.64 R248, [R1+0x1b78] ;  /* 0x001b780001f87983 */ /* 0x000ea80000300a00 */
[----:B------:R-:W-:Y:S04]  /*29270*/  STL.64 [R1+0x1cc8], R200 ;  /* 0x001cc8c801007387 */ /* 0x000fe80000100a00 */
[----:B------:R-:W2:Y:S01]  /*29280*/  LDL.LU.64 R88, [R1+0x1b70] ;  /* 0x001b700001587983 */ /* 0x000ea20000300a00 */
[----:B------:R-:W-:-:S04]  /*29290*/  IMAD.WIDE R246, R3, 0x4, R246 ;  /* 0x0000000403f67825 */ /* 0x000fc800078e02f6 */
[----:B------:R-:W-:-:S04]  /*292a0*/  IMAD.WIDE R250, R3, 0x4, R250 ;  /* 0x0000000403fa7825 */ /* 0x000fc800078e02fa */
[C---:B---3--:R-:W-:Y:S02]  /*292b0*/  IMAD.WIDE R164, R3.reuse, 0x4, R76 ;  /* 0x0000000403a47825 */ /* 0x048fe400078e024c */
[----:B------:R-:W3:Y:S04]  /*292c0*/  LDL.LU.64 R76, [R1+0x1b68] ;  /* 0x001b6800014c7983 */ /* 0x000ee80000300a00 */
[----:B------:R-:W-:Y:S01]  /*292d0*/  STL.64 [R1+0x1c30], R202 ;  /* 0x001c30ca01007387 */ /* 0x000fe20000100a00 */
[----:B------:R-:W-:-:S03]  /*292e0*/  IMAD.WIDE R162, R3, 0x4, R74 ;  /* 0x0000000403a27825 */ /* 0x000fc600078e024a */
[----:B------:R-:W3:Y:S04]  /*292f0*/  LDL.LU.64 R74, [R1+0x1b60] ;  /* 0x001b6000014a7983 */ /* 0x000ee80000300a00 */
[----:B------:R-:W-:Y:S01]  /*29300*/  STL.64 [R1+0x1e20], R246 ;  /* 0x001e20f601007387 */ /* 0x000fe20000100a00 */
[----:B------:R-:W-:-:S03]  /*29310*/  IMAD.WIDE R100, R3, 0x4, R72 ;  /* 0x0000000403647825 */ /* 0x000fc600078e0248 */
[----:B------:R-:W3:Y:S04]  /*29320*/  LDL.LU.64 R72, [R1+0x1b58] ;  /* 0x001b580001487983 */ /* 0x000ee80000300a00 */
[----:B------:R-:W-:Y:S04]  /*29330*/  STL.64 [R1+0x1de0], R250 ;  /* 0x001de0fa01007387 */ /* 0x000fe80000100a00 */
[----:B------:R-:W3:Y:S04]  /*29340*/  LDL.LU.64 R86, [R1+0x1b50] ;  /* 0x001b500001567983 */ /* 0x000ee80000300a00 */
[----:B------:R-:W-:Y:S01]  /*29350*/  STL.64 [R1+0x37d0], R164 ;  /* 0x0037d0a401007387 */ /* 0x000fe20000100a00 */
[----:B----4-:R-:W-:-:S03]  /*29360*/  IMAD.WIDE R140, R3, 0x4, R70 ;  /* 0x00000004038c7825 */ /* 0x010fc600078e0246 */
[----:B------:R-:W4:Y:S01]  /*29370*/  LDL.LU.64 R70, [R1+0x1b48] ;  /* 0x001b480001467983 */ /* 0x000f220000300a00 */
[----:B------:R-:W-:-:S03]  /*29380*/  IMAD.WIDE R98, R3, 0x4, R84 ;  /* 0x0000000403627825 */ /* 0x000fc600078e0254 */
[----:B------:R-:W-:Y:S04]  /*29390*/  STL.64 [R1+0x37c8], R162 ;  /* 0x0037c8a201007387 */ /* 0x000fe80000100a00 */
[----:B------:R-:W4:Y:S01]  /*293a0*/  LDL.LU.64 R84, [R1+0x1b40] ;  /* 0x001b400001547983 */ /* 0x000f220000300a00 */
[----:B------:R-:W-:-:S03]  /*293b0*/  IMAD.WIDE R142, R3, 0x4, R82 ;  /* 0x00000004038e7825 */ /* 0x000fc600078e0252 */
[----:B------:R-:W-:Y:S04]  /*293c0*/  STL.64 [R1+0x37e0], R100 ;  /* 0x0037e06401007387 */ /* 0x000fe80000100a00 */
[----:B------:R1:W-:Y:S01]  /*293d0*/  STL.64 [R1+0x1ba0], R140 ;  /* 0x001ba08c01007387 */ /* 0x0003e20000100a00 */
[----:B------:R-:W-:-:S03]  /*293e0*/  IMAD.WIDE R144, R3, 0x4, R80 ;  /* 0x0000000403907825 */ /* 0x000fc600078e0250 */
[----:B------:R-:W4:Y:S04]  /*293f0*/  LDL.LU.64 R82, [R1+0x1b38] ;  /* 0x001b380001527983 */ /* 0x000f280000300a00 */
[----:B------:R-:W4:Y:S04]  /*29400*/  LDL.LU.64 R80, [R1+0x1b20] ;  /* 0x001b200001507983 */ /* 0x000f280000300a00 */
[----:B------:R-:W-:Y:S04]  /*29410*/  STL.64 [R1+0x37d8], R98 ;  /* 0x0037d86201007387 */ /* 0x000fe80000100a00 */
[----:B------:R1:W-:Y:S04]  /*29420*/  STL.64 [R1+0x1b98], R142 ;  /* 0x001b988e01007387 */ /* 0x0003e80000100a00 */
[----:B------:R-:W-:Y:S01]  /*29430*/  LDGSTS.E [R5+0x37900], desc[UR40][R140.64], !P1 ;  /* 0x379000008c057fae */ /* 0x000fe2000c9a1028 */
[----:B------:R-:W-:-:S03]  /*29440*/  IMAD.WIDE R146, R3, 0x4, R90 ;  /* 0x0000000403927825 */ /* 0x000fc600078e025a */
[----:B------:R-:W-:Y:S01]  /*29450*/  LDGSTS.E [R5+0x37980], desc[UR40][R142.64], !P1 ;  /* 0x379800008e057fae */ /* 0x000fe2000c9a1028 */
[----:B------:R-:W-:-:S03]  /*29460*/  IMAD.WIDE R180, R3, 0x4, R78 ;  /* 0x0000000403b47825 */ /* 0x000fc600078e024e */
[----:B------:R-:W4:Y:S04]  /*29470*/  LDL.LU.64 R78, [R1+0x1b18] ;  /* 0x001b1800014e7983 */ /* 0x000f280000300a00 */
[----:B------:R1:W-:Y:S04]  /*29480*/  STL.64 [R1+0x1b90], R144 ;  /* 0x001b909001007387 */ /* 0x0003e80000100a00 */
[----:B------:R-:W-:Y:S01]  /*29490*/  LDGSTS.E [R5+0x37a00], desc[UR40][R144.64], !P1 ;  /* 0x37a0000090057fae */ /* 0x000fe2000c9a1028 */
[----:B--2---:R-:W-:-:S03]  /*294a0*/  IMAD.WIDE R182, R3, 0x4, R248 ;  /* 0x0000000403b67825 */ /* 0x004fc600078e02f8 */
[----:B------:R-:W2:Y:S04]  /*294b0*/  LDL.LU.64 R248, [R1+0x1b10] ;  /* 0x001b100001f87983 */ /* 0x000ea80000300a00 */
[----:B------:R-:W-:Y:S01]  /*294c0*/  LDGSTS.E [R5+0x37a80], desc[UR40][R146.64], !P1 ;  /* 0x37a8000092057fae */ /* 0x000fe2000c9a1028 */
[----:B------:R-:W-:-:S03]  /*294d0*/  IMAD.WIDE R184, R3, 0x4, R88 ;  /* 0x0000000403b87825 */ /* 0x000fc600078e0258 */
[----:B------:R-:W2:Y:S04]  /*294e0*/  LDL.LU.64 R88, [R1+0x1b08] ;  /* 0x001b080001587983 */ /* 0x000ea80000300a00 */
[----:B------:R1:W-:Y:S04]  /*294f0*/  STL.64 [R1+0x1b88], R146 ;  /* 0x001b889201007387 */ /* 0x0003e80000100a00 */
[----:B------:R-:W-:Y:S04]  /*29500*/  LDGSTS.E [R5+0x37b00], desc[UR40][R180.64], !P1 ;  /* 0x37b00000b4057fae */ /* 0x000fe8000c9a1028 */
[----:B------:R-:W-:Y:S04]  /*29510*/  LDGSTS.E [R5+0x37b80], desc[UR40][R182.64], !P1 ;  /* 0x37b80000b6057fae */ /* 0x000fe8000c9a1028 */
[----:B------:R-:W-:Y:S01]  /*29520*/  LDGSTS.E [R5+0x37c00], desc[UR40][R184.64], !P1 ;  /* 0x37c00000b8057fae */ /* 0x000fe2000c9a1028 */
[----:B---3--:R-:W-:-:S03]  /*29530*/  IMAD.WIDE R186, R3, 0x4, R76 ;  /* 0x0000000403ba7825 */ /* 0x008fc600078e024c */
[----:B------:R-:W3:Y:S04]  /*29540*/  LDL.LU.64 R76, [R1+0x1b00] ;  /* 0x001b0000014c7983 */ /* 0x000ee80000300a00 */
[----:B------:R1:W-:Y:S01]  /*29550*/  STL.64 [R1+0x1b80], R180 ;  /* 0x001b80b401007387 */ /* 0x0003e20000100a00 */
[----:B------:R-:W-:-:S03]  /*29560*/  IMAD.WIDE R188, R3, 0x4, R74 ;  /* 0x0000000403bc7825 */ /* 0x000fc600078e024a */
        /* <DEDUP_REMOVED lines=8> */
[----:B----4-:R-:W-:-:S03]  /*295f0*/  IMAD.WIDE R194, R3, 0x4, R70 ;  /* 0x0000000403c27825 */ /* 0x010fc600078e0246 */
[----:B------:R-:W4:Y:S04]  /*29600*/  LDL.LU.64 R70, [R1+0x1ae0] ;  /* 0x001ae00001467983 */ /* 0x000f280000300a00 */
[----:B------:R1:W-:Y:S01]  /*29610*/  STL.64 [R1+0x1b60], R188 ;  /* 0x001b60bc01007387 */ /* 0x0003e20000100a00 */
[----:B------:R-:W-:-:S03]  /*29620*/  IMAD.WIDE R196, R3, 0x4, R84 ;  /* 0x0000000403c47825 */ /* 0x000fc600078e0254 */
[----:B------:R-:W4:Y:S04]  /*29630*/  LDL.LU.64 R84, [R1+0x1ad8] ;  /* 0x001ad80001547983 */ /* 0x000f280000300a00 */
[----:B------:R1:W-:Y:S04]  /*29640*/  STL.64 [R1+0x1b30], R190 ;  /* 0x001b30be01007387 */ /* 0x0003e80000100a00 */
[----:B------:R-:W-:Y:S01]  /*29650*/  LDGSTS.E [R5+0x37c80], desc[UR40][R186.64], !P1 ;  /* 0x37c80000ba057fae */ /* 0x000fe2000c9a1028 */
[----:B------:R-:W-:-:S03]  /*29660*/  IMAD.WIDE R198, R3, 0x4, R82 ;  /* 0x0000000403c67825 */ /* 0x000fc600078e0252 */
[----:B------:R-:W4:Y:S01]  /*29670*/  LDL.LU.64 R82, [R1+0x1ad0] ;  /* 0x001ad00001527983 */ /* 0x000f220000300a00 */
[----:B------:R-:W-:-:S03]  /*29680*/  IMAD.WIDE R204, R3, 0x4, R80 ;  /* 0x0000000403cc7825 */ /* 0x000fc600078e0250 */
[----:B------:R1:W-:Y:S04]  /*29690*/  STL.64 [R1+0x1b28], R192 ;  /* 0x001b28c001007387 */ /* 0x0003e80000100a00 */
[----:B------:R-:W4:Y:S04]  /*296a0*/  LDL.LU.64 R80, [R1+0x1ac8] ;  /* 0x001ac80001507983 */ /* 0x000f280000300a00 */
[----:B------:R1:W-:Y:S04]  /*296b0*/  STL.64 [R1+0x1ab0], R194 ;  /* 0x001ab0c201007387 */ /* 0x0003e80000100a00 */
[----:B------:R-:W-:Y:S04]  /*296c0*/  LDGSTS.E [R5+0x37d00], desc[UR40][R188.64], !P1 ;  /* 0x37d00000bc057fae */ /* 0x000fe8000c9a1028 */
[----:B------:R-:W-:Y:S01]  /*296d0*/  LDGSTS.E [R5+0x37d80], desc[UR40][R190.64], !P1 ;  /* 0x37d80000be057fae */ /* 0x000fe2000c9a1028 */
[----:B------:R-:W-:-:S03]  /*296e0*/  IMAD.WIDE R206, R3, 0x4, R78 ;  /* 0x0000000403ce7825 */ /* 0x000fc600078e024e */
[----:B------:R-:W4:Y:S04]  /*296f0*/  LDL.LU.64 R78, [R1+0x1ac0] ;  /* 0x001ac000014e7983 */ /* 0x000f280000300a00 */
[----:B------:R1:W-:Y:S04]  /*29700*/  STL.64 [R1+0x1aa8], R196 ;  /* 0x001aa8c401007387 */ /* 0x0003e80000100a00 */
[----:B------:R-:W-:Y:S01]  /*29710*/  LDGSTS.E [R5+0x37e00], desc[UR40][R192.64], !P1 ;  /* 0x37e00000c0057fae */ /* 0x000fe2000c9a1028 */
[----:B--2---:R-:W-:-:S03]  /*29720*/  IMAD.WIDE R208, R3, 0x4, R248 ;  /* 0x0000000403d07825 */ /* 0x004fc600078e02f8 */
[----:B------:R-:W2:Y:S04]  /*29730*/  LDL.LU.64 R248, [R1+0x1ab8] ;  /* 0x001ab80001f87983 */ /* 0x000ea80000300a00 */
[----:B------:R1:W-:Y:S01]  /*29740*/  STL.64 [R1+0x19a8], R198 ;  /* 0x0019a8c601007387 */ /* 0x0003e20000100a00 */
[----:B------:R-:W-:-:S03]  /*29750*/  IMAD.WIDE R210, R3, 0x4, R88 ;  /* 0x0000000403d27825 */ /* 0x000fc600078e0258 */
[----:B------:R-:W2:Y:S04]  /*29760*/  LDL.LU.64 R88, [R1+0x1aa0] ;  /* 0x001aa00001587983 */ /* 0x000ea80000300a00 */
[----:B------:R1:W-:Y:S04]  /*29770*/  STL.64 [R1+0x1b20], R204 ;  /* 0x001b20cc01007387 */ /* 0x0003e80000100a00 */
        /* <DEDUP_REMOVED lines=17> */
[----:B------:R1:W-:Y:S04]  /*29890*/  STL.64 [R1+0x1b08], R210 ;  /* 0x001b08d201007387 */ /* 0x0003e80000100a00 */
[----:B------:R1:W-:Y:S01]  /*298a0*/  STL.64 [R1+0x1b00], R212 ;  /* 0x001b00d401007387 */ /* 0x0003e20000100a00 */
[----:B------:R-:W-:-:S03]  /*298b0*/  IMAD.WIDE R218, R3, 0x4, R86 ;  /* 0x0000000403da7825 */ /* 0x000fc600078e0256 */
[----:B------:R-:W-:Y:S01]  /*298c0*/  LDGSTS.E [R5+0x39b00], desc[UR40][R212.64], !P2 ;  /* 0x39b00000d4057fae */ /* 0x000fe2000d1a1028 */
[----:B----4-:R-:W-:-:S03]  /*298d0*/  IMAD.WIDE R220, R3, 0x4, R70 ;  /* 0x0000000403dc7825 */ /* 0x010fc600078e0246 */
[----:B------:R-:W4:Y:S04]  /*298e0*/  LDL.LU.64 R70, [R1+0x1a80] ;  /* 0x001a800001467983 */ /* 0x000f280000300a00 */
[----:B------:R1:W-:Y:S01]  /*298f0*/  STL.64 [R1+0x1af8], R214 ;  /* 0x001af8d601007387 */ /* 0x0003e20000100a00 */
[----:B------:R-:W-:-:S03]  /*29900*/  IMAD.WIDE R222, R3, 0x4, R84 ;  /* 0x0000000403de7825 */ /* 0x000fc600078e0254 */
[----:B------:R-:W4:Y:S04]  /*29910*/  LDL.LU.64 R86, [R1+0x1a78] ;  /* 0x001a780001567983 */ /* 0x000f280000300a00 */
[----:B------:R1:W-:Y:S04]  /*29920*/  STL.64 [R1+0x1af0], R216 ;  /* 0x001af0d801007387 */ /* 0x0003e80000100a00 */
[----:B------:R-:W4:Y:S01]  /*29930*/  LDL.LU.64 R84, [R1+0x1a70] ;  /* 0x001a700001547983 */ /* 0x000f220000300a00 */
[----:B------:R-:W-:-:S03]  /*29940*/  IMAD.WIDE R224, R3, 0x4, R82 ;  /* 0x0000000403e07825 */ /* 0x000fc600078e0252 */
[----:B------:R1:W-:Y:S04]  /*29950*/  STL.64 [R1+0x1ae8], R218 ;  /* 0x001ae8da01007387 */ /* 0x0003e80000100a00 */
[----:B------:R-:W4:Y:S01]  /*29960*/  LDL.LU.64 R82, [R1+0x1a68] ;  /* 0x001a680001527983 */ /* 0x000f220000300a00 */
[----:B------:R-:W-:-:S03]  /*29970*/  IMAD.WIDE R226, R3, 0x4, R80 ;  /* 0x0000000403e27825 */ /* 0x000fc600078e0250 */
[----:B------:R1:W-:Y:S04]  /*29980*/  STL.64 [R1+0x1ae0], R220 ;  /* 0x001ae0dc01007387 */ /* 0x0003e80000100a00 */
[----:B------:R-:W4:Y:S04]  /*29990*/  LDL.LU.64 R92, [R1+0x1a60] ;  /* 0x001a6000015c7983 */ /* 0x000f280000300a00 */
[----:B------:R-:W4:Y:S04]  /*299a0*/  LDL.LU.64 R80, [R1+0x1a58] ;  /* 0x001a580001507983 */ /* 0x000f280000300a00 */
[----:B------:R1:W-:Y:S01]  /*299b0*/  STL.64 [R1+0x1ad8], R222 ;  /* 0x001ad8de01007387 */ /* 0x0003e20000100a00 */
[----:B------:R-:W-:-:S03]  /*299c0*/  IMAD.WIDE R240, R3, 0x4, R78 ;  /* 0x0000000403f07825 */ /* 0x000fc600078e024e */
[----:B------:R-:W4:Y:S04]  /*299d0*/  LDL.LU.64 R78, [R1+0x1a50] ;  /* 0x001a5000014e7983 */ /* 0x000f280000300a00 */
[----:B------:R1:W-:Y:S04]  /*299e0*/  STL.64 [R1+0x1ad0], R224 ;  /* 0x001ad0e001007387 */ /* 0x0003e80000100a00 */
[----:B------:R-:W4:Y:S01]  /*299f0*/  LDL.LU.64 R90, [R1+0x1a48] ;  /* 0x001a4800015a7983 */ /* 0x000f220000300a00 */
[----:B--2---:R-:W-:-:S03]  /*29a00*/  IMAD.WIDE R248, R3, 0x4, R248 ;  /* 0x0000000403f87825 */ /* 0x004fc600078e02f8 */
[----:B------:R2:W-:Y:S04]  /*29a10*/  STL.64 [R1+0x1ac8], R226 ;  /* 0x001ac8e201007387 */ /* 0x0005e80000100a00 */
[----:B------:R-:W-:Y:S01]  /*29a20*/  LDGSTS.E [R5+0x39b80], desc[UR40][R214.64], !P2 ;  /* 0x39b80000d6057fae */ /* 0x000fe2000d1a1028 */
[----:B------:R-:W-:-:S03]  /*29a30*/  IMAD.WIDE R244, R3, 0x4, R88 ;  /* 0x0000000403f47825 */ /* 0x000fc600078e0258 */
        /* <DEDUP_REMOVED lines=15> */
[----:B------:R-:W2:Y:S04]  /*29b30*/  LDL.LU.64 R74, [R1+0x1a38] ;  /* 0x001a3800014a7983 */ /* 0x000ea80000300a00 */
[----:B------:R1:W-:Y:S01]  /*29b40*/  STL.64 [R1+0x1ab8], R248 ;  /* 0x001ab8f801007387 */ /* 0x0003e20000100a00 */
[----:B------:R-:W-:-:S03]  /*29b50*/  IMAD.WIDE R234, R3, 0x4, R72 ;  /* 0x0000000403ea7825 */ /* 0x000fc600078e0248 */
[----:B------:R-:W2:Y:S04]  /*29b60*/  LDL.LU.64 R88, [R1+0x1a20] ;  /* 0x001a200001587983 */ /* 0x000ea80000300a00 */
[----:B------:R-:W2:Y:S04]  /*29b70*/  LDL.LU.64 R72, [R1+0x1a18] ;  /* 0x001a180001487983 */ /* 0x000ea80000300a00 */
[----:B------:R-:W-:Y:S04]  /*29b80*/  STL.64 [R1+0x1b40], R244 ;  /* 0x001b40f401007387 */ /* 0x000fe80000100a00 */
[----:B------:R-:W-:Y:S01]  /*29b90*/  LDGSTS.E [R5+0x3b980], desc[UR40][R238.64], !P5 ;  /* 0x3b980000ee057fae */ /* 0x000fe2000e9a1028 */
[----:B----4-:R-:W-:-:S03]  /*29ba0*/  IMAD.WIDE R232, R3, 0x4, R70 ;  /* 0x0000000403e87825 */ /* 0x010fc600078e0246 */
[----:B------:R-:W4:Y:S04]  /*29bb0*/  LDL.LU.64 R70, [R1+0x1a10] ;  /* 0x001a100001467983 */ /* 0x000f280000300a00 */
[----:B------:R-:W-:Y:S01]  /*29bc0*/  STL.64 [R1+0x1b38], R238 ;  /* 0x001b38ee01007387 */ /* 0x000fe20000100a00 */
[----:B------:R-:W-:-:S03]  /*29bd0*/  IMAD.WIDE R230, R3, 0x4, R86 ;  /* 0x0000000403e67825 */ /* 0x000fc600078e0256 */
        /* <DEDUP_REMOVED lines=17> */
[----:B------:R-:W-:Y:S04]  /*29cf0*/  STL.64 [R1+0x1a70], R176 ;  /* 0x001a70b001007387 */ /* 0x000fe80000100a00 */
[----:B------:R-:W-:Y:S04]  /*29d00*/  LDGSTS.E [R5+0x3ba00], desc[UR40][R236.64], !P5 ;  /* 0x3ba00000ec057fae */ /* 0x000fe8000e9a1028 */
[----:B------:R-:W-:Y:S01]  /*29d10*/  LDGSTS.E [R5+0x3ba80], desc[UR40][R234.64], !P5 ;  /* 0x3ba80000ea057fae */ /* 0x000fe2000e9a1028 */
[----:B------:R-:W-:-:S03]  /*29d20*/  UIADD3 UR7, UPT, UPT, UR7, -0x80, URZ ;  /* 0xffffff8007077890 */ /* 0x000fc6000fffe0ff */
[----:B------:R-:W-:Y:S04]  /*29d30*/  LDGSTS.E [R5+0x3bb00], desc[UR40][R232.64], !P5 ;  /* 0x3bb00000e8057fae */ /* 0x000fe8000e9a1028 */
[----:B------:R-:W-:Y:S04]  /*29d40*/  LDGSTS.E [R5+0x3bb80], desc[UR40][R230.64], !P5 ;  /* 0x3bb80000e6057fae */ /* 0x000fe8000e9a1028 */
[----:B------:R-:W-:Y:S04]  /*29d50*/  LDGSTS.E [R5+0x3bc00], desc[UR40][R228.64], !P5 ;  /* 0x3bc00000e4057fae */ /* 0x000fe8000e9a1028 */
[----:B------:R-:W-:Y:S01]  /*29d60*/  LDGSTS.E [R5+0x3bc80], desc[UR40][R178.64], !P5 ;  /* 0x3bc80000b2057fae */ /* 0x000fe2000e9a1028 */
[----:B---3--:R-:W-:-:S03]  /*29d70*/  IMAD.WIDE R168, R3, 0x4, R76 ;  /* 0x0000000403a87825 */ /* 0x008fc600078e024c */
[----:B------:R-:W-:Y:S04]  /*29d80*/  LDGSTS.E [R5+0x3bd00], desc[UR40][R176.64], !P5 ;  /* 0x3bd00000b0057fae */ /* 0x000fe8000e9a1028 */
[----:B------:R-:W3:Y:S01]  /*29d90*/  LDL.LU.64 R76, [R1+0x19e0] ;  /* 0x0019e000014c7983 */ /* 0x000ee20000300a00 */
[----:B--2---:R-:W-:-:S03]  /*29da0*/  IMAD.WIDE R166, R3, 0x4, R74 ;  /* 0x0000000403a67825 */ /* 0x004fc600078e024a */
[----:B------:R-:W-:Y:S04]  /*29db0*/  STL.64 [R1+0x1da0], R174 ;  /* 0x001da0ae01007387 */ /* 0x000fe80000100a00 */
[----:B------:R-:W2:Y:S04]  /*29dc0*/  LDL.LU.64 R74, [R1+0x19d8] ;  /* 0x0019d800014a7983 */ /* 0x000ea80000300a00 */
[----:B------:R-:W-:Y:S01]  /*29dd0*/  STL.64 [R1+0x1cd0], R172 ;  /* 0x001cd0ac01007387 */ /* 0x000fe20000100a00 */
[----:B------:R-:W-:-:S03]  /*29de0*/  IMAD.WIDE R158, R3, 0x4, R72 ;  /* 0x00000004039e7825 */ /* 0x000fc600078e0248 */
[----:B------:R-:W-:Y:S04]  /*29df0*/  STL.64 [R1+0x1b58], R170 ;  /* 0x001b58aa01007387 */ /* 0x000fe80000100a00 */
[----:B------:R-:W2:Y:S04]  /*29e00*/  LDL.LU.64 R72, [R1+0x19d0] ;  /* 0x0019d00001487983 */ /* 0x000ea80000300a00 */
[----:B------:R-:W-:Y:S01]  /*29e10*/  STL.64 [R1+0x1b50], R168 ;  /* 0x001b50a801007387 */ /* 0x000fe20000100a00 */
[----:B----4-:R-:W-:-:S03]  /*29e20*/  IMAD.WIDE R156, R3, 0x4, R70 ;  /* 0x00000004039c7825 */ /* 0x010fc600078e0246 */
[----:B------:R-:W-:Y:S04]  /*29e30*/  LDGSTS.E [R5+0x3bd80], desc[UR40][R174.64], !P5 ;  /* 0x3bd80000ae057fae */ /* 0x000fe8000e9a1028 */
[----:B------:R-:W4:Y:S01]  /*29e40*/  LDL.LU.64 R70, [R1+0x19c8] ;  /* 0x0019c80001467983 */ /* 0x000f220000300a00 */
[----:B------:R-:W-:-:S03]  /*29e50*/  IMAD.WIDE R160, R3, 0x4, R88 ;  /* 0x0000000403a07825 */ /* 0x000fc600078e0258 */
[----:B------:R-:W-:Y:S04]  /*29e60*/  STL.64 [R1+0x1b48], R166 ;  /* 0x001b48a601007387 */ /* 0x000fe80000100a00 */
[----:B------:R-:W-:Y:S01]  /*29e70*/  STL.64 [R1+0x3758], R160 ;  /* 0x003758a001007387 */ /* 0x000fe20000100a00 */
[----:B------:R-:W-:-:S03]  /*29e80*/  IMAD.WIDE R154, R3, 0x4, R86 ;  /* 0x00000004039a7825 */ /* 0x000fc600078e0256 */
[----:B------:R-:W4:Y:S04]  /*29e90*/  LDL.LU.64 R104, [R1+0x19c0] ;  /* 0x0019c00001687983 */ /* 0x000f280000300a00 */
[----:B------:R-:W4:Y:S04]  /*29ea0*/  LDL.LU.64 R102, [R1+0x19b8] ;  /* 0x0019b80001667983 */ /* 0x000f280000300a00 */
        /* <DEDUP_REMOVED lines=16> */
[----:B------:R-:W-:Y:S04]  /*29fb0*/  STL.64 [R1+0x2118], R150 ;  /* 0x0021189601007387 */ /* 0x000fe80000100a00 */
[----:B------:R-:W4:Y:S04]  /*29fc0*/  LDL.LU.64 R80, [R1+0x1960] ;  /* 0x0019600001507983 */ /* 0x000f280000300a00 */
[----:B------:R-:W4:Y:S04]  /*29fd0*/  LDL.LU.64 R78, [R1+0x1958] ;  /* 0x00195800014e7983 */ /* 0x000f280000300a00 */
[----:B------:R-:W-:Y:S01]  /*29fe0*/  STL.64 [R1+0x20d8], R148 ;  /* 0x0020d89401007387 */ /* 0x000fe20000100a00 */
[----:B------:R-:W-:-:S03]  /*29ff0*/  UISETP.GE.U32.AND UP0, UPT, UR7, 0x7fffff41, UPT ;  /* 0x7fffff410700788c */ /* 0x000fc6000bf06070 */
        /* <DEDUP_REMOVED lines=8> */
[----:B------:R-:W-:Y:S04]  /*2a080*/  LDGSTS.E [R5+0x3d880], desc[UR40][R162.64], !P6 ;  /* 0x3d880000a2057fae */ /* 0x000fe8000f1a1028 */
[----:B------:R-:W2:Y:S04]  /*2a090*/  LDL.LU.64 R74, [R1+0x1948] ;  /* 0x00194800014a7983 */ /* 0x000ea80000300a00 */
[----:B------:R-:W-:Y:S01]  /*2a0a0*/  STL.64 [R1+0x2098], R130 ;  /* 0x0020988201007387 */ /* 0x000fe20000100a00 */
[----:B------:R-:W-:-:S03]  /*2a0b0*/  IMAD.WIDE R124, R3, 0x4, R72 ;  /* 0x00000004037c7825 */ /* 0x000fc600078e0248 */
[----:B------:R-:W-:Y:S04]  /*2a0c0*/  LDGSTS.E [R5+0x3d900], desc[UR40][R160.64], !P6 ;  /* 0x3d900000a0057fae */ /* 0x000fe8000f1a1028 */
[----:B------:R-:W2:Y:S01]  /*2a0d0*/  LDL.LU.64 R72, [R1+0x1940] ;  /* 0x0019400001487983 */ /* 0x000ea20000300a00 */
[----:B----4-:R-:W-:-:S04]  /*2a0e0*/  IMAD.WIDE R106, R3, 0x4, R70 ;  /* 0x00000004036a7825 */ /* 0x010fc800078e0246 */
[C---:B------:R-:W-:Y:S01]  /*2a0f0*/  IMAD.WIDE R104, R3.reuse, 0x4, R104 ;  /* 0x0000000403687825 */ /* 0x040fe200078e0268 */
[----:B------:R-:W4:Y:S03]  /*2a100*/  LDL.LU.64 R70, [R1+0x1938] ;  /* 0x0019380001467983 */ /* 0x000f260000300a00 */
[C---:B------:R-:W-:Y:S01]  /*2a110*/  IMAD.WIDE R102, R3.reuse, 0x4, R102 ;  /* 0x0000000403667825 */ /* 0x040fe200078e0266 */
[----:B------:R-:W-:Y:S04]  /*2a120*/  STL.64 [R1+0x1f20], R128 ;  /* 0x001f208001007387 */ /* 0x000fe80000100a00 */
[----:B------:R-:W-:Y:S01]  /*2a130*/  STL.64 [R1+0x1ee0], R126 ;  /* 0x001ee07e01007387 */ /* 0x000fe20000100a00 */
[----:B------:R-:W-:-:S03]  /*2a140*/  IMAD.WIDE R96, R3, 0x4, R96 ;  /* 0x0000000403607825 */ /* 0x000fc600078e0260 */
[----:B------:R-:W-:Y:S01]  /*2a150*/  STL.64 [R1+0x1ea0], R124 ;  /* 0x001ea07c01007387 */ /* 0x000fe20000100a00 */
[----:B------:R-:W-:-:S03]  /*2a160*/  IMAD.WIDE R94, R3, 0x4, R94 ;  /* 0x00000004035e7825 */ /* 0x000fc600078e025e */
        /* <DEDUP_REMOVED lines=10> */
[----:B------:R-:W-:Y:S01]  /*2a210*/  STL.64 [R1+0x37a8], R90 ;  /* 0x0037a85a01007387 */ /* 0x000fe20000100a00 */
[----:B------:R-:W-:-:S03]  /*2a220*/  PLOP3.LUT P0, PT, PT, PT, UP0, 0x80, 0x8 ;  /* 0x000000000008781c */ /* 0x000fc60003f0f008 */
[----:B------:R-:W-:Y:S01]  /*2a230*/  STL.64 [R1+0x37a0], R88 ;  /* 0x0037a05801007387 */ /* 0x000fe20000100a00 */
[----:B------:R-:W-:-:S03]  /*2a240*/  IMAD.WIDE R84, R3, 0x4, R84 ;  /* 0x0000000403547825 */ /* 0x000fc600078e0254 */
[----:B------:R-:W-:Y:S01]  /*2a250*/  STL.64 [R1+0x3798], R86 ;  /* 0x0037985601007387 */ /* 0x000fe20000100a00 */
[----:B------:R-:W-:-:S03]  /*2a260*/  IMAD.WIDE R82, R3, 0x4, R82 ;  /* 0x0000000403527825 */ /* 0x000fc600078e0252 */
[----:B------:R-:W-:Y:S04]  /*2a270*/  LDGSTS.E [R5+0x3d980], desc[UR40][R158.64], !P6 ;  /* 0x3d9800009e057fae */ /* 0x000fe8000f1a1028 */
[----:B------:R-:W-:Y:S01]  /*2a280*/  STL.64 [R1+0x3790], R84 ;  /* 0x0037905401007387 */ /* 0x000fe20000100a00 */
[----:B------:R-:W-:-:S03]  /*2a290*/  IMAD.WIDE R80, R3, 0x4, R80 ;  /* 0x0000000403507825 */ /* 0x000fc600078e0250 */
        /* <DEDUP_REMOVED lines=28> */
[----:B---3--:R-:W-:-:S05]  /*2a460*/  IMAD.WIDE R76, R3, 0x4, R76 ;  /* 0x00000004034c7825 */ /* 0x008fca00078e024c */
[----:B------:R-:W-:Y:S01]  /*2a470*/  STL.64 [R1+0x3770], R76 ;  /* 0x0037704c01007387 */ /* 0x000fe20000100a00 */
[----:B--2---:R-:W-:-:S03]  /*2a480*/  IMAD.WIDE R74, R3, 0x4, R74 ;  /* 0x00000004034a7825 */ /* 0x004fc600078e024a */
[----:B-1----:R-:W5:Y:S04]  /*2a490*/  LDL.LU.64 R136, [R1+0x5dd0] ;  /* 0x005dd00001887983 */ /* 0x002f680000300a00 */
[----:B------:R-:W-:Y:S04]  /*2a4a0*/  STL.64 [R1+0x3768], R74 ;  /* 0x0037684a01007387 */ /* 0x000fe80000100a00 */
[----:B------:R-:W5:Y:S01]  /*2a4b0*/  LDL.LU.64 R138, [R1+0x5dc8] ;  /* 0x005dc800018a7983 */ /* 0x000f620000300a00 */
[----:B------:R-:W-:-:S03]  /*2a4c0*/  IMAD.WIDE R72, R3, 0x4, R72 ;  /* 0x0000000403487825 */ /* 0x000fc600078e0248 */
[----:B------:R-:W-:Y:S04]  /*2a4d0*/  LDGSTS.E [R5+0x3fe00], desc[UR40][R76.64], !P0 ;  /* 0x3fe000004c057fae */ /* 0x000fe8000c1a1028 */
[----:B------:R-:W-:Y:S04]  /*2a4e0*/  STL.64 [R1+0x3760], R72 ;  /* 0x0037604801007387 */ /* 0x000fe80000100a00 */
[----:B------:R-:W5:Y:S04]  /*2a4f0*/  LDL.LU.64 R140, [R1+0x5dc0] ;  /* 0x005dc000018c7983 */ /* 0x000f680000300a00 */
[----:B------:R-:W-:Y:S04]  /*2a500*/  LDGSTS.E [R5+0x3fe80], desc[UR40][R74.64], !P0 ;  /* 0x3fe800004a057fae */ /* 0x000fe8000c1a1028 */
[----:B------:R-:W-:Y:S01]  /*2a510*/  LDGSTS.E [R5+0x3ff00], desc[UR40][R72.64], !P0 ;  /* 0x3ff0000048057fae */ /* 0x000fe2000c1a1028 */
[----:B----4-:R-:W-:-:S05]  /*2a520*/  IMAD.WIDE R70, R3, 0x4, R70 ;  /* 0x0000000403467825 */ /* 0x010fca00078e0246 */
[----:B------:R1:W-:Y:S04]  /*2a530*/  STL.64 [R1+0x19a0], R70 ;  /* 0x0019a04601007387 */ /* 0x0003e80000100a00 */
[----:B------:R-:W5:Y:S04]  /*2a540*/  LDL.LU.64 R142, [R1+0x5db8] ;  /* 0x005db800018e7983 */ /* 0x000f680000300a00 */
        /* <DEDUP_REMOVED lines=16> */
[----:B------:R-:W-:Y:S04]  /*2a650*/  LDGSTS.E [R5+0x3ff80], desc[UR40][R70.64], !P0 ;  /* 0x3ff8000046057fae */ /* 0x000fe8000c1a1028 */
[----:B------:R-:W5:Y:S04]  /*2a660*/  LDL.LU.64 R208, [R1+0x5d30] ;  /* 0x005d300001d07983 */ /* 0x000f680000300a00 */
[----:B------:R-:W0:Y:S04]  /*2a670*/  LDGDEPBAR ;  /* 0x00000000000079af */ /* 0x000e280000000000 */
[----:B------:R-:W5:Y:S04]  /*2a680*/  LDL.LU.64 R210, [R1+0x5d28] ;  /* 0x005d280001d27983 */ /* 0x000f680000300a00 */
[----:B------:R2:W-:Y:S04]  /*2a690*/  LDGSTS.E [R2+0x48000], desc[UR40][R68.64], P4 ;  /* 0x4800000044027fae */ /* 0x0005e8000a1a1028 */
[----:B------:R-:W5:Y:S04]  /*2a6a0*/  LDL.LU.64 R212, [R1+0x5d20] ;  /* 0x005d200001d47983 */ /* 0x000f680000300a00 */
[----:B------:R3:W-:Y:S04]  /*2a6b0*/  LDGSTS.E [R2+0x48080], desc[UR40][R66.64], P3 ;  /* 0x4808000042027fae */ /* 0x0007e800099a1028 */
[----:B------:R-:W5:Y:S04]  /*2a6c0*/  LDL.LU.64 R214, [R1+0x5d18] ;  /* 0x005d180001d67983 */ /* 0x000f680000300a00 */
[----:B------:R-:W-:Y:S04]  /*2a6d0*/  LDGSTS.E [R2+0x48800], desc[UR40][R64.64], P4 ;  /* 0x4880000040027fae */ /* 0x000fe8000a1a1028 */
[----:B------:R-:W5:Y:S04]  /*2a6e0*/  LDL.LU.64 R216, [R1+0x5d10] ;  /* 0x005d100001d87983 */ /* 0x000f680000300a00 */
[----:B------:R4:W-:Y:S04]  /*2a6f0*/  LDGSTS.E [R2+0x48880], desc[UR40][R62.64], P3 ;  /* 0x488800003e027fae */ /* 0x0009e800099a1028 */
[----:B------:R-:W5:Y:S04]  /*2a700*/  LDL.LU.64 R218, [R1+0x5d08] ;  /* 0x005d080001da7983 */ /* 0x000f680000300a00 */
[----:B------:R-:W-:Y:S04]  /*2a710*/  LDGSTS.E [R2+0x49000], desc[UR40][R60.64], P4 ;  /* 0x490000003c027fae */ /* 0x000fe8000a1a1028 */
[----:B------:R-:W5:Y:S04]  /*2a720*/  LDL.LU.64 R220, [R1+0x5d00] ;  /* 0x005d000001dc7983 */ /* 0x000f680000300a00 */
[----:B------:R1:W-:Y:S04]  /*2a730*/  LDGSTS.E [R2+0x49080], desc[UR40][R58.64], P3 ;  /* 0x490800003a027fae */ /* 0x0003e800099a1028 */
        /* <DEDUP_REMOVED lines=8> */
[----:B------:R-:W2:Y:S04]  /*2a7c0*/  LDL.LU.64 R248, [R1+0x5cd8] ;  /* 0x005cd80001f87983 */ /* 0x000ea80000300a00 */
[----:B------:R-:W-:Y:S04]  /*2a7d0*/  LDGSTS.E [R2+0x4a800], desc[UR40][R36.64], P4 ;  /* 0x4a80000024027fae */ /* 0x000fe8000a1a1028 */
[----:B------:R-:W2:Y:S04]  /*2a7e0*/  LDL.LU.64 R246, [R1+0x5cd0] ;  /* 0x005cd00001f67983 */ /* 0x000ea80000300a00 */
[----:B------:R1:W-:Y:S04]  /*2a7f0*/  LDGSTS.E [R2+0x4a880], desc[UR40][R30.64], P3 ;  /* 0x4a8800001e027fae */ /* 0x0003e800099a1028 */
[----:B------:R-:W-:Y:S04]  /*2a800*/  LDGSTS.E [R2+0x4b000], desc[UR40][R10.64], P4 ;  /* 0x4b0000000a027fae */ /* 0x000fe8000a1a1028 */
[----:B------:R1:W-:Y:S04]  /*2a810*/  LDGSTS.E [R2+0x4b080], desc[UR40][R28.64], P3 ;  /* 0x4b0800001c027fae */ /* 0x0003e800099a1028 */
[----:B------:R-:W2:Y:S04]  /*2a820*/  LDL.LU.64 R30, [R1+0x2770] ;  /* 0x00277000011e7983 */ /* 0x000ea80000300a00 */
[----:B------:R-:W3:Y:S04]  /*2a830*/  LDL.LU.64 R10, [R1+0x2370] ;  /* 0x00237000010a7983 */ /* 0x000ee80000300a00 */
[----:B------:R-:W4:Y:S04]  /*2a840*/  LDL.LU.64 R28, [R1+0x2730] ;  /* 0x00273000011c7983 */ /* 0x000f280000300a00 */
[----:B------:R-:W4:Y:S04]  /*2a850*/  LDL.LU.64 R36, [R1+0x2310] ;  /* 0x0023100001247983 */ /* 0x000f280000300a00 */
[----:B------:R-:W-:Y:S04]  /*2a860*/  LDGSTS.E [R2+0x4b800], desc[UR40][R48.64], P4 ;  /* 0x4b80000030027fae */ /* 0x000fe8000a1a1028 */
[----:B------:R-:W-:Y:S04]  /*2a870*/  LDGSTS.E [R2+0x4b880], desc[UR40][R26.64], P3 ;  /* 0x4b8800001a027fae */ /* 0x000fe800099a1028 */
[----:B------:R-:W-:Y:S04]  /*2a880*/  LDGSTS.E [R2+0x4c000], desc[UR40][R18.64], P4 ;  /* 0x4c00000012027fae */ /* 0x000fe8000a1a1028 */
[----:B------:R-:W-:Y:S04]  /*2a890*/  LDGSTS.E [R2+0x4c080], desc[UR40][R46.64], P3 ;  /* 0x4c0800002e027fae */ /* 0x000fe800099a1028 */
[----:B------:R-:W4:Y:S04]  /*2a8a0*/  LDL.LU.64 R26, [R1+0x26f0] ;  /* 0x0026f000011a7983 */ /* 0x000f280000300a00 */
[----:B------:R-:W1:Y:S04]  /*2a8b0*/  LDL.LU.64 R18, [R1+0x22a0] ;  /* 0x0022a00001127983 */ /* 0x000e680000300a00 */
[----:B------:R-:W-:Y:S04]  /*2a8c0*/  LDGSTS.E [R2+0x4c800], desc[UR40][R24.64], P4 ;  /* 0x4c80000018027fae */ /* 0x000fe8000a1a1028 */
[----:B------:R-:W-:Y:S04]  /*2a8d0*/  LDGSTS.E [R2+0x4c880], desc[UR40][R44.64], P3 ;  /* 0x4c8800002c027fae */ /* 0x000fe800099a1028 */
[----:B------:R-:W-:Y:S04]  /*2a8e0*/  LDGSTS.E [R2+0x4d000], desc[UR40][R22.64], P4 ;  /* 0x4d00000016027fae */ /* 0x000fe8000a1a1028 */
[----:B------:R-:W4:Y:S04]  /*2a8f0*/  LDL.LU.64 R24, [R1+0x26b0] ;  /* 0x0026b00001187983 */ /* 0x000f280000300a00 */
[----:B------:R-:W-:Y:S04]  /*2a900*/  LDGSTS.E [R2+0x4d080], desc[UR40][R12.64], P3 ;  /* 0x4d0800000c027fae */ /* 0x000fe800099a1028 */
[----:B------:R-:W4:Y:S04]  /*2a910*/  LDL.LU.64 R22, [R1+0x2240] ;  /* 0x0022400001167983 */ /* 0x000f280000300a00 */
[----:B------:R-:W-:Y:S04]  /*2a920*/  LDGSTS.E [R2+0x4d800], desc[UR40][R42.64], P4 ;  /* 0x4d8000002a027fae */ /* 0x000fe8000a1a1028 */
[----:B------:R-:W4:Y:S04]  /*2a930*/  LDL.LU.64 R12, [R1+0x2670] ;  /* 0x00267000010c7983 */ /* 0x000f280000300a00 */
[----:B------:R-:W-:Y:S04]  /*2a940*/  LDGSTS.E [R2+0x4d880], desc[UR40][R40.64], P3 ;  /* 0x4d88000028027fae */ /* 0x000fe800099a1028 */
[----:B------:R-:W-:Y:S04]  /*2a950*/  LDGSTS.E [R2+0x4e000], desc[UR40][R20.64], P4 ;  /* 0x4e00000014027fae */ /* 0x000fe8000a1a1028 */
[----:B------:R-:W-:Y:S04]  /*2a960*/  LDGSTS.E [R2+0x4e080], desc[UR40][R38.64], P3 ;  /* 0x4e08000026027fae */ /* 0x000fe800099a1028 */
[----:B------:R-:W-:Y:S04]  /*2a970*/  LDGSTS.E [R2+0x4e800], desc[UR40][R34.64], P4 ;  /* 0x4e80000022027fae */ /* 0x000fe8000a1a1028 */
[----:B------:R-:W4:Y:S04]  /*2a980*/  LDL.LU.64 R20, [R1+0x2190] ;  /* 0x0021900001147983 */ /* 0x000f280000300a00 */
[----:B------:R1:W-:Y:S04]  /*2a990*/  LDGSTS.E [R2+0x4e880], desc[UR40][R16.64], P3 ;  /* 0x4e88000010027fae */ /* 0x0003e800099a1028 */
[----:B------:R-:W-:Y:S04]  /*2a9a0*/  LDGSTS.E [R2+0x4f000], desc[UR40][R32.64], P4 ;  /* 0x4f00000020027fae */ /* 0x000fe8000a1a1028 */
[----:B------:R1:W-:Y:S04]  /*2a9b0*/  LDGSTS.E [R2+0x4f080], desc[UR40][R14.64], P3 ;  /* 0x4f0800000e027fae */ /* 0x0003e800099a1028 */
[----:B------:R-:W4:Y:S04]  /*2a9c0*/  LDL.LU.64 R16, [R1+0x2630] ;  /* 0x0026300001107983 */ /* 0x000f280000300a00 */
[----:B------:R1:W-:Y:S04]  /*2a9d0*/  LDGSTS.E [R2+0x4f800], desc[UR40][R8.64], P4 ;  /* 0x4f80000008027fae */ /* 0x0003e8000a1a1028 */
[----:B------:R-:W4:Y:S04]  /*2a9e0*/  LDL.LU.64 R14, [R1+0x2110] ;  /* 0x00211000010e7983 */ /* 0x000f280000300a00 */
[----:B------:R1:W-:Y:S01]  /*2a9f0*/  LDGSTS.E [R2+0x4f880], desc[UR40][R6.64], P3 ;  /* 0x4f88000006027fae */ /* 0x0003e200099a1028 */
[----:B--2---:R-:W-:-:S04]  /*2aa00*/  IMAD.WIDE R68, R242, 0x4, R30 ;  /* 0x00000004f2447825 */ /* 0x004fc800078e021e */
[C---:B---3--:R-:W-:Y:S01]  /*2aa10*/  IMAD.WIDE R66, R242.reuse, 0x4, R10 ;  /* 0x00000004f2427825 */ /* 0x048fe200078e020a */
[----:B------:R2:W-:Y:S04]  /*2aa20*/  LDGSTS.E [R246+0x48100], desc[UR40][R68.64], P4 ;  /* 0x4810000044f67fae */ /* 0x0005e8000a1a1028 */
[----:B------:R-:W3:Y:S01]  /*2aa30*/  LDL.LU.64 R10, [R1+0x25f0] ;  /* 0x0025f000010a7983 */ /* 0x000ee20000300a00 */
[----:B----4-:R-:W-:-:S03]  /*2aa40*/  IMAD.WIDE R62, R242, 0x4, R36 ;  /* 0x00000004f23e7825 */ /* 0x010fc600078e0224 */
[----:B------:R4:W-:Y:S04]  /*2aa50*/  LDGSTS.E [R246+0x48180], desc[UR40][R66.64], P3 ;  /* 0x4818000042f67fae */ /* 0x0009e800099a1028 */
[----:B------:R-:W2:Y:S04]  /*2aa60*/  LDL.LU.64 R36, [R1+0x20d0] ;  /* 0x0020d00001247983 */ /* 0x000ea80000300a00 */
[----:B------:R-:W-:Y:S04]  /*2aa70*/  STL.64 [R1+0x3df8], R68 ;  /* 0x003df84401007387 */ /* 0x000fe80000100a00 */
[----:B------:R-:W-:Y:S01]  /*2aa80*/  STL.64 [R1+0x3df0], R66 ;  /* 0x003df04201007387 */ /* 0x000fe20000100a00 */
[----:B-1----:R-:W-:-:S03]  /*2aa90*/  IMAD.WIDE R58, R242, 0x4, R18 ;  /* 0x00000004f23a7825 */ /* 0x002fc600078e0212 */
[----:B------:R-:W3:Y:S01]  /*2aaa0*/  LDL.LU.64 R18, [R1+0x1c50] ;  /* 0x001c500001127983 */ /* 0x000ee20000300a00 */
[----:B------:R-:W-:-:S04]  /*2aab0*/  IMAD.WIDE R64, R242, 0x4, R28 ;  /* 0x00000004f2407825 */ /* 0x000fc800078e021c */
[C---:B------:R-:W-:Y:S01]  /*2aac0*/  IMAD.WIDE R60, R242.reuse, 0x4, R26 ;  /* 0x00000004f23c7825 */ /* 0x040fe200078e021a */
[----:B------:R-:W-:Y:S04]  /*2aad0*/  STL.64 [R1+0x57c8], R64 ;  /* 0x0057c84001007387 */ /* 0x000fe80000100a00 */
[----:B------:R-:W4:Y:S04]  /*2aae0*/  LDL.LU.64 R26, [R1+0x1c48] ;  /* 0x001c4800011a7983 */ /* 0x000f280000300a00 */
[----:B------:R-:W-:Y:S01]  /*2aaf0*/  STL.64 [R1+0x57c0], R62 ;  /* 0x0057c03e01007387 */ /* 0x000fe20000100a00 */
[----:B------:R-:W-:-:S03]  /*2ab00*/  IMAD.WIDE R56, R242, 0x4, R24 ;  /* 0x00000004f2387825 */ /* 0x000fc600078e0218 */
[----:B------:R-:W-:Y:S01]  /*2ab10*/  STL.64 [R1+0x57e8], R60 ;  /* 0x0057e83c01007387 */ /* 0x000fe20000100a00 */
[----:B------:R-:W-:-:S03]  /*2ab20*/  IMAD.WIDE R54, R242, 0x4, R22 ;  /* 0x00000004f2367825 */ /* 0x000fc600078e0216 */
[----:B------:R-:W-:Y:S04]  /*2ab30*/  LDGSTS.E [R246+0x48900], desc[UR40][R64.64], P4 ;  /* 0x4890000040f67fae */ /* 0x000fe8000a1a1028 */
[----:B------:R1:W-:Y:S01]  /*2ab40*/  LDGSTS.E [R246+0x48980], desc[UR40][R62.64], P3 ;  /* 0x489800003ef67fae */ /* 0x0003e200099a1028 */
[----:B------:R-:W-:-:S03]  /*2ab50*/  IMAD.WIDE R52, R242, 0x4, R12 ;  /* 0x00000004f2347825 */ /* 0x000fc600078e020c */
[----:B------:R-:W-:Y:S04]  /*2ab60*/  LDGSTS.E [R246+0x49100], desc[UR40][R60.64], P4 ;  /* 0x491000003cf67fae */ /* 0x000fe8000a1a1028 */
[----:B------:R-:W4:Y:S04]  /*2ab70*/  LDL.LU.64 R12, [R1+0x2530] ;  /* 0x00253000010c7983 */ /* 0x000f280000300a00 */
[----:B------:R-:W4:Y:S04]  /*2ab80*/  LDL.LU.64 R46, [R1+0x1f18] ;  /* 0x001f1800012e7983 */ /* 0x000f280000300a00 */
[----:B------:R-:W-:Y:S04]  /*2ab90*/  STL.64 [R1+0x57e0], R58 ;  /* 0x0057e03a01007387 */ /* 0x000fe80000100a00 */
[----:B------:R-:W4:Y:S04]  /*2aba0*/  LDL.LU.64 R24, [R1+0x24f0] ;  /* 0x0024f00001187983 */ /* 0x000f280000300a00 */
[----:B------:R-:W4:Y:S01]  /*2abb0*/  LDL.LU.64 R44, [R1+0x1ed8] ;  /* 0x001ed800012c7983 */ /* 0x000f220000300a00 */
[----:B------:R-:W-:-:S03]  /*2abc0*/  IMAD.WIDE R50, R242, 0x4, R20 ;  /* 0x00000004f2327825 */ /* 0x000fc600078e0214 */
[----:B------:R-:W-:Y:S04]  /*2abd0*/  STL.64 [R1+0x5848], R56 ;  /* 0x0058483801007387 */ /* 0x000fe80000100a00 */
[----:B------:R-:W4:Y:S04]  /*2abe0*/  LDL.LU.64 R22, [R1+0x24a0] ;  /* 0x0024a00001167983 */ /* 0x000f280000300a00 */
[----:B------:R-:W4:Y:S04]  /*2abf0*/  LDL.LU.64 R20, [R1+0x1e98] ;  /* 0x001e980001147983 */ /* 0x000f280000300a00 */
[----:B------:R-:W-:Y:S01]  /*2ac00*/  STL.64 [R1+0x5840], R54 ;  /* 0x0058403601007387 */ /* 0x000fe20000100a00 */
[----:B------:R-:W-:-:S03]  /*2ac10*/  IMAD.WIDE R30, R242, 0x4, R16 ;  /* 0x00000004f21e7825 */ /* 0x000fc600078e0210 */
[----:B------:R-:W4:Y:S01]  /*2ac20*/  LDL.LU.64 R42, [R1+0x2460] ;  /* 0x00246000012a7983 */ /* 0x000f220000300a00 */
[----:B------:R-:W-:-:S03]  /*2ac30*/  IMAD.WIDE R28, R242, 0x4, R14 ;  /* 0x00000004f21c7825 */ /* 0x000fc600078e020e */
[----:B------:R-:W4:Y:S04]  /*2ac40*/  LDL.LU.64 R40, [R1+0x1e58] ;  /* 0x001e580001287983 */ /* 0x000f280000300a00 */
[----:B------:R-:W-:Y:S04]  /*2ac50*/  STL.64 [R1+0x58b8], R52 ;  /* 0x0058b83401007387 */ /* 0x000fe80000100a00 */
[----:B------:R-:W4:Y:S04]  /*2ac60*/  LDL.LU.64 R14, [R1+0x2420] ;  /* 0x00242000010e7983 */ /* 0x000f280000300a00 */
[----:B------:R-:W4:Y:S04]  /*2ac70*/  LDL.LU.64 R38, [R1+0x1e18] ;  /* 0x001e180001267983 */ /* 0x000f280000300a00 */
[----:B------:R-:W-:Y:S04]  /*2ac80*/  STL.64 [R1+0x58b0], R50 ;  /* 0x0058b03201007387 */ /* 0x000fe80000100a00 */
[----:B------:R1:W-:Y:S04]  /*2ac90*/  LDGSTS.E [R246+0x49180], desc[UR40][R58.64], P3 ;  /* 0x491800003af67fae */ /* 0x0003e800099a1028 */
[----:B------:R-:W-:Y:S04]  /*2aca0*/  LDGSTS.E [R246+0x49900], desc[UR40][R56.64], P4 ;  /* 0x4990000038f67fae */ /* 0x000fe8000a1a1028 */
[----:B------:R-:W-:Y:S04]  /*2acb0*/  LDGSTS.E [R246+0x49980], desc[UR40][R54.64], P3 ;  /* 0x4998000036f67fae */ /* 0x000fe800099a1028 */
[----:B------:R1:W-:Y:S04]  /*2acc0*/  LDGSTS.E [R246+0x4a100], desc[UR40][R52.64], P4 ;  /* 0x4a10000034f67fae */ /* 0x0003e8000a1a1028 */
[----:B------:R1:W-:Y:S04]  /*2acd0*/  LDGSTS.E [R246+0x4a180], desc[UR40][R50.64], P3 ;  /* 0x4a18000032f67fae */ /* 0x0003e800099a1028 */
[----:B------:R1:W-:Y:S04]  /*2ace0*/  LDGSTS.E [R246+0x4a900], desc[UR40][R30.64], P4 ;  /* 0x4a9000001ef67fae */ /* 0x0003e8000a1a1028 */
[----:B------:R-:W-:Y:S01]  /*2acf0*/  LDGSTS.E [R246+0x4a980], desc[UR40][R28.64], P3 ;  /* 0x4a9800001cf67fae */ /* 0x000fe200099a1028 */
[----:B--2---:R-:W-:-:S03]  /*2ad00*/  IMAD.WIDE R16, R242, 0x4, R36 ;  /* 0x00000004f2107825 */ /* 0x004fc600078e0224 */
[----:B------:R-:W2:Y:S04]  /*2ad10*/  LDL.LU.64 R36, [R1+0x23d0] ;  /* 0x0023d00001247983 */ /* 0x000ea80000300a00 */
[----:B------:R-:W2:Y:S04]  /*2ad20*/  LDL.LU.64 R34, [R1+0x1dd8] ;  /* 0x001dd80001227983 */ /* 0x000ea80000300a00 */
[----:B------:R1:W-:Y:S04]  /*2ad30*/  STL.64 [R1+0x58f8], R30 ;  /* 0x0058f81e01007387 */ /* 0x0003e80000100a00 */
[----:B------:R-:W2:Y:S01]  /*2ad40*/  LDL.LU.64 R32, [R1+0x1d98] ;  /* 0x001d980001207983 */ /* 0x000ea20000300a00 */
[----:B---3--:R-:W-:-:S03]  /*2ad50*/  IMAD.WIDE R48, R242, 0x4, R18 ;  /* 0x00000004f2307825 */ /* 0x008fc600078e0212 */
[----:B------:R-:W3:Y:S04]  /*2ad60*/  LDL.LU.64 R18, [R1+0x1d90] ;  /* 0x001d900001127983 */ /* 0x000ee80000300a00 */
[----:B------:R-:W-:Y:S04]  /*2ad70*/  STL.64 [R1+0x58f0], R28 ;  /* 0x0058f01c01007387 */ /* 0x000fe80000100a00 */
[----:B------:R-:W3:Y:S04]  /*2ad80*/  LDL.LU.64 R70, [R1+0x1cc0] ;  /* 0x001cc00001467983 */ /* 0x000ee80000300a00 */
[----:B------:R-:W3:Y:S01]  /*2ad90*/  LDL.LU.64 R250, [R1+0x1cb8] ;  /* 0x001cb80001fa7983 */ /* 0x000ee20000300a00 */
[----:B------:R-:W-:-:S04]  /*2ada0*/  IMAD.WIDE R10, R242, 0x4, R10 ;  /* 0x00000004f20a7825 */ /* 0x000fc800078e020a */
[C---:B----4-:R-:W-:Y:S01]  /*2adb0*/  IMAD.WIDE R26, R242.reuse, 0x4, R26 ;  /* 0x00000004f21a7825 */ /* 0x050fe200078e021a */
[----:B------:R4:W-:Y:S04]  /*2adc0*/  STL.64 [R1+0x5968], R10 ;  /* 0x0059680a01007387 */ /* 0x0009e80000100a00 */
[----:B------:R1:W-:Y:S04]  /*2add0*/  STL.64 [R1+0x5960], R16 ;  /* 0x0059601001007387 */ /* 0x0003e80000100a00 */
[----:B------:R-:W-:Y:S01]  /*2ade0*/  STL.64 [R1+0x1c50], R48 ;  /* 0x001c503001007387 */ /* 0x000fe20000100a00 */
[----:B------:R-:W-:-:S03]  /*2adf0*/  IMAD.WIDE R12, R242, 0x4, R12 ;  /* 0x00000004f20c7825 */ /* 0x000fc600078e020c */
[----:B------:R1:W-:Y:S01]  /*2ae00*/  STL.64 [R1+0x1c48], R26 ;  /* 0x001c481a01007387 */ /* 0x0003e20000100a00 */
[----:B------:R-:W-:-:S03]  /*2ae10*/  IMAD.WIDE R46, R242, 0x4, R46 ;  /* 0x00000004f22e7825 */ /* 0x000fc600078e022e */
[----:B------:R1:W-:Y:S01]  /*2ae20*/  STL.64 [R1+0x5b58], R12 ;  /* 0x005b580c01007387 */ /* 0x0003e20000100a00 */
[----:B------:R-:W-:-:S03]  /*2ae30*/  IMAD.WIDE R24, R242, 0x4, R24 ;  /* 0x00000004f2187825 */ /* 0x000fc600078e0218 */
[----:B------:R-:W-:Y:S01]  /*2ae40*/  STL.64 [R1+0x5b50], R46 ;  /* 0x005b502e01007387 */ /* 0x000fe20000100a00 */
[----:B------:R-:W-:-:S03]  /*2ae50*/  IMAD.WIDE R44, R242, 0x4, R44 ;  /* 0x00000004f22c7825 */ /* 0x000fc600078e022c */
[----:B------:R1:W-:Y:S01]  /*2ae60*/  STL.64 [R1+0x5b48], R24 ;  /* 0x005b481801007387 */ /* 0x0003e20000100a00 */
[----:B------:R-:W-:-:S03]  /*2ae70*/  IMAD.WIDE R22, R242, 0x4, R22 ;  /* 0x00000004f2167825 */ /* 0x000fc600078e0216 */
        /* <DEDUP_REMOVED lines=8> */
[----:B------:R-:W-:Y:S01]  /*2af00*/  STL.64 [R1+0x5b20], R40 ;  /* 0x005b202801007387 */ /* 0x000fe20000100a00 */
[----:B------:R-:W-:-:S03]  /*2af10*/  IMAD.WIDE R38, R242, 0x4, R38 ;  /* 0x00000004f2267825 */ /* 0x000fc600078e0226 */
[----:B------:R1:W-:Y:S04]  /*2af20*/  STL.64 [R1+0x5b18], R14 ;  /* 0x005b180e01007387 */ /* 0x0003e80000100a00 */
[----:B------:R-:W-:Y:S04]  /*2af30*/  STL.64 [R1+0x5b10], R38 ;  /* 0x005b102601007387 */ /* 0x000fe80000100a00 */
        /* <DEDUP_REMOVED lines=13> */
[----:B------:R-:W-:Y:S01]  /*2b010*/  LDGSTS.E [R246+0x4e180], desc[UR40][R38.64], P3 ;  /* 0x4e18000026f67fae */ /* 0x000fe200099a1028 */
[----:B--2---:R-:W-:-:S04]  /*2b020*/  IMAD.WIDE R36, R242, 0x4, R36 ;  /* 0x00000004f2247825 */ /* 0x004fc800078e0224 */
[C---:B------:R-:W-:Y:S01]  /*2b030*/  IMAD.WIDE R34, R242.reuse, 0x4, R34 ;  /* 0x00000004f2227825 */ /* 0x040fe200078e0222 */
[----:B------:R2:W-:Y:S03]  /*2b040*/  STL.64 [R1+0x5b08], R36 ;  /* 0x005b082401007387 */ /* 0x0005e60000100a00 */
[C---:B------:R-:W-:Y:S01]  /*2b050*/  IMAD.WIDE R32, R242.reuse, 0x4, R32 ;  /* 0x00000004f2207825 */ /* 0x040fe200078e0220 */
[----:B------:R-:W-:Y:S04]  /*2b060*/  STL.64 [R1+0x5b00], R34 ;  /* 0x005b002201007387 */ /* 0x000fe80000100a00 */
[----:B------:R-:W-:Y:S01]  /*2b070*/  STL.64 [R1+0x5af8], R32 ;  /* 0x005af82001007387 */ /* 0x000fe20000100a00 */
[----:B---3--:R-:W-:-:S03]  /*2b080*/  IMAD.WIDE R18, R242, 0x4, R18 ;  /* 0x00000004f2127825 */ /* 0x008fc600078e0212 */
[----:B------:R3:W-:Y:S01]  /*2b090*/  LDGSTS.E [R246+0x4e900], desc[UR40][R36.64], P4 ;  /* 0x4e90000024f67fae */ /* 0x0007e2000a1a1028 */
[----:B------:R-:W-:-:S03]  /*2b0a0*/  IMAD.WIDE R8, R242, 0x4, R70 ;  /* 0x00000004f2087825 */ /* 0x000fc600078e0246 */
[----:B------:R1:W-:Y:S01]  /*2b0b0*/  STL.64 [R1+0x5af0], R18 ;  /* 0x005af01201007387 */ /* 0x0003e20000100a00 */
[----:B------:R-:W-:-:S03]  /*2b0c0*/  IMAD.WIDE R6, R242, 0x4, R250 ;  /* 0x00000004f2067825 */ /* 0x000fc600078e02fa */
[----:B------:R2:W-:Y:S04]  /*2b0d0*/  STL.64 [R1+0x5ae8], R8 ;  /* 0x005ae80801007387 */ /* 0x0005e80000100a00 */
[----:B------:R2:W-:Y:S04]  /*2b0e0*/  STL.64 [R1+0x5ae0], R6 ;  /* 0x005ae00601007387 */ /* 0x0005e80000100a00 */
[----:B-1----:R-:W3:Y:S04]  /*2b0f0*/  LDL.LU.64 R30, [R1+0x2768] ;  /* 0x00276800011e7983 */ /* 0x002ee80000300a00 */
[----:B----4-:R-:W4:Y:S04]  /*2b100*/  LDL.LU.64 R10, [R1+0x2368] ;  /* 0x00236800010a7983 */ /* 0x010f280000300a00 */
[----:B------:R-:W4:Y:S04]  /*2b110*/  LDL.LU.64 R28, [R1+0x2728] ;  /* 0x00272800011c7983 */ /* 0x000f280000300a00 */
[----:B------:R-:W4:Y:S04]  /*2b120*/  LDL.LU.64 R16, [R1+0x2308] ;  /* 0x0023080001107983 */ /* 0x000f280000300a00 */
[----:B------:R-:W4:Y:S04]  /*2b130*/  LDL.LU.64 R26, [R1+0x26e8] ;  /* 0x0026e800011a7983 */ /* 0x000f280000300a00 */
[----:B------:R-:W4:Y:S04]  /*2b140*/  LDL.LU.64 R12, [R1+0x2298] ;  /* 0x00229800010c7983 */ /* 0x000f280000300a00 */
[----:B------:R-:W4:Y:S04]  /*2b150*/  LDL.LU.64 R24, [R1+0x26a8] ;  /* 0x0026a80001187983 */ /* 0x000f280000300a00 */
[----:B------:R-:W4:Y:S04]  /*2b160*/  LDL.LU.64 R22, [R1+0x2238] ;  /* 0x0022380001167983 */ /* 0x000f280000300a00 */
[----:B------:R-:W4:Y:S04]  /*2b170*/  LDL.LU.64 R20, [R1+0x2668] ;  /* 0x0026680001147983 */ /* 0x000f280000300a00 */
[----:B------:R-:W4:Y:S04]  /*2b180*/  LDL.LU.64 R14, [R1+0x2148] ;  /* 0x00214800010e7983 */ /* 0x000f280000300a00 */
[----:B------:R-:W-:Y:S04]  /*2b190*/  LDGSTS.E [R246+0x4e980], desc[UR40][R34.64], P3 ;  /* 0x4e98000022f67fae */ /* 0x000fe800099a1028 */
[----:B------:R-:W-:Y:S04]  /*2b1a0*/  LDGSTS.E [R246+0x4f100], desc[UR40][R32.64], P4 ;  /* 0x4f10000020f67fae */ /* 0x000fe8000a1a1028 */
[----:B--2---:R-:W2:Y:S04]  /*2b1b0*/  LDL.LU.64 R36, [R1+0x2628] ;  /* 0x0026280001247983 */ /* 0x004ea80000300a00 */
[----:B------:R1:W-:Y:S04]  /*2b1c0*/  LDGSTS.E [R246+0x4f180], desc[UR40][R18.64], P3 ;  /* 0x4f18000012f67fae */ /* 0x0003e800099a1028 */
[----:B------:R1:W-:Y:S04]  /*2b1d0*/  LDGSTS.E [R246+0x4f900], desc[UR40][R8.64], P4 ;  /* 0x4f90000008f67fae */ /* 0x0003e8000a1a1028 */
[----:B------:R1:W-:Y:S04]  /*2b1e0*/  LDGSTS.E [R246+0x4f980], desc[UR40][R6.64], P3 ;  /* 0x4f98000006f67fae */ /* 0x0003e800099a1028 */
[----:B------:R-:W2:Y:S01]  /*2b1f0*/  LDL.LU.64 R18, [R1+0x2108] ;  /* 0x0021080001127983 */ /* 0x000ea20000300a00 */
[----:B---3--:R-:W-:-:S04]  /*2b200*/  IMAD.WIDE R68, R242, 0x4, R30 ;  /* 0x00000004f2447825 */ /* 0x008fc800078e021e */
[C---:B----4-:R-:W-:Y:S01]  /*2b210*/  IMAD.WIDE R66, R242.reuse, 0x4, R10 ;  /* 0x00000004f2427825 */ /* 0x050fe200078e020a */
[----:B------:R3:W-:Y:S04]  /*2b220*/  LDGSTS.E [R0+0x48200], desc[UR40][R68.64], P4 ;  /* 0x4820000044007fae */ /* 0x0007e8000a1a1028 */
[----:B------:R-:W4:Y:S01]  /*2b230*/  LDL.LU.64 R10, [R1+0x25e8] ;  /* 0x0025e800010a7983 */ /* 0x000f220000300a00 */
[----:B------:R-:W-:-:S03]  /*2b240*/  IMAD.WIDE R62, R242, 0x4, R16 ;  /* 0x00000004f23e7825 */ /* 0x000fc600078e0210 */
[----:B------:R1:W-:Y:S04]  /*2b250*/  LDGSTS.E [R0+0x48280], desc[UR40][R66.64], P3 ;  /* 0x4828000042007fae */ /* 0x0003e800099a1028 */
[----:B------:R-:W3:Y:S01]  /*2b260*/  LDL.LU.64 R16, [R1+0x20c8] ;  /* 0x0020c80001107983 */ /* 0x000ee20000300a00 */
[----:B------:R-:W-:-:S03]  /*2b270*/  IMAD.WIDE R58, R242, 0x4, R12 ;  /* 0x00000004f23a7825 */ /* 0x000fc600078e020c */
[----:B------:R-:W-:Y:S04]  /*2b280*/  STL.64 [R1+0x3d50], R68 ;  /* 0x003d504401007387 */ /* 0x000fe80000100a00 */
[----:B------:R-:W-:Y:S04]  /*2b290*/  STL.64 [R1+0x2110], R66 ;  /* 0x0021104201007387 */ /* 0x000fe80000100a00 */
[----:B------:R-:W4:Y:S01]  /*2b2a0*/  LDL.LU.64 R12, [R1+0x1c40] ;  /* 0x001c4000010c7983 */ /* 0x000f220000300a00 */
[----:B------:R-:W-:-:S04]  /*2b2b0*/  IMAD.WIDE R64, R242, 0x4, R28 ;  /* 0x00000004f2407825 */ /* 0x000fc800078e021c */
[C---:B------:R-:W-:Y:S01]  /*2b2c0*/  IMAD.WIDE R60, R242.reuse, 0x4, R26 ;  /* 0x00000004f23c7825 */ /* 0x040fe200078e021a */
[----:B------:R-:W-:Y:S04]  /*2b2d0*/  STL.64 [R1+0x3d60], R64 ;  /* 0x003d604001007387 */ /* 0x000fe80000100a00 */
[----:B------:R-:W4:Y:S01]  /*2b2e0*/  LDL.LU.64 R26, [R1+0x1c38] ;  /* 0x001c3800011a7983 */ /* 0x000f220000300a00 */
[----:B------:R-:W-:-:S03]  /*2b2f0*/  IMAD.WIDE R52, R242, 0x4, R20 ;  /* 0x00000004f2347825 */ /* 0x000fc600078e0214 */
[----:B------:R-:W-:Y:S01]  /*2b300*/  STL.64 [R1+0x3d58], R62 ;  /* 0x003d583e01007387 */ /* 0x000fe20000100a00 */
[----:B------:R-:W-:-:S03]  /*2b310*/  IMAD.WIDE R56, R242, 0x4, R24 ;  /* 0x00000004f2387825 */ /* 0x000fc600078e0218 */
        /* <DEDUP_REMOVED lines=10> */
[----:B------:R-:W4:Y:S01]  /*2b3c0*/  LDL.LU.64 R14, [R1+0x1e90] ;  /* 0x001e9000010e7983 */ /* 0x000f220000300a00 */
[----:B--2---:R-:W-:-:S03]  /*2b3d0*/  IMAD.WIDE R30, R242, 0x4, R18 ;  /* 0x00000004f21e7825 */ /* 0x004fc600078e0212 */
[----:B------:R-:W-:Y:S01]  /*2b3e0*/  STL.64 [R1+0x57b0], R54 ;  /* 0x0057b03601007387 */ /* 0x000fe20000100a00 */
[----:B------:R-:W-:-:S03]  /*2b3f0*/  IMAD.WIDE R36, R242, 0x4, R36 ;  /* 0x00000004f2247825 */ /* 0x000fc600078e0224 */
[----:B------:R-:W2:Y:S04]  /*2b400*/  LDL.LU.64 R42, [R1+0x2458] ;  /* 0x00245800012a7983 */ /* 0x000ea80000300a00 */
[----:B------:R-:W2:Y:S04]  /*2b410*/  LDL.LU.64 R40, [R1+0x1e50] ;  /* 0x001e500001287983 */ /* 0x000ea80000300a00 */
[----:B------:R-:W-:Y:S04]  /*2b420*/  STL.64 [R1+0x57d8], R52 ;  /* 0x0057d83401007387 */ /* 0x000fe80000100a00 */
[----:B------:R-:W1:Y:S04]  /*2b430*/  LDL.LU.64 R18, [R1+0x2408] ;  /* 0x0024080001127983 */ /* 0x000e680000300a00 */
[----:B------:R-:W2:Y:S04]  /*2b440*/  LDL.LU.64 R38, [R1+0x1e10] ;  /* 0x001e100001267983 */ /* 0x000ea80000300a00 */
[----:B------:R-:W-:Y:S04]  /*2b450*/  STL.64 [R1+0x57d0], R50 ;  /* 0x0057d03201007387 */ /* 0x000fe80000100a00 */
[----:B------:R-:W2:Y:S04]  /*2b460*/  LDL.LU.64 R34, [R1+0x23c8] ;  /* 0x0023c80001227983 */ /* 0x000ea80000300a00 */
[----:B------:R-:W-:Y:S04]  /*2b470*/  LDGSTS.E [R0+0x48a00], desc[UR40][R64.64], P4 ;  /* 0x48a0000040007fae */ /* 0x000fe8000a1a1028 */
[----:B------:R1:W-:Y:S04]  /*2b480*/  LDGSTS.E [R0+0x48a80], desc[UR40][R62.64], P3 ;  /* 0x48a800003e007fae */ /* 0x0003e800099a1028 */
[----:B------:R-:W-:Y:S04]  /*2b490*/  LDGSTS.E [R0+0x49200], desc[UR40][R60.64], P4 ;  /* 0x492000003c007fae */ /* 0x000fe8000a1a1028 */
[----:B------:R1:W-:Y:S04]  /*2b4a0*/  LDGSTS.E [R0+0x49280], desc[UR40][R58.64], P3 ;  /* 0x492800003a007fae */ /* 0x0003e800099a1028 */
[----:B------:R-:W-:Y:S04]  /*2b4b0*/  LDGSTS.E [R0+0x49a00], desc[UR40][R56.64], P4 ;  /* 0x49a0000038007fae */ /* 0x000fe8000a1a1028 */
[----:B------:R-:W-:Y:S04]  /*2b4c0*/  LDGSTS.E [R0+0x49a80], desc[UR40][R54.64], P3 ;  /* 0x49a8000036007fae */ /* 0x000fe800099a1028 */
[----:B------:R1:W-:Y:S04]  /*2b4d0*/  LDGSTS.E [R0+0x4a200], desc[UR40][R52.64], P4 ;  /* 0x4a20000034007fae */ /* 0x0003e8000a1a1028 */
[----:B------:R1:W-:Y:S04]  /*2b4e0*/  LDGSTS.E [R0+0x4a280], desc[UR40][R50.64], P3 ;  /* 0x4a28000032007fae */ /* 0x0003e800099a1028 */
[----:B------:R-:W-:Y:S04]  /*2b4f0*/  LDGSTS.E [R0+0x4aa00], desc[UR40][R36.64], P4 ;  /* 0x4aa0000024007fae */ /* 0x000fe8000a1a1028 */
[----:B------:R1:W-:Y:S01]  /*2b500*/  LDGSTS.E [R0+0x4aa80], desc[UR40][R30.64], P3 ;  /* 0x4aa800001e007fae */ /* 0x0003e200099a1028 */
[----:B---3--:R-:W-:-:S03]  /*2b510*/  IMAD.WIDE R28, R242, 0x4, R16 ;  /* 0x00000004f21c7825 */ /* 0x008fc600078e0210 */
[----:B------:R-:W3:Y:S04]  /*2b520*/  LDL.LU.64 R16, [R1+0x1dd0] ;  /* 0x001dd00001107983 */ /* 0x000ee80000300a00 */
[----:B------:R-:W-:Y:S04]  /*2b530*/  STL.64 [R1+0x5828], R36 ;  /* 0x0058282401007387 */ /* 0x000fe80000100a00 */
[----:B------:R-:W3:Y:S01]  /*2b540*/  LDL.LU.64 R32, [R1+0x1d88] ;  /* 0x001d880001207983 */ /* 0x000ee20000300a00 */
[----:B----4-:R-:W-:-:S03]  /*2b550*/  IMAD.WIDE R48, R242, 0x4, R12 ;  /* 0x00000004f2307825 */ /* 0x010fc600078e020c */
[----:B------:R-:W4:Y:S04]  /*2b560*/  LDL.LU.64 R12, [R1+0x1d80] ;  /* 0x001d8000010c7983 */ /* 0x000f280000300a00 */
[----:B------:R1:W-:Y:S04]  /*2b570*/  STL.64 [R1+0x5820], R30 ;  /* 0x0058201e01007387 */ /* 0x0003e80000100a00 */
[----:B------:R-:W4:Y:S04]  /*2b580*/  LDL.LU.64 R70, [R1+0x1cb0] ;  /* 0x001cb00001467983 */ /* 0x000f280000300a00 */
[----:B------:R-:W4:Y:S01]  /*2b590*/  LDL.LU.64 R250, [R1+0x1ca8] ;  /* 0x001ca80001fa7983 */ /* 0x000f220000300a00 */
[----:B------:R-:W-:-:S04]  /*2b5a0*/  IMAD.WIDE R10, R242, 0x4, R10 ;  /* 0x00000004f20a7825 */ /* 0x000fc800078e020a */
[C---:B------:R-:W-:Y:S01]  /*2b5b0*/  IMAD.WIDE R26, R242.reuse, 0x4, R26 ;  /* 0x00000004f21a7825 */ /* 0x040fe200078e021a */
[----:B------:R1:W-:Y:S03]  /*2b5c0*/  STL.64 [R1+0x5908], R10 ;  /* 0x0059080a01007387 */ /* 0x0003e60000100a00 */
[C---:B------:R-:W-:Y:S01]  /*2b5d0*/  IMAD.WIDE R20, R242.reuse, 0x4, R20 ;  /* 0x00000004f2147825 */ /* 0x040fe200078e0214 */
[----:B------:R1:W-:Y:S03]  /*2b5e0*/  STL.64 [R1+0x5900], R28 ;  /* 0x0059001c01007387 */ /* 0x0003e60000100a00 */
[C---:B------:R-:W-:Y:S01]  /*2b5f0*/  IMAD.WIDE R46, R242.reuse, 0x4, R46 ;  /* 0x00000004f22e7825 */ /* 0x040fe200078e022e */
[----:B------:R-:W-:Y:S04]  /*2b600*/  STL.64 [R1+0x1c40], R48 ;  /* 0x001c403001007387 */ /* 0x000fe80000100a00 */
        /* <DEDUP_REMOVED lines=8> */
[----:B------:R-:W-:Y:S04]  /*2b690*/  STL.64 [R1+0x5ab0], R44 ;  /* 0x005ab02c01007387 */ /* 0x000fe80000100a00 */
[----:B------:R1:W-:Y:S01]  /*2b6a0*/  STL.64 [R1+0x5aa8], R22 ;  /* 0x005aa81601007387 */ /* 0x0003e20000100a00 */
[----:B--2---:R-:W-:-:S03]  /*2b6b0*/  IMAD.WIDE R42, R242, 0x4, R42 ;  /* 0x00000004f22a7825 */ /* 0x004fc600078e022a */
[----:B------:R2:W-:Y:S01]  /*2b6c0*/  STL.64 [R1+0x5aa0], R14 ;  /* 0x005aa00e01007387 */ /* 0x0005e20000100a00 */
[----:B------:R-:W-:-:S03]  /*2b6d0*/  IMAD.WIDE R40, R242, 0x4, R40 ;  /* 0x00000004f2287825 */ /* 0x000fc600078e0228 */
[----:B------:R-:W-:Y:S01]  /*2b6e0*/  STL.64 [R1+0x5a98], R42 ;  /* 0x005a982a01007387 */ /* 0x000fe20000100a00 */
[----:B-1----:R-:W-:-:S03]  /*2b6f0*/  IMAD.WIDE R18, R242, 0x4, R18 ;  /* 0x00000004f2127825 */ /* 0x002fc600078e0212 */
[----:B------:R-:W-:Y:S01]  /*2b700*/  STL.64 [R1+0x5a90], R40 ;  /* 0x005a902801007387 */ /* 0x000fe20000100a00 */
[----:B------:R-:W-:-:S03]  /*2b710*/  IMAD.WIDE R38, R242, 0x4, R38 ;  /* 0x00000004f2267825 */ /* 0x000fc600078e0226 */
[----:B------:R1:W-:Y:S01]  /*2b720*/  STL.64 [R1+0x5a88], R18 ;  /* 0x005a881201007387 */ /* 0x0003e20000100a00 */
[----:B------:R-:W-:-:S03]  /*2b730*/  IMAD.WIDE R34, R242, 0x4, R34 ;  /* 0x00000004f2227825 */ /* 0x000fc600078e0222 */
[----:B------:R-:W-:Y:S04]  /*2b740*/  STL.64 [R1+0x5a80], R38 ;  /* 0x005a802601007387 */ /* 0x000fe80000100a00 */
[----:B------:R-:W-:Y:S04]  /*2b750*/  STL.64 [R1+0x5a78], R34 ;  /* 0x005a782201007387 */ /* 0x000fe80000100a00 */
[----:B------:R-:W-:Y:S04]  /*2b760*/  LDGSTS.E [R0+0x4b200], desc[UR40][R10.64], P4 ;  /* 0x4b2000000a007fae */ /* 0x000fe8000a1a1028 */
[----:B------:R1:W-:Y:S04]  /*2b770*/  LDGSTS.E [R0+0x4b280], desc[UR40][R28.64], P3 ;  /* 0x4b2800001c007fae */ /* 0x0003e800099a1028 */
        /* <DEDUP_REMOVED lines=13> */
[----:B---3--:R-:W-:-:S04]  /*2b850*/  IMAD.WIDE R16, R242, 0x4, R16 ;  /* 0x00000004f2107825 */ /* 0x008fc800078e0210 */
[C---:B------:R-:W-:Y:S01]  /*2b860*/  IMAD.WIDE R32, R242.reuse, 0x4, R32 ;  /* 0x00000004f2207825 */ /* 0x040fe200078e0220 */
[----:B------:R3:W-:Y:S03]  /*2b870*/  STL.64 [R1+0x5a70], R16 ;  /* 0x005a701001007387 */ /* 0x0007e60000100a00 */
[C---:B----4-:R-:W-:Y:S01]  /*2b880*/  IMAD.WIDE R12, R242.reuse, 0x4, R12 ;  /* 0x00000004f20c7825 */ /* 0x050fe200078e020c */
[----:B------:R-:W-:Y:S03]  /*2b890*/  STL.64 [R1+0x5a68], R32 ;  /* 0x005a682001007387 */ /* 0x000fe60000100a00 */
[C---:B------:R-:W-:Y:S01]  /*2b8a0*/  IMAD.WIDE R8, R242.reuse, 0x4, R70 ;  /* 0x00000004f2087825 */ /* 0x040fe200078e0246 */
[----:B------:R4:W-:Y:S03]  /*2b8b0*/  STL.64 [R1+0x5a60], R12 ;  /* 0x005a600c01007387 */ /* 0x0009e60000100a00 */
[C---:B------:R-:W-:Y:S01]  /*2b8c0*/  IMAD.WIDE R6, R242.reuse, 0x4, R250 ;  /* 0x00000004f2067825 */ /* 0x040fe200078e02fa */
[----:B------:R1:W-:Y:S04]  /*2b8d0*/  STL.64 [R1+0x5a58], R8 ;  /* 0x005a580801007387 */ /* 0x0003e80000100a00 */
[----:B------:R1:W-:Y:S04]  /*2b8e0*/  STL.64 [R1+0x5a50], R6 ;  /* 0x005a500601007387 */ /* 0x0003e80000100a00 */
        /* <DEDUP_REMOVED lines=8> */
[----:B--2---:R-:W2:Y:S04]  /*2b970*/  LDL.LU.64 R14, [R1+0x2660] ;  /* 0x00266000010e7983 */ /* 0x004ea80000300a00 */
[----:B-1----:R-:W2:Y:S04]  /*2b980*/  LDL.LU.64 R18, [R1+0x2140] ;  /* 0x0021400001127983 */ /* 0x002ea80000300a00 */
[----:B------:R-:W-:Y:S04]  /*2b990*/  LDGSTS.E [R0+0x4ea80], desc[UR40][R16.64], P3 ;  /* 0x4ea8000010007fae */ /* 0x000fe800099a1028 */
[----:B------:R-:W-:Y:S04]  /*2b9a0*/  LDGSTS.E [R0+0x4f200], desc[UR40][R32.64], P4 ;  /* 0x4f20000020007fae */ /* 0x000fe8000a1a1028 */
[----:B------:R1:W-:Y:S04]  /*2b9b0*/  LDGSTS.E [R0+0x4f280], desc[UR40][R12.64], P3 ;  /* 0x4f2800000c007fae */ /* 0x0003e800099a1028 */
[----:B---3--:R-:W3:Y:S04]  /*2b9c0*/  LDL.LU.64 R16, [R1+0x2620] ;  /* 0x0026200001107983 */ /* 0x008ee80000300a00 */
[----:B------:R1:W-:Y:S04]  /*2b9d0*/  LDGSTS.E [R0+0x4fa00], desc[UR40][R8.64], P4 ;  /* 0x4fa0000008007fae */ /* 0x0003e8000a1a1028 */
[----:B----4-:R-:W4:Y:S04]  /*2b9e0*/  LDL.LU.64 R12, [R1+0x2100] ;  /* 0x00210000010c7983 */ /* 0x010f280000300a00 */
[----:B------:R1:W-:Y:S01]  /*2b9f0*/  LDGSTS.E [R0+0x4fa80], desc[UR40][R6.64], P3 ;  /* 0x4fa8000006007fae */ /* 0x0003e200099a1028 */
[----:B------:R-:W-:-:S04]  /*2ba00*/  IMAD.WIDE R68, R242, 0x4, R30 ;  /* 0x00000004f2447825 */ /* 0x000fc800078e021e */
[C---:B------:R-:W-:Y:S01]  /*2ba10*/  IMAD.WIDE R66, R242.reuse, 0x4, R10 ;  /* 0x00000004f2427825 */ /* 0x040fe200078e020a */
[----:B------:R1:W-:Y:S04]  /*2ba20*/  LDGSTS.E [R247+0x48300], desc[UR40][R68.64], P4 ;  /* 0x4830000044f77fae */ /* 0x0003e8000a1a1028 */
[----:B------:R-:W1:Y:S01]  /*2ba30*/  LDL.LU.64 R10, [R1+0x25e0] ;  /* 0x0025e000010a7983 */ /* 0x000e620000300a00 */
[----:B------:R-:W-:-:S03]  /*2ba40*/  IMAD.WIDE R62, R242, 0x4, R36 ;  /* 0x00000004f23e7825 */ /* 0x000fc600078e0224 */
[----:B------:R1:W-:Y:S04]  /*2ba50*/  LDGSTS.E [R247+0x48380], desc[UR40][R66.64], P3 ;  /* 0x4838000042f77fae */ /* 0x0003e800099a1028 */
[----:B------:R-:W4:Y:S01]  /*2ba60*/  LDL.LU.64 R36, [R1+0x20c0] ;  /* 0x0020c00001247983 */ /* 0x000f220000300a00 */
        /* <DEDUP_REMOVED lines=8> */
[----:B--2---:R-:W-:-:S03]  /*2baf0*/  IMAD.WIDE R52, R242, 0x4, R14 ;  /* 0x00000004f2347825 */ /* 0x004fc600078e020e */
[----:B------:R-:W-:Y:S01]  /*2bb00*/  STL.64 [R1+0x1f10], R62 ;  /* 0x001f103e01007387 */ /* 0x000fe20000100a00 */
[----:B------:R-:W-:-:S03]  /*2bb10*/  IMAD.WIDE R56, R242, 0x4, R24 ;  /* 0x00000004f2387825 */ /* 0x000fc600078e0218 */
[----:B------:R-:W-:Y:S01]  /*2bb20*/  STL.64 [R1+0x20d0], R60 ;  /* 0x0020d03c01007387 */ /* 0x000fe20000100a00 */
[----:B------:R-:W-:-:S03]  /*2bb30*/  IMAD.WIDE R54, R242, 0x4, R22 ;  /* 0x00000004f2367825 */ /* 0x000fc600078e0216 */
[----:B------:R-:W2:Y:S04]  /*2bb40*/  LDL.LU.64 R14, [R1+0x2520] ;  /* 0x00252000010e7983 */ /* 0x000ea80000300a00 */
[----:B------:R-:W2:Y:S04]  /*2bb50*/  LDL.LU.64 R46, [R1+0x1f08] ;  /* 0x001f0800012e7983 */ /* 0x000ea80000300a00 */
[----:B------:R-:W-:Y:S01]  /*2bb60*/  STL.64 [R1+0x20c8], R58 ;  /* 0x0020c83a01007387 */ /* 0x000fe20000100a00 */
[----:B------:R-:W-:-:S03]  /*2bb70*/  IMAD.WIDE R50, R242, 0x4, R18 ;  /* 0x00000004f2327825 */ /* 0x000fc600078e0212 */
[----:B------:R-:W2:Y:S04]  /*2bb80*/  LDL.LU.64 R24, [R1+0x24e0] ;  /* 0x0024e00001187983 */ /* 0x000ea80000300a00 */
[----:B------:R-:W2:Y:S04]  /*2bb90*/  LDL.LU.64 R44, [R1+0x1ec8] ;  /* 0x001ec800012c7983 */ /* 0x000ea80000300a00 */
[----:B------:R-:W-:Y:S04]  /*2bba0*/  STL.64 [R1+0x2148], R56 ;  /* 0x0021483801007387 */ /* 0x000fe80000100a00 */
[----:B------:R-:W2:Y:S04]  /*2bbb0*/  LDL.LU.64 R22, [R1+0x2490] ;  /* 0x0024900001167983 */ /* 0x000ea80000300a00 */
[----:B------:R-:W2:Y:S01]  /*2bbc0*/  LDL.LU.64 R18, [R1+0x1e88] ;  /* 0x001e880001127983 */ /* 0x000ea20000300a00 */
[----:B---3--:R-:W-:-:S03]  /*2bbd0*/  IMAD.WIDE R30, R242, 0x4, R16 ;  /* 0x00000004f21e7825 */ /* 0x008fc600078e0210 */
[----:B------:R-:W-:Y:S01]  /*2bbe0*/  STL.64 [R1+0x2108], R54 ;  /* 0x0021083601007387 */ /* 0x000fe20000100a00 */
[----:B----4-:R-:W-:-:S03]  /*2bbf0*/  IMAD.WIDE R28, R242, 0x4, R12 ;  /* 0x00000004f21c7825 */ /* 0x010fc600078e020c */
[----:B------:R-:W3:Y:S04]  /*2bc00*/  LDL.LU.64 R42, [R1+0x2450] ;  /* 0x00245000012a7983 */ /* 0x000ee80000300a00 */
[----:B------:R-:W4:Y:S04]  /*2bc10*/  LDL.LU.64 R40, [R1+0x1e48] ;  /* 0x001e480001287983 */ /* 0x000f280000300a00 */
[----:B------:R-:W-:Y:S04]  /*2bc20*/  STL.64 [R1+0x5788], R52 ;  /* 0x0057883401007387 */ /* 0x000fe80000100a00 */
[----:B------:R-:W4:Y:S04]  /*2bc30*/  LDL.LU.64 R16, [R1+0x2400] ;  /* 0x0024000001107983 */ /* 0x000f280000300a00 */
[----:B------:R-:W4:Y:S04]  /*2bc40*/  LDL.LU.64 R38, [R1+0x1e08] ;  /* 0x001e080001267983 */ /* 0x000f280000300a00 */
[----:B------:R-:W-:Y:S04]  /*2bc50*/  STL.64 [R1+0x2140], R50 ;  /* 0x0021403201007387 */ /* 0x000fe80000100a00 */
        /* <DEDUP_REMOVED lines=8> */
[----:B------:R1:W-:Y:S04]  /*2bce0*/  LDGSTS.E [R247+0x4ab00], desc[UR40][R30.64], P4 ;  /* 0x4ab000001ef77fae */ /* 0x0003e8000a1a1028 */
[----:B------:R-:W-:Y:S01]  /*2bcf0*/  LDGSTS.E [R247+0x4ab80], desc[UR40][R28.64], P3 ;  /* 0x4ab800001cf77fae */ /* 0x000fe200099a1028 */
[----:B-1----:R-:W-:-:S05]  /*2bd00*/  IMAD.WIDE R12, R242, 0x4, R10 ;  /* 0x00000004f20c7825 */ /* 0x002fca00078e020a */
[----:B------:R-:W-:Y:S01]  /*2bd10*/  LDGSTS.E [R247+0x4b300], desc[UR40][R12.64], P4 ;  /* 0x4b3000000cf77fae */ /* 0x000fe2000a1a1028 */
[----:B------:R-:W-:-:S03]  /*2bd20*/  IMAD.WIDE R10, R242, 0x4, R36 ;  /* 0x00000004f20a7825 */ /* 0x000fc600078e0224 */
[----:B------:R-:W4:Y:S04]  /*2bd30*/  LDL.LU.64 R36, [R1+0x23c0] ;  /* 0x0023c00001247983 */ /* 0x000f280000300a00 */
[----:B------:R-:W4:Y:S04]  /*2bd40*/  LDL.LU.64 R34, [R1+0x1dc8] ;  /* 0x001dc80001227983 */ /* 0x000f280000300a00 */
[----:B------:R1:W-:Y:S01]  /*2bd50*/  STL.64 [R1+0x57a8], R30 ;  /* 0x0057a81e01007387 */ /* 0x0003e20000100a00 */
[----:B------:R-:W-:-:S03]  /*2bd60*/  IMAD.WIDE R48, R242, 0x4, R20 ;  /* 0x00000004f2307825 */ /* 0x000fc600078e0214 */
[----:B------:R-:W4:Y:S04]  /*2bd70*/  LDL.LU.64 R32, [R1+0x1d78] ;  /* 0x001d780001207983 */ /* 0x000f280000300a00 */
[----:B------:R-:W4:Y:S04]  /*2bd80*/  LDL.LU.64 R20, [R1+0x1d70] ;  /* 0x001d700001147983 */ /* 0x000f280000300a00 */
[----:B------:R-:W-:Y:S04]  /*2bd90*/  STL.64 [R1+0x57a0], R28 ;  /* 0x0057a01c01007387 */ /* 0x000fe80000100a00 */
[----:B------:R-:W4:Y:S04]  /*2bda0*/  LDL.LU.64 R70, [R1+0x1ca0] ;  /* 0x001ca00001467983 */ /* 0x000f280000300a00 */
[----:B------:R-:W4:Y:S01]  /*2bdb0*/  LDL.LU.64 R250, [R1+0x1c98] ;  /* 0x001c980001fa7983 */ /* 0x000f220000300a00 */
[----:B------:R-:W-:-:S03]  /*2bdc0*/  IMAD.WIDE R26, R242, 0x4, R26 ;  /* 0x00000004f21a7825 */ /* 0x000fc600078e021a */
[----:B------:R1:W-:Y:S01]  /*2bdd0*/  STL.64 [R1+0x5838], R12 ;  /* 0x0058380c01007387 */ /* 0x0003e20000100a00 */
[----:B--2---:R-:W-:-:S03]  /*2bde0*/  IMAD.WIDE R14, R242, 0x4, R14 ;  /* 0x00000004f20e7825 */ /* 0x004fc600078e020e */
[----:B------:R2:W-:Y:S01]  /*2bdf0*/  STL.64 [R1+0x5830], R10 ;  /* 0x0058300a01007387 */ /* 0x0005e20000100a00 */
[----:B------:R-:W-:-:S03]  /*2be00*/  IMAD.WIDE R46, R242, 0x4, R46 ;  /* 0x00000004f22e7825 */ /* 0x000fc600078e022e */
[----:B------:R-:W-:Y:S01]  /*2be10*/  STL.64 [R1+0x58d8], R48 ;  /* 0x0058d83001007387 */ /* 0x000fe20000100a00 */
[----:B------:R-:W-:-:S03]  /*2be20*/  IMAD.WIDE R24, R242, 0x4, R24 ;  /* 0x00000004f2187825 */ /* 0x000fc600078e0218 */
[----:B------:R1:W-:Y:S01]  /*2be30*/  STL.64 [R1+0x58d0], R26 ;  /* 0x0058d01a01007387 */ /* 0x0003e20000100a00 */
[----:B------:R-:W-:-:S03]  /*2be40*/  IMAD.WIDE R44, R242, 0x4, R44 ;  /* 0x00000004f22c7825 */ /* 0x000fc600078e022c */
[----:B------:R1:W-:Y:S04]  /*2be50*/  STL.64 [R1+0x59d8], R14 ;  /* 0x0059d80e01007387 */ /* 0x0003e80000100a00 */
[----:B------:R-:W-:Y:S01]  /*2be60*/  STL.64 [R1+0x59d0], R46 ;  /* 0x0059d02e01007387 */ /* 0x000fe20000100a00 */
[----:B------:R-:W-:-:S03]  /*2be70*/  IMAD.WIDE R22, R242, 0x4, R22 ;  /* 0x00000004f2167825 */ /* 0x000fc600078e0216 */
[----:B------:R1:W-:Y:S01]  /*2be80*/  STL.64 [R1+0x5a48], R24 ;  /* 0x005a481801007387 */ /* 0x0003e20000100a00 */
[----:B------:R-:W-:-:S03]  /*2be90*/  IMAD.WIDE R18, R242, 0x4, R18 ;  /* 0x00000004f2127825 */ /* 0x000fc600078e0212 */
[----:B------:R-:W-:Y:S04]  /*2bea0*/  STL.64 [R1+0x5a40], R44 ;  /* 0x005a402c01007387 */ /* 0x000fe80000100a00 */
[----:B------:R1:W-:Y:S01]  /*2beb0*/  STL.64 [R1+0x5a38], R22 ;  /* 0x005a381601007387 */ /* 0x0003e20000100a00 */
[----:B---3--:R-:W-:-:S03]  /*2bec0*/  IMAD.WIDE R42, R242, 0x4, R42 ;  /* 0x00000004f22a7825 */ /* 0x008fc600078e022a */
[----:B------:R3:W-:Y:S01]  /*2bed0*/  STL.64 [R1+0x5a30], R18 ;  /* 0x005a301201007387 */ /* 0x0007e20000100a00 */
[----:B----4-:R-:W-:-:S03]  /*2bee0*/  IMAD.WIDE R40, R242, 0x4, R40 ;  /* 0x00000004f2287825 */ /* 0x010fc600078e0228 */
        /* <DEDUP_REMOVED lines=19> */
[----:B------:R-:W-:-:S04]  /*2c020*/  IMAD.WIDE R36, R242, 0x4, R36 ;  /* 0x00000004f2247825 */ /* 0x000fc800078e0224 */
[C---:B------:R-:W-:Y:S01]  /*2c030*/  IMAD.WIDE R34, R242.reuse, 0x4, R34 ;  /* 0x00000004f2227825 */ /* 0x040fe200078e0222 */
[----:B------:R1:W-:Y:S03]  /*2c040*/  STL.64 [R1+0x5a08], R36 ;  /* 0x005a082401007387 */ /* 0x0003e60000100a00 */
[C---:B------:R-:W-:Y:S01]  /*2c050*/  IMAD.WIDE R32, R242.reuse, 0x4, R32 ;  /* 0x00000004f2207825 */ /* 0x040fe200078e0220 */
[----:B------:R-:W-:Y:S03]  /*2c060*/  STL.64 [R1+0x5a00], R34 ;  /* 0x005a002201007387 */ /* 0x000fe60000100a00 */
[C---:B------:R-:W-:Y:S01]  /*2c070*/  IMAD.WIDE R20, R242.reuse, 0x4, R20 ;  /* 0x00000004f2147825 */ /* 0x040fe200078e0214 */
[----:B------:R-:W-:Y:S03]  /*2c080*/  STL.64 [R1+0x59f8], R32 ;  /* 0x0059f82001007387 */ /* 0x000fe60000100a00 */
[C---:B------:R-:W-:Y:S01]  /*2c090*/  IMAD.WIDE R8, R242.reuse, 0x4, R70 ;  /* 0x00000004f2087825 */ /* 0x040fe200078e0246 */
[----:B------:R1:W-:Y:S03]  /*2c0a0*/  STL.64 [R1+0x59f0], R20 ;  /* 0x0059f01401007387 */ /* 0x0003e60000100a00 */
[C---:B------:R-:W-:Y:S01]  /*2c0b0*/  IMAD.WIDE R6, R242.reuse, 0x4, R250 ;  /* 0x00000004f2067825 */ /* 0x040fe200078e02fa */
[----:B------:R2:W-:Y:S04]  /*2c0c0*/  STL.64 [R1+0x59e8], R8 ;  /* 0x0059e80801007387 */ /* 0x0005e80000100a00 */
[----:B------:R2:W-:Y:S04]  /*2c0d0*/  STL.64 [R1+0x59e0], R6 ;  /* 0x0059e00601007387 */ /* 0x0005e80000100a00 */
[----:B-1----:R-:W4:Y:S04]  /*2c0e0*/  LDL.LU.64 R30, [R1+0x2758] ;  /* 0x00275800011e7983 */ /* 0x002f280000300a00 */
[----:B------:R-:W4:Y:S04]  /*2c0f0*/  LDL.LU.64 R12, [R1+0x2348] ;  /* 0x00234800010c7983 */ /* 0x000f280000300a00 */
[----:B------:R-:W4:Y:S04]  /*2c100*/  LDL.LU.64 R28, [R1+0x2718] ;  /* 0x00271800011c7983 */ /* 0x000f280000300a00 */
[----:B--2---:R-:W2:Y:S04]  /*2c110*/  LDL.LU.64 R10, [R1+0x22d8] ;  /* 0x0022d800010a7983 */ /* 0x004ea80000300a00 */
[----:B------:R-:W2:Y:S04]  /*2c120*/  LDL.LU.64 R26, [R1+0x26d8] ;  /* 0x0026d800011a7983 */ /* 0x000ea80000300a00 */
[----:B------:R-:W2:Y:S04]  /*2c130*/  LDL.LU.64 R14, [R1+0x2278] ;  /* 0x00227800010e7983 */ /* 0x000ea80000300a00 */
[----:B------:R-:W2:Y:S04]  /*2c140*/  LDL.LU.64 R24, [R1+0x2698] ;  /* 0x0026980001187983 */ /* 0x000ea80000300a00 */
[----:B------:R-:W2:Y:S04]  /*2c150*/  LDL.LU.64 R22, [R1+0x21f8] ;  /* 0x0021f80001167983 */ /* 0x000ea80000300a00 */
[----:B---3--:R-:W3:Y:S04]  /*2c160*/  LDL.LU.64 R18, [R1+0x2658] ;  /* 0x0026580001127983 */ /* 0x008ee80000300a00 */
[----:B----4-:R-:W4:Y:S04]  /*2c170*/  LDL.LU.64 R16, [R1+0x2138] ;  /* 0x0021380001107983 */ /* 0x010f280000300a00 */
[----:B------:R1:W-:Y:S04]  /*2c180*/  LDGSTS.E [R247+0x4eb00], desc[UR40][R36.64], P4 ;  /* 0x4eb0000024f77fae */ /* 0x0003e8000a1a1028 */
[----:B------:R-:W-:Y:S04]  /*2c190*/  LDGSTS.E [R247+0x4eb80], desc[UR40][R34.64], P3 ;  /* 0x4eb8000022f77fae */ /* 0x000fe800099a1028 */
[----:B------:R-:W-:Y:S04]  /*2c1a0*/  LDGSTS.E [R247+0x4f300], desc[UR40][R32.64], P4 ;  /* 0x4f30000020f77fae */ /* 0x000fe8000a1a1028 */
[----:B------:R-:W1:Y:S04]  /*2c1b0*/  LDL.LU.64 R36, [R1+0x2618] ;  /* 0x0026180001247983 */ /* 0x000e680000300a00 */
[----:B------:R1:W-:Y:S04]  /*2c1c0*/  LDGSTS.E [R247+0x4f380], desc[UR40][R20.64], P3 ;  /* 0x4f38000014f77fae */ /* 0x0003e800099a1028 */
[----:B------:R1:W-:Y:S04]  /*2c1d0*/  LDGSTS.E [R247+0x4fb00], desc[UR40][R8.64], P4 ;  /* 0x4fb0000008f77fae */ /* 0x0003e8000a1a1028 */
[----:B------:R1:W-:Y:S04]  /*2c1e0*/  LDGSTS.E [R247+0x4fb80], desc[UR40][R6.64], P3 ;  /* 0x4fb8000006f77fae */ /* 0x0003e800099a1028 */
[----:B------:R-:W4:Y:S01]  /*2c1f0*/  LDL.LU.64 R20, [R1+0x20f8] ;  /* 0x0020f80001147983 */ /* 0x000f220000300a00 */
[----:B------:R-:W-:-:S04]  /*2c200*/  IMAD.WIDE R68, R242, 0x4, R30 ;  /* 0x00000004f2447825 */ /* 0x000fc800078e021e */
[C---:B------:R-:W-:Y:S01]  /*2c210*/  IMAD.WIDE R66, R242.reuse, 0x4, R12 ;  /* 0x00000004f2427825 */ /* 0x040fe200078e020c */
[----:B------:R1:W-:Y:S04]  /*2c220*/  LDGSTS.E [R4+0x48400], desc[UR40][R68.64], P4 ;  /* 0x4840000044047fae */ /* 0x0003e8000a1a1028 */
[----:B------:R-:W4:Y:S01]  /*2c230*/  LDL.LU.64 R12, [R1+0x25d8] ;  /* 0x0025d800010c7983 */ /* 0x000f220000300a00 */
[----:B--2---:R-:W-:-:S03]  /*2c240*/  IMAD.WIDE R62, R242, 0x4, R10 ;  /* 0x00000004f23e7825 */ /* 0x004fc600078e020a */
[----:B------:R2:W-:Y:S04]  /*2c250*/  LDGSTS.E [R4+0x48480], desc[UR40][R66.64], P3 ;  /* 0x4848000042047fae */ /* 0x0005e800099a1028 */
[----:B------:R-:W2:Y:S01]  /*2c260*/  LDL.LU.64 R10, [R1+0x20b8] ;  /* 0x0020b800010a7983 */ /* 0x000ea20000300a00 */
[----:B------:R-:W-:-:S03]  /*2c270*/  IMAD.WIDE R58, R242, 0x4, R14 ;  /* 0x00000004f23a7825 */ /* 0x000fc600078e020e */
[----:B------:R-:W-:Y:S04]  /*2c280*/  STL.64 [R1+0x1e08], R68 ;  /* 0x001e084401007387 */ /* 0x000fe80000100a00 */
[----:B------:R-:W-:Y:S04]  /*2c290*/  STL.64 [R1+0x1dd8], R66 ;  /* 0x001dd84201007387 */ /* 0x000fe80000100a00 */
[----:B------:R-:W2:Y:S01]  /*2c2a0*/  LDL.LU.64 R14, [R1+0x2558] ;  /* 0x00255800010e7983 */ /* 0x000ea20000300a00 */
[----:B------:R-:W-:-:S04]  /*2c2b0*/  IMAD.WIDE R64, R242, 0x4, R28 ;  /* 0x00000004f2407825 */ /* 0x000fc800078e021c */
[C---:B------:R-:W-:Y:S01]  /*2c2c0*/  IMAD.WIDE R60, R242.reuse, 0x4, R26 ;  /* 0x00000004f23c7825 */ /* 0x040fe200078e021a */
[----:B------:R-:W-:Y:S04]  /*2c2d0*/  STL.64 [R1+0x1e50], R64 ;  /* 0x001e504001007387 */ /* 0x000fe80000100a00 */
[----:B------:R-:W2:Y:S01]  /*2c2e0*/  LDL.LU.64 R26, [R1+0x1f40] ;  /* 0x001f4000011a7983 */ /* 0x000ea20000300a00 */
[----:B---3--:R-:W-:-:S03]  /*2c2f0*/  IMAD.WIDE R52, R242, 0x4, R18 ;  /* 0x00000004f2347825 */ /* 0x008fc600078e0212 */
[----:B------:R-:W-:Y:S01]  /*2c300*/  STL.64 [R1+0x1e48], R62 ;  /* 0x001e483e01007387 */ /* 0x000fe20000100a00 */
[----:B------:R-:W-:-:S03]  /*2c310*/  IMAD.WIDE R56, R242, 0x4, R24 ;  /* 0x00000004f2387825 */ /* 0x000fc600078e0218 */
[----:B------:R-:W-:Y:S01]  /*2c320*/  STL.64 [R1+0x1e90], R60 ;  /* 0x001e903c01007387 */ /* 0x000fe20000100a00 */
[----:B------:R-:W-:-:S03]  /*2c330*/  IMAD.WIDE R54, R242, 0x4, R22 ;  /* 0x00000004f2367825 */ /* 0x000fc600078e0216 */
[----:B------:R-:W3:Y:S04]  /*2c340*/  LDL.LU.64 R18, [R1+0x2518] ;  /* 0x0025180001127983 */ /* 0x000ee80000300a00 */
[----:B------:R-:W3:Y:S04]  /*2c350*/  LDL.LU.64 R46, [R1+0x1f00] ;  /* 0x001f0000012e7983 */ /* 0x000ee80000300a00 */
[----:B------:R-:W-:Y:S01]  /*2c360*/  STL.64 [R1+0x1e88], R58 ;  /* 0x001e883a01007387 */ /* 0x000fe20000100a00 */
[----:B----4-:R-:W-:-:S03]  /*2c370*/  IMAD.WIDE R50, R242, 0x4, R16 ;  /* 0x00000004f2327825 */ /* 0x010fc600078e0210 */
[----:B------:R-:W4:Y:S04]  /*2c380*/  LDL.LU.64 R24, [R1+0x24c8] ;  /* 0x0024c80001187983 */ /* 0x000f280000300a00 */
[----:B------:R-:W4:Y:S04]  /*2c390*/  LDL.LU.64 R44, [R1+0x1ec0] ;  /* 0x001ec000012c7983 */ /* 0x000f280000300a00 */
[----:B------:R-:W-:Y:S04]  /*2c3a0*/  STL.64 [R1+0x1ed8], R56 ;  /* 0x001ed83801007387 */ /* 0x000fe80000100a00 */
[----:B------:R-:W4:Y:S04]  /*2c3b0*/  LDL.LU.64 R22, [R1+0x2488] ;  /* 0x0024880001167983 */ /* 0x000f280000300a00 */
[----:B------:R-:W4:Y:S01]  /*2c3c0*/  LDL.LU.64 R16, [R1+0x1e80] ;  /* 0x001e800001107983 */ /* 0x000f220000300a00 */
[----:B------:R-:W-:-:S03]  /*2c3d0*/  IMAD.WIDE R30, R242, 0x4, R20 ;  /* 0x00000004f21e7825 */ /* 0x000fc600078e0214 */
[----:B------:R-:W-:Y:S01]  /*2c3e0*/  STL.64 [R1+0x1ec8], R54 ;  /* 0x001ec83601007387 */ /* 0x000fe20000100a00 */
[----:B-1----:R-:W-:-:S03]  /*2c3f0*/  IMAD.WIDE R36, R242, 0x4, R36 ;  /* 0x00000004f2247825 */ /* 0x002fc600078e0224 */
[----:B------:R-:W4:Y:S04]  /*2c400*/  LDL.LU.64 R42, [R1+0x2448] ;  /* 0x00244800012a7983 */ /* 0x000f280000300a00 */
[----:B------:R-:W4:Y:S04]  /*2c410*/  LDL.LU.64 R40, [R1+0x1e40] ;  /* 0x001e400001287983 */ /* 0x000f280000300a00 */
[----:B------:R-:W-:Y:S04]  /*2c420*/  STL.64 [R1+0x1f48], R52 ;  /* 0x001f483401007387 */ /* 0x000fe80000100a00 */
[----:B------:R-:W4:Y:S04]  /*2c430*/  LDL.LU.64 R20, [R1+0x23f8] ;  /* 0x0023f80001147983 */ /* 0x000f280000300a00 */
[----:B------:R-:W4:Y:S04]  /*2c440*/  LDL.LU.64 R38, [R1+0x1e00] ;  /* 0x001e000001267983 */ /* 0x000f280000300a00 */
[----:B------:R-:W-:Y:S04]  /*2c450*/  STL.64 [R1+0x1f08], R50 ;  /* 0x001f083201007387 */ /* 0x000fe80000100a00 */
[----:B------:R-:W4:Y:S04]  /*2c460*/  LDL.LU.64 R34, [R1+0x23a8] ;  /* 0x0023a80001227983 */ /* 0x000f280000300a00 */
[----:B------:R-:W-:Y:S04]  /*2c470*/  LDGSTS.E [R4+0x48c00], desc[UR40][R64.64], P4 ;  /* 0x48c0000040047fae */ /* 0x000fe8000a1a1028 */
[----:B------:R1:W-:Y:S04]  /*2c480*/  LDGSTS.E [R4+0x48c80], desc[UR40][R62.64], P3 ;  /* 0x48c800003e047fae */ /* 0x0003e800099a1028 */
[----:B------:R-:W-:Y:S04]  /*2c490*/  LDGSTS.E [R4+0x49400], desc[UR40][R60.64], P4 ;  /* 0x494000003c047fae */ /* 0x000fe8000a1a1028 */
[----:B------:R1:W-:Y:S04]  /*2c4a0*/  LDGSTS.E [R4+0x49480], desc[UR40][R58.64], P3 ;  /* 0x494800003a047fae */ /* 0x0003e800099a1028 */
[----:B------:R-:W-:Y:S04]  /*2c4b0*/  LDGSTS.E [R4+0x49c00], desc[UR40][R56.64], P4 ;  /* 0x49c0000038047fae */ /* 0x000fe8000a1a1028 */
[----:B------:R-:W-:Y:S04]  /*2c4c0*/  LDGSTS.E [R4+0x49c80], desc[UR40][R54.64], P3 ;  /* 0x49c8000036047fae */ /* 0x000fe800099a1028 */
[----:B------:R1:W-:Y:S04]  /*2c4d0*/  LDGSTS.E [R4+0x4a400], desc[UR40][R52.64], P4 ;  /* 0x4a40000034047fae */ /* 0x0003e8000a1a1028 */
[----:B------:R-:W-:Y:S04]  /*2c4e0*/  LDGSTS.E [R4+0x4a480], desc[UR40][R50.64], P3 ;  /* 0x4a48000032047fae */ /* 0x000fe800099a1028 */
[----:B------:R-:W-:Y:S04]  /*2c4f0*/  LDGSTS.E [R4+0x4ac00], desc[UR40][R36.64], P4 ;  /* 0x4ac0000024047fae */ /* 0x000fe8000a1a1028 */
[----:B------:R1:W-:Y:S01]  /*2c500*/  LDGSTS.E [R4+0x4ac80], desc[UR40][R30.64], P3 ;  /* 0x4ac800001e047fae */ /* 0x0003e200099a1028 */
[----:B------:R-:W-:-:S05]  /*2c510*/  IMAD.WIDE R28, R242, 0x4, R12 ;  /* 0x00000004f21c7825 */ /* 0x000fca00078e020c */
[----:B------:R1:W-:Y:S01]  /*2c520*/  LDGSTS.E [R4+0x4b400], desc[UR40][R28.64], P4 ;  /* 0x4b4000001c047fae */ /* 0x0003e2000a1a1028 */
[----:B--2---:R-:W-:-:S03]  /*2c530*/  IMAD.WIDE R12, R242, 0x4, R10 ;  /* 0x00000004f20c7825 */ /* 0x004fc600078e020a */
[----:B------:R-:W2:Y:S04]  /*2c540*/  LDL.LU.64 R10, [R1+0x1dc0] ;  /* 0x001dc000010a7983 */ /* 0x000ea80000300a00 */
[----:B------:R-:W-:Y:S04]  /*2c550*/  STL.64 [R1+0x2100], R36 ;  /* 0x0021002401007387 */ /* 0x000fe80000100a00 */
[----:B------:R-:W2:Y:S01]  /*2c560*/  LDL.LU.64 R32, [R1+0x1d68] ;  /* 0x001d680001207983 */ /* 0x000ea20000300a00 */
[----:B------:R-:W-:-:S03]  /*2c570*/  IMAD.WIDE R48, R242, 0x4, R14 ;  /* 0x00000004f2307825 */ /* 0x000fc600078e020e */
[----:B------:R-:W2:Y:S04]  /*2c580*/  LDL.LU.64 R14, [R1+0x1d60] ;  /* 0x001d6000010e7983 */ /* 0x000ea80000300a00 */
[----:B------:R1:W-:Y:S04]  /*2c590*/  STL.64 [R1+0x20c0], R30 ;  /* 0x0020c01e01007387 */ /* 0x0003e80000100a00 */
[----:B------:R-:W2:Y:S04]  /*2c5a0*/  LDL.LU.64 R70, [R1+0x1c90] ;  /* 0x001c900001467983 */ /* 0x000ea80000300a00 */
[----:B------:R-:W2:Y:S01]  /*2c5b0*/  LDL.LU.64 R250, [R1+0x1c88] ;  /* 0x001c880001fa7983 */ /* 0x000ea20000300a00 */
[----:B------:R-:W-:-:S03]  /*2c5c0*/  IMAD.WIDE R26, R242, 0x4, R26 ;  /* 0x00000004f21a7825 */ /* 0x000fc600078e021a */
[----:B------:R1:W-:Y:S01]  /*2c5d0*/  STL.64 [R1+0x2138], R28 ;  /* 0x0021381c01007387 */ /* 0x0003e20000100a00 */
[----:B---3--:R-:W-:-:S03]  /*2c5e0*/  IMAD.WIDE R18, R242, 0x4, R18 ;  /* 0x00000004f2127825 */ /* 0x008fc600078e0212 */
[----:B------:R3:W-:Y:S01]  /*2c5f0*/  STL.64 [R1+0x20f8], R12 ;  /* 0x0020f80c01007387 */ /* 0x0007e20000100a00 */
[----:B------:R-:W-:-:S03]  /*2c600*/  IMAD.WIDE R46, R242, 0x4, R46 ;  /* 0x00000004f22e7825 */ /* 0x000fc600078e022e */
[----:B------:R-:W-:Y:S04]  /*2c610*/  STL.64 [R1+0x5808], R48 ;  /* 0x0058083001007387 */ /* 0x000fe80000100a00 */
[----:B------:R1:W-:Y:S01]  /*2c620*/  STL.64 [R1+0x5800], R26 ;  /* 0x0058001a01007387 */ /* 0x0003e20000100a00 */
[----:B----4-:R-:W-:-:S03]  /*2c630*/  IMAD.WIDE R24, R242, 0x4, R24 ;  /* 0x00000004f2187825 */ /* 0x010fc600078e0218 */
[----:B------:R4:W-:Y:S01]  /*2c640*/  STL.64 [R1+0x58c8], R18 ;  /* 0x0058c81201007387 */ /* 0x0009e20000100a00 */
[----:B------:R-:W-:-:S03]  /*2c650*/  IMAD.WIDE R44, R242, 0x4, R44 ;  /* 0x00000004f22c7825 */ /* 0x000fc600078e022c */
[----:B------:R-:W-:Y:S04]  /*2c660*/  STL.64 [R1+0x58c0], R46 ;  /* 0x0058c02e01007387 */ /* 0x000fe80000100a00 */
        /* <DEDUP_REMOVED lines=12> */
[----:B------:R1:W-:Y:S01]  /*2c730*/  STL.64 [R1+0x59b8], R20 ;  /* 0x0059b81401007387 */ /* 0x0003e20000100a00 */
[----:B------:R-:W-:-:S03]  /*2c740*/  IMAD.WIDE R34, R242, 0x4, R34 ;  /* 0x00000004f2227825 */ /* 0x000fc600078e0222 */
[----:B------:R-:W-:Y:S04]  /*2c750*/  STL.64 [R1+0x59b0], R38 ;  /* 0x0059b02601007387 */ /* 0x000fe80000100a00 */
        /* <DEDUP_REMOVED lines=19> */
[----:B------:R-:W-:Y:S03]  /*2c890*/  STL.64 [R1+0x5998], R32 ;  /* 0x0059982001007387 */ /* 0x000fe60000100a00 */
[C---:B------:R-:W-:Y:S01]  /*2c8a0*/  IMAD.WIDE R8, R242.reuse, 0x4, R70 ;  /* 0x00000004f2087825 */ /* 0x040fe200078e0246 */
[----:B------:R1:W-:Y:S03]  /*2c8b0*/  STL.64 [R1+0x5990], R14 ;  /* 0x0059900e01007387 */ /* 0x0003e60000100a00 */
[C---:B------:R-:W-:Y:S01]  /*2c8c0*/  IMAD.WIDE R6, R242.reuse, 0x4, R250 ;  /* 0x00000004f2067825 */ /* 0x040fe200078e02fa */
[----:B------:R2:W-:Y:S04]  /*2c8d0*/  STL.64 [R1+0x5988], R8 ;  /* 0x0059880801007387 */ /* 0x0005e80000100a00 */
[----:B------:R2:W-:Y:S04]  /*2c8e0*/  STL.64 [R1+0x5980], R6 ;  /* 0x0059800601007387 */ /* 0x0005e80000100a00 */
[----:B-1----:R-:W2:Y:S04]  /*2c8f0*/  LDL.LU.64 R30, [R1+0x2750] ;  /* 0x00275000011e7983 */ /* 0x002ea80000300a00 */
[----:B------:R-:W2:Y:S04]  /*2c900*/  LDL.LU.64 R36, [R1+0x2340] ;  /* 0x0023400001247983 */ /* 0x000ea80000300a00 */
[----:B------:R-:W2:Y:S04]  /*2c910*/  LDL.LU.64 R28, [R1+0x2710] ;  /* 0x00271000011c7983 */ /* 0x000ea80000300a00 */
[----:B---3--:R-:W3:Y:S04]  /*2c920*/  LDL.LU.64 R12, [R1+0x22d0] ;  /* 0x0022d000010c7983 */ /* 0x008ee80000300a00 */
[----:B------:R-:W3:Y:S04]  /*2c930*/  LDL.LU.64 R26, [R1+0x26d0] ;  /* 0x0026d000011a7983 */ /* 0x000ee80000300a00 */
[----:B----4-:R-:W4:Y:S04]  /*2c940*/  LDL.LU.64 R18, [R1+0x2270] ;  /* 0x0022700001127983 */ /* 0x010f280000300a00 */
[----:B------:R-:W4:Y:S04]  /*2c950*/  LDL.LU.64 R24, [R1+0x2690] ;  /* 0x0026900001187983 */ /* 0x000f280000300a00 */
[----:B------:R-:W4:Y:S04]  /*2c960*/  LDL.LU.64 R22, [R1+0x21f0] ;  /* 0x0021f00001167983 */ /* 0x000f280000300a00 */
[----:B------:R-:W4:Y:S04]  /*2c970*/  LDL.LU.64 R16, [R1+0x2650] ;  /* 0x0026500001107983 */ /* 0x000f280000300a00 */
[----:B------:R-:W4:Y:S04]  /*2c980*/  LDL.LU.64 R20, [R1+0x2130] ;  /* 0x0021300001147983 */ /* 0x000f280000300a00 */
[----:B------:R-:W-:Y:S04]  /*2c990*/  LDGSTS.E [R4+0x4ec80], desc[UR40][R10.64], P3 ;  /* 0x4ec800000a047fae */ /* 0x000fe800099a1028 */
[----:B------:R-:W-:Y:S04]  /*2c9a0*/  LDGSTS.E [R4+0x4f400], desc[UR40][R32.64], P4 ;  /* 0x4f40000020047fae */ /* 0x000fe8000a1a1028 */
[----:B------:R1:W-:Y:S04]  /*2c9b0*/  LDGSTS.E [R4+0x4f480], desc[UR40][R14.64], P3 ;  /* 0x4f4800000e047fae */ /* 0x0003e800099a1028 */
[----:B--2---:R-:W2:Y:S04]  /*2c9c0*/  LDL.LU.64 R10, [R1+0x2610] ;  /* 0x00261000010a7983 */ /* 0x004ea80000300a00 */
[----:B------:R1:W-:Y:S04]  /*2c9d0*/  LDGSTS.E [R4+0x4fc00], desc[UR40][R8.64], P4 ;  /* 0x4fc0000008047fae */ /* 0x0003e8000a1a1028 */
[----:B------:R-:W2:Y:S04]  /*2c9e0*/  LDL.LU.64 R14, [R1+0x20f0] ;  /* 0x0020f000010e7983 */ /* 0x000ea80000300a00 */
[----:B------:R1:W-:Y:S01]  /*2c9f0*/  LDGSTS.E [R4+0x4fc80], desc[UR40][R6.64], P3 ;  /* 0x4fc8000006047fae */ /* 0x0003e200099a1028 */
[----:B------:R-:W-:-:S04]  /*2ca00*/  IMAD.WIDE R68, R242, 0x4, R30 ;  /* 0x00000004f2447825 */ /* 0x000fc800078e021e */
[C---:B------:R-:W-:Y:S01]  /*2ca10*/  IMAD.WIDE R66, R242.reuse, 0x4, R36 ;  /* 0x00000004f2427825 */ /* 0x040fe200078e0224 */
[----:B------:R1:W-:Y:S04]  /*2ca20*/  LDGSTS.E [R248+0x48500], desc[UR40][R68.64], P4 ;  /* 0x4850000044f87fae */ /* 0x0003e8000a1a1028 */
[----:B------:R-:W1:Y:S01]  /*2ca30*/  LDL.LU.64 R36, [R1+0x25d0] ;  /* 0x0025d00001247983 */ /* 0x000e620000300a00 */
[----:B---3--:R-:W-:-:S03]  /*2ca40*/  IMAD.WIDE R62, R242, 0x4, R12 ;  /* 0x00000004f23e7825 */ /* 0x008fc600078e020c */
[----:B------:R3:W-:Y:S04]  /*2ca50*/  LDGSTS.E [R248+0x48580], desc[UR40][R66.64], P3 ;  /* 0x4858000042f87fae */ /* 0x0007e800099a1028 */
[----:B------:R-:W3:Y:S01]  /*2ca60*/  LDL.LU.64 R12, [R1+0x20b0] ;  /* 0x0020b000010c7983 */ /* 0x000ee20000300a00 */
[----:B----4-:R-:W-:-:S03]  /*2ca70*/  IMAD.WIDE R58, R242, 0x4, R18 ;  /* 0x00000004f23a7825 */ /* 0x010fc600078e0212 */
[----:B------:R-:W-:Y:S04]  /*2ca80*/  STL.64 [R1+0x1d68], R68 ;  /* 0x001d684401007387 */ /* 0x000fe80000100a00 */
[----:B------:R-:W-:Y:S04]  /*2ca90*/  STL.64 [R1+0x1d60], R66 ;  /* 0x001d604201007387 */ /* 0x000fe80000100a00 */
[----:B------:R-:W4:Y:S01]  /*2caa0*/  LDL.LU.64 R18, [R1+0x2550] ;  /* 0x0025500001127983 */ /* 0x000f220000300a00 */
[----:B------:R-:W-:-:S04]  /*2cab0*/  IMAD.WIDE R64, R242, 0x4, R28 ;  /* 0x00000004f2407825 */ /* 0x000fc800078e021c */
[C---:B------:R-:W-:Y:S01]  /*2cac0*/  IMAD.WIDE R60, R242.reuse, 0x4, R26 ;  /* 0x00000004f23c7825 */ /* 0x040fe200078e021a */
[----:B------:R-:W-:Y:S04]  /*2cad0*/  STL.64 [R1+0x1d98], R64 ;  /* 0x001d984001007387 */ /* 0x000fe80000100a00 */
[----:B------:R-:W3:Y:S01]  /*2cae0*/  LDL.LU.64 R26, [R1+0x1f38] ;  /* 0x001f3800011a7983 */ /* 0x000ee20000300a00 */
[----:B------:R-:W-:-:S03]  /*2caf0*/  IMAD.WIDE R52, R242, 0x4, R16 ;  /* 0x00000004f2347825 */ /* 0x000fc600078e0210 */
[----:B------:R-:W-:Y:S01]  /*2cb00*/  STL.64 [R1+0x1d90], R62 ;  /* 0x001d903e01007387 */ /* 0x000fe20000100a00 */
[----:B------:R-:W-:-:S03]  /*2cb10*/  IMAD.WIDE R56, R242, 0x4, R24 ;  /* 0x00000004f2387825 */ /* 0x000fc600078e0218 */
[----:B------:R-:W-:Y:S01]  /*2cb20*/  STL.64 [R1+0x1dd0], R60 ;  /* 0x001dd03c01007387 */ /* 0x000fe20000100a00 */
[----:B------:R-:W-:-:S03]  /*2cb30*/  IMAD.WIDE R54, R242, 0x4, R22 ;  /* 0x00000004f2367825 */ /* 0x000fc600078e0216 */
[----:B------:R-:W3:Y:S04]  /*2cb40*/  LDL.LU.64 R16, [R1+0x2510] ;  /* 0x0025100001107983 */ /* 0x000ee80000300a00 */
[----:B------:R-:W3:Y:S04]  /*2cb50*/  LDL.LU.64 R46, [R1+0x1ef8] ;  /* 0x001ef800012e7983 */ /* 0x000ee80000300a00 */
[----:B------:R-:W-:Y:S01]  /*2cb60*/  STL.64 [R1+0x1dc8], R58 ;  /* 0x001dc83a01007387 */ /* 0x000fe20000100a00 */
[----:B--2---:R-:W-:-:S03]  /*2cb70*/  IMAD.WIDE R30, R242, 0x4, R10 ;  /* 0x00000004f21e7825 */ /* 0x004fc600078e020a */
[----:B------:R-:W2:Y:S04]  /*2cb80*/  LDL.LU.64 R24, [R1+0x24c0] ;  /* 0x0024c00001187983 */ /* 0x000ea80000300a00 */
[----:B------:R-:W2:Y:S04]  /*2cb90*/  LDL.LU.64 R44, [R1+0x1eb8] ;  /* 0x001eb800012c7983 */ /* 0x000ea80000300a00 */
[----:B------:R-:W-:Y:S01]  /*2cba0*/  STL.64 [R1+0x1e18], R56 ;  /* 0x001e183801007387 */ /* 0x000fe20000100a00 */
[----:B------:R-:W-:-:S03]  /*2cbb0*/  IMAD.WIDE R50, R242, 0x4, R20 ;  /* 0x00000004f2327825 */ /* 0x000fc600078e0214 */
[----:B------:R-:W2:Y:S01]  /*2cbc0*/  LDL.LU.64 R22, [R1+0x2480] ;  /* 0x0024800001167983 */ /* 0x000ea20000300a00 */
[----:B------:R-:W-:-:S03]  /*2cbd0*/  IMAD.WIDE R28, R242, 0x4, R14 ;  /* 0x00000004f21c7825 */ /* 0x000fc600078e020e */
[----:B------:R-:W2:Y:S04]  /*2cbe0*/  LDL.LU.64 R10, [R1+0x1e78] ;  /* 0x001e7800010a7983 */ /* 0x000ea80000300a00 */
[----:B------:R-:W-:Y:S04]  /*2cbf0*/  STL.64 [R1+0x1e10], R54 ;  /* 0x001e103601007387 */ /* 0x000fe80000100a00 */
[----:B------:R-:W2:Y:S04]  /*2cc00*/  LDL.LU.64 R42, [R1+0x2440] ;  /* 0x00244000012a7983 */ /* 0x000ea80000300a00 */
[----:B------:R-:W2:Y:S04]  /*2cc10*/  LDL.LU.64 R40, [R1+0x1e38] ;  /* 0x001e380001287983 */ /* 0x000ea80000300a00 */
        /* <DEDUP_REMOVED lines=10> */
[----:B------:R1:W-:Y:S02]  /*2ccc0*/  LDGSTS.E [R248+0x4ad80], desc[UR40][R28.64], P3 ;  /* 0x4ad800001cf87fae */ /* 0x0003e400099a1028 */
[----:B-1----:R-:W-:-:S02]  /*2ccd0*/  IMAD.WIDE R14, R242, 0x4, R36 ;  /* 0x00000004f20e7825 */ /* 0x002fc400078e0224 */
[----:B------:R-:W2:Y:S04]  /*2cce0*/  LDL.LU.64 R36, [R1+0x23f0] ;  /* 0x0023f00001247983 */ /* 0x000ea80000300a00 */
[----:B------:R-:W2:Y:S04]  /*2ccf0*/  LDL.LU.64 R38, [R1+0x1df8] ;  /* 0x001df80001267983 */ /* 0x000ea80000300a00 */
[----:B------:R-:W-:Y:S04]  /*2cd00*/  STL.64 [R1+0x1e40], R50 ;  /* 0x001e403201007387 */ /* 0x000fe80000100a00 */
[----:B------:R-:W2:Y:S04]  /*2cd10*/  LDL.LU.64 R34, [R1+0x23a0] ;  /* 0x0023a00001227983 */ /* 0x000ea80000300a00 */
[----:B------:R-:W2:Y:S01]  /*2cd20*/  LDL.LU.64 R20, [R1+0x1db8] ;  /* 0x001db80001147983 */ /* 0x000ea20000300a00 */
[----:B----4-:R-:W-:-:S03]  /*2cd30*/  IMAD.WIDE R48, R242, 0x4, R18 ;  /* 0x00000004f2307825 */ /* 0x010fc600078e0212 */
[----:B------:R1:W-:Y:S04]  /*2cd40*/  STL.64 [R1+0x1ec0], R30 ;  /* 0x001ec01e01007387 */ /* 0x0003e80000100a00 */
[----:B------:R-:W4:Y:S04]  /*2cd50*/  LDL.LU.64 R32, [R1+0x1d58] ;  /* 0x001d580001207983 */ /* 0x000f280000300a00 */
[----:B------:R-:W4:Y:S04]  /*2cd60*/  LDL.LU.64 R18, [R1+0x1d50] ;  /* 0x001d500001127983 */ /* 0x000f280000300a00 */
[----:B------:R-:W-:Y:S04]  /*2cd70*/  STL.64 [R1+0x1e80], R28 ;  /* 0x001e801c01007387 */ /* 0x000fe80000100a00 */
[----:B------:R-:W4:Y:S04]  /*2cd80*/  LDL.LU.64 R70, [R1+0x1c80] ;  /* 0x001c800001467983 */ /* 0x000f280000300a00 */
[----:B------:R-:W4:Y:S01]  /*2cd90*/  LDL.LU.64 R250, [R1+0x1c78] ;  /* 0x001c780001fa7983 */ /* 0x000f220000300a00 */
[----:B---3--:R-:W-:-:S04]  /*2cda0*/  IMAD.WIDE R12, R242, 0x4, R12 ;  /* 0x00000004f20c7825 */ /* 0x008fc800078e020c */
[C---:B------:R-:W-:Y:S01]  /*2cdb0*/  IMAD.WIDE R26, R242.reuse, 0x4, R26 ;  /* 0x00000004f21a7825 */ /* 0x040fe200078e021a */
[----:B------:R3:W-:Y:S03]  /*2cdc0*/  STL.64 [R1+0x20b8], R14 ;  /* 0x0020b80e01007387 */ /* 0x0007e60000100a00 */
[C---:B------:R-:W-:Y:S01]  /*2cdd0*/  IMAD.WIDE R16, R242.reuse, 0x4, R16 ;  /* 0x00000004f2107825 */ /* 0x040fe200078e0210 */
[----:B------:R1:W-:Y:S03]  /*2cde0*/  STL.64 [R1+0x1f40], R12 ;  /* 0x001f400c01007387 */ /* 0x0003e60000100a00 */
[C---:B------:R-:W-:Y:S01]  /*2cdf0*/  IMAD.WIDE R46, R242.reuse, 0x4, R46 ;  /* 0x00000004f22e7825 */ /* 0x040fe200078e022e */
[----:B------:R-:W-:Y:S03]  /*2ce00*/  STL.64 [R1+0x20b0], R48 ;  /* 0x0020b03001007387 */ /* 0x000fe60000100a00 */
[C---:B--2---:R-:W-:Y:S01]  /*2ce10*/  IMAD.WIDE R24, R242.reuse, 0x4, R24 ;  /* 0x00000004f2187825 */ /* 0x044fe200078e0218 */
[----:B------:R2:W-:Y:S03]  /*2ce20*/  STL.64 [R1+0x1f38], R26 ;  /* 0x001f381a01007387 */ /* 0x0005e60000100a00 */
[C---:B------:R-:W-:Y:S01]  /*2ce30*/  IMAD.WIDE R44, R242.reuse, 0x4, R44 ;  /* 0x00000004f22c7825 */ /* 0x040fe200078e022c */
[----:B------:R1:W-:Y:S03]  /*2ce40*/  STL.64 [R1+0x57f0], R16 ;  /* 0x0057f01001007387 */ /* 0x0003e60000100a00 */
[C---:B------:R-:W-:Y:S01]  /*2ce50*/  IMAD.WIDE R22, R242.reuse, 0x4, R22 ;  /* 0x00000004f2167825 */ /* 0x040fe200078e0216 */
[----:B------:R-:W-:Y:S03]  /*2ce60*/  STL.64 [R1+0x2130], R46 ;  /* 0x0021302e01007387 */ /* 0x000fe60000100a00 */
[C---:B------:R-:W-:Y:S01]  /*2ce70*/  IMAD.WIDE R10, R242.reuse, 0x4, R10 ;  /* 0x00000004f20a7825 */ /* 0x040fe200078e020a */
[----:B------:R1:W-:Y:S04]  /*2ce80*/  STL.64 [R1+0x5868], R24 ;  /* 0x0058681801007387 */ /* 0x0003e80000100a00 */
[----:B------:R-:W-:Y:S01]  /*2ce90*/  STL.64 [R1+0x5860], R44 ;  /* 0x0058602c01007387 */ /* 0x000fe20000100a00 */
[----:B------:R-:W-:-:S03]  /*2cea0*/  IMAD.WIDE R42, R242, 0x4, R42 ;  /* 0x00000004f22a7825 */ /* 0x000fc600078e022a */
[----:B------:R1:W-:Y:S01]  /*2ceb0*/  STL.64 [R1+0x58a8], R22 ;  /* 0x0058a81601007387 */ /* 0x0003e20000100a00 */
[----:B------:R-:W-:-:S03]  /*2cec0*/  IMAD.WIDE R40, R242, 0x4, R40 ;  /* 0x00000004f2287825 */ /* 0x000fc600078e0228 */
[----:B------:R1:W-:Y:S04]  /*2ced0*/  STL.64 [R1+0x58a0], R10 ;  /* 0x0058a00a01007387 */ /* 0x0003e80000100a00 */
[----:B------:R-:W-:Y:S04]  /*2cee0*/  STL.64 [R1+0x58e8], R42 ;  /* 0x0058e82a01007387 */ /* 0x000fe80000100a00 */
[----:B------:R-:W-:Y:S04]  /*2cef0*/  STL.64 [R1+0x58e0], R40 ;  /* 0x0058e02801007387 */ /* 0x000fe80000100a00 */
[----:B------:R-:W-:Y:S04]  /*2cf00*/  LDGSTS.E [R248+0x4b500], desc[UR40][R14.64], P4 ;  /* 0x4b5000000ef87fae */ /* 0x000fe8000a1a1028 */
[----:B------:R-:W-:Y:S04]  /*2cf10*/  LDGSTS.E [R248+0x4b580], desc[UR40][R12.64], P3 ;  /* 0x4b5800000cf87fae */ /* 0x000fe800099a1028 */
[----:B------:R1:W-:Y:S04]  /*2cf20*/  LDGSTS.E [R248+0x4bd00], desc[UR40][R48.64], P4 ;  /* 0x4bd0000030f87fae */ /* 0x0003e8000a1a1028 */
[----:B------:R1:W-:Y:S04]  /*2cf30*/  LDGSTS.E [R248+0x4bd80], desc[UR40][R26.64], P3 ;  /* 0x4bd800001af87fae */ /* 0x0003e800099a1028 */
[----:B------:R-:W-:Y:S04]  /*2cf40*/  LDGSTS.E [R248+0x4c500], desc[UR40][R16.64], P4 ;  /* 0x4c50000010f87fae */ /* 0x000fe8000a1a1028 */
[----:B------:R-:W-:Y:S04]  /*2cf50*/  LDGSTS.E [R248+0x4c580], desc[UR40][R46.64], P3 ;  /* 0x4c5800002ef87fae */ /* 0x000fe800099a1028 */
[----:B------:R-:W-:Y:S04]  /*2cf60*/  LDGSTS.E [R248+0x4cd00], desc[UR40][R24.64], P4 ;  /* 0x4cd0000018f87fae */ /* 0x000fe8000a1a1028 */
[----:B------:R-:W-:Y:S04]  /*2cf70*/  LDGSTS.E [R248+0x4cd80], desc[UR40][R44.64], P3 ;  /* 0x4cd800002cf87fae */ /* 0x000fe800099a1028 */
[----:B------:R-:W-:Y:S04]  /*2cf80*/  LDGSTS.E [R248+0x4d500], desc[UR40][R22.64], P4 ;  /* 0x4d50000016f87fae */ /* 0x000fe8000a1a1028 */
[----:B------:R1:W-:Y:S04]  /*2cf90*/  LDGSTS.E [R248+0x4d580], desc[UR40][R10.64], P3 ;  /* 0x4d5800000af87fae */ /* 0x0003e800099a1028 */
        /* <DEDUP_REMOVED lines=9> */
[C---:B----4-:R-:W-:Y:S01]  /*2d030*/  IMAD.WIDE R32, R242.reuse, 0x4, R32 ;  /* 0x00000004f2207825 */ /* 0x050fe200078e0220 */
        /* <DEDUP_REMOVED lines=9> */
[----:B---3--:R-:W3:Y:S04]  /*2d0d0*/  LDL.LU.64 R14, [R1+0x2338] ;  /* 0x00233800010e7983 */ /* 0x008ee80000300a00 */
[----:B------:R-:W3:Y:S04]  /*2d0e0*/  LDL.LU.64 R28, [R1+0x2708] ;  /* 0x00270800011c7983 */ /* 0x000ee80000300a00 */
[----:B------:R-:W3:Y:S04]  /*2d0f0*/  LDL.LU.64 R12, [R1+0x22c8] ;  /* 0x0022c800010c7983 */ /* 0x000ee80000300a00 */
[----:B--2---:R-:W2:Y:S04]  /*2d100*/  LDL.LU.64 R26, [R1+0x26c8] ;  /* 0x0026c800011a7983 */ /* 0x004ea80000300a00 */
[----:B------:R-:W2:Y:S04]  /*2d110*/  LDL.LU.64 R16, [R1+0x2268] ;  /* 0x0022680001107983 */ /* 0x000ea80000300a00 */
[----:B------:R-:W2:Y:S04]  /*2d120*/  LDL.LU.64 R24, [R1+0x2688] ;  /* 0x0026880001187983 */ /* 0x000ea80000300a00 */
[----:B------:R-:W2:Y:S04]  /*2d130*/  LDL.LU.64 R22, [R1+0x21c8] ;  /* 0x0021c80001167983 */ /* 0x000ea80000300a00 */
[----:B------:R-:W2:Y:S04]  /*2d140*/  LDL.LU.64 R10, [R1+0x2648] ;  /* 0x00264800010a7983 */ /* 0x000ea80000300a00 */
[----:B------:R1:W-:Y:S04]  /*2d150*/  LDGSTS.E [R248+0x4e500], desc[UR40][R36.64], P4 ;  /* 0x4e50000024f87fae */ /* 0x0003e8000a1a1028 */
[----:B------:R-:W-:Y:S04]  /*2d160*/  LDGSTS.E [R248+0x4e580], desc[UR40][R38.64], P3 ;  /* 0x4e58000026f87fae */ /* 0x000fe800099a1028 */
[----:B------:R-:W-:Y:S04]  /*2d170*/  LDGSTS.E [R248+0x4ed00], desc[UR40][R34.64], P4 ;  /* 0x4ed0000022f87fae */ /* 0x000fe8000a1a1028 */
[----:B------:R-:W2:Y:S04]  /*2d180*/  LDL.LU.64 R36, [R1+0x2128] ;  /* 0x0021280001247983 */ /* 0x000ea80000300a00 */
[----:B------:R1:W-:Y:S04]  /*2d190*/  LDGSTS.E [R248+0x4ed80], desc[UR40][R20.64], P3 ;  /* 0x4ed8000014f87fae */ /* 0x0003e800099a1028 */
[----:B------:R-:W-:Y:S04]  /*2d1a0*/  LDGSTS.E [R248+0x4f500], desc[UR40][R32.64], P4 ;  /* 0x4f50000020f87fae */ /* 0x000fe8000a1a1028 */
[----:B------:R1:W-:Y:S04]  /*2d1b0*/  LDGSTS.E [R248+0x4f580], desc[UR40][R18.64], P3 ;  /* 0x4f58000012f87fae */ /* 0x0003e800099a1028 */
[----:B----4-:R-:W4:Y:S04]  /*2d1c0*/  LDL.LU.64 R20, [R1+0x2608] ;  /* 0x0026080001147983 */ /* 0x010f280000300a00 */
[----:B------:R1:W-:Y:S04]  /*2d1d0*/  LDGSTS.E [R248+0x4fd00], desc[UR40][R8.64], P4 ;  /* 0x4fd0000008f87fae */ /* 0x0003e8000a1a1028 */
[----:B------:R-:W4:Y:S04]  /*2d1e0*/  LDL.LU.64 R18, [R1+0x20e8] ;  /* 0x0020e80001127983 */ /* 0x000f280000300a00 */
[----:B------:R1:W-:Y:S01]  /*2d1f0*/  LDGSTS.E [R248+0x4fd80], desc[UR40][R6.64], P3 ;  /* 0x4fd8000006f87fae */ /* 0x0003e200099a1028 */
[----:B------:R-:W-:-:S04]  /*2d200*/  IMAD.WIDE R68, R242, 0x4, R30 ;  /* 0x00000004f2447825 */ /* 0x000fc800078e021e */
[C---:B---3--:R-:W-:Y:S01]  /*2d210*/  IMAD.WIDE R66, R242.reuse, 0x4, R14 ;  /* 0x00000004f2427825 */ /* 0x048fe200078e020e */
[----:B------:R-:W-:Y:S04]  /*2d220*/  LDGSTS.E [R5+0x48600], desc[UR40][R68.64], P4 ;  /* 0x4860000044057fae */ /* 0x000fe8000a1a1028 */
[----:B------:R-:W3:Y:S01]  /*2d230*/  LDL.LU.64 R14, [R1+0x2578] ;  /* 0x00257800010e7983 */ /* 0x000ee20000300a00 */
[----:B------:R-:W-:-:S03]  /*2d240*/  IMAD.WIDE R62, R242, 0x4, R12 ;  /* 0x00000004f23e7825 */ /* 0x000fc600078e020c */
[----:B------:R1:W-:Y:S04]  /*2d250*/  LDGSTS.E [R5+0x48680], desc[UR40][R66.64], P3 ;  /* 0x4868000042057fae */ /* 0x0003e800099a1028 */
[----:B------:R-:W3:Y:S01]  /*2d260*/  LDL.LU.64 R12, [R1+0x20a8] ;  /* 0x0020a800010c7983 */ /* 0x000ee20000300a00 */
[----:B--2---:R-:W-:-:S03]  /*2d270*/  IMAD.WIDE R58, R242, 0x4, R16 ;  /* 0x00000004f23a7825 */ /* 0x004fc600078e0210 */
[----:B------:R-:W-:Y:S04]  /*2d280*/  STL.64 [R1+0x1ca0], R68 ;  /* 0x001ca04401007387 */ /* 0x000fe80000100a00 */
[----:B------:R-:W-:Y:S04]  /*2d290*/  STL.64 [R1+0x1c98], R66 ;  /* 0x001c984201007387 */ /* 0x000fe80000100a00 */
[----:B------:R-:W2:Y:S01]  /*2d2a0*/  LDL.LU.64 R16, [R1+0x2548] ;  /* 0x0025480001107983 */ /* 0x000ea20000300a00 */
        /* <DEDUP_REMOVED lines=9> */
[----:B------:R-:W3:Y:S01]  /*2d340*/  LDL.LU.64 R10, [R1+0x2508] ;  /* 0x00250800010a7983 */ /* 0x000ee20000300a00 */
[----:B------:R-:W-:-:S03]  /*2d350*/  IMAD.WIDE R54, R242, 0x4, R22 ;  /* 0x00000004f2367825 */ /* 0x000fc600078e0216 */
[----:B------:R-:W3:Y:S04]  /*2d360*/  LDL.LU.64 R46, [R1+0x1ef0] ;  /* 0x001ef000012e7983 */ /* 0x000ee80000300a00 */
[----:B------:R-:W-:Y:S04]  /*2d370*/  STL.64 [R1+0x1d50], R58 ;  /* 0x001d503a01007387 */ /* 0x000fe80000100a00 */
[----:B------:R-:W1:Y:S04]  /*2d380*/  LDL.LU.64 R36, [R1+0x24b8] ;  /* 0x0024b80001247983 */ /* 0x000e680000300a00 */
[----:B------:R-:W3:Y:S04]  /*2d390*/  LDL.LU.64 R44, [R1+0x1eb0] ;  /* 0x001eb000012c7983 */ /* 0x000ee80000300a00 */
[----:B------:R-:W-:Y:S04]  /*2d3a0*/  STL.64 [R1+0x1d88], R56 ;  /* 0x001d883801007387 */ /* 0x000fe80000100a00 */
[----:B------:R-:W3:Y:S04]  /*2d3b0*/  LDL.LU.64 R24, [R1+0x2478] ;  /* 0x0024780001187983 */ /* 0x000ee80000300a00 */
[----:B------:R-:W3:Y:S01]  /*2d3c0*/  LDL.LU.64 R22, [R1+0x1e70] ;  /* 0x001e700001167983 */ /* 0x000ee20000300a00 */
[----:B----4-:R-:W-:-:S03]  /*2d3d0*/  IMAD.WIDE R30, R242, 0x4, R20 ;  /* 0x00000004f21e7825 */ /* 0x010fc600078e0214 */
[----:B------:R-:W-:Y:S04]  /*2d3e0*/  STL.64 [R1+0x1d80], R54 ;  /* 0x001d803601007387 */ /* 0x000fe80000100a00 */
        /* <DEDUP_REMOVED lines=9> */
[----:B------:R1:W-:Y:S04]  /*2d480*/  STL.64 [R1+0x1e00], R30 ;  /* 0x001e001e01007387 */ /* 0x0003e80000100a00 */
[----:B------:R-:W4:Y:S04]  /*2d490*/  LDL.LU.64 R32, [R1+0x1cf0] ;  /* 0x001cf00001207983 */ /* 0x000f280000300a00 */
[----:B------:R1:W-:Y:S04]  /*2d4a0*/  LDGSTS.E [R5+0x48e00], desc[UR40][R64.64], P4 ;  /* 0x48e0000040057fae */ /* 0x0003e8000a1a1028 */
[----:B------:R-:W-:Y:S04]  /*2d4b0*/  LDGSTS.E [R5+0x48e80], desc[UR40][R62.64], P3 ;  /* 0x48e800003e057fae */ /* 0x000fe800099a1028 */
[----:B------:R1:W-:Y:S04]  /*2d4c0*/  LDGSTS.E [R5+0x49600], desc[UR40][R60.64], P4 ;  /* 0x496000003c057fae */ /* 0x0003e8000a1a1028 */
[----:B------:R-:W-:Y:S04]  /*2d4d0*/  LDGSTS.E [R5+0x49680], desc[UR40][R58.64], P3 ;  /* 0x496800003a057fae */ /* 0x000fe800099a1028 */
[----:B------:R1:W-:Y:S04]  /*2d4e0*/  LDGSTS.E [R5+0x49e00], desc[UR40][R56.64], P4 ;  /* 0x49e0000038057fae */ /* 0x0003e8000a1a1028 */
[----:B------:R1:W-:Y:S04]  /*2d4f0*/  LDGSTS.E [R5+0x49e80], desc[UR40][R54.64], P3 ;  /* 0x49e8000036057fae */ /* 0x0003e800099a1028 */
[----:B------:R1:W-:Y:S04]  /*2d500*/  LDGSTS.E [R5+0x4a600], desc[UR40][R52.64], P4 ;  /* 0x4a60000034057fae */ /* 0x0003e8000a1a1028 */
[----:B------:R1:W-:Y:S04]  /*2d510*/  LDGSTS.E [R5+0x4a680], desc[UR40][R50.64], P3 ;  /* 0x4a68000032057fae */ /* 0x0003e800099a1028 */
[----:B------:R-:W-:Y:S04]  /*2d520*/  LDGSTS.E [R5+0x4ae00], desc[UR40][R30.64], P4 ;  /* 0x4ae000001e057fae */ /* 0x000fe8000a1a1028 */
[----:B------:R-:W-:Y:S01]  /*2d530*/  LDGSTS.E [R5+0x4ae80], desc[UR40][R28.64], P3 ;  /* 0x4ae800001c057fae */ /* 0x000fe200099a1028 */
[----:B--2---:R-:W-:-:S03]  /*2d540*/  IMAD.WIDE R48, R242, 0x4, R16 ;  /* 0x00000004f2307825 */ /* 0x004fc600078e0210 */
[----:B------:R-:W2:Y:S04]  /*2d550*/  LDL.LU.64 R16, [R1+0x1ce8] ;  /* 0x001ce80001107983 */ /* 0x000ea80000300a00 */
[----:B------:R-:W-:Y:S04]  /*2d560*/  STL.64 [R1+0x1df8], R28 ;  /* 0x001df81c01007387 */ /* 0x000fe80000100a00 */
[----:B------:R-:W2:Y:S04]  /*2d570*/  LDL.LU.64 R70, [R1+0x1c70] ;  /* 0x001c700001467983 */ /* 0x000ea80000300a00 */
[----:B------:R-:W2:Y:S01]  /*2d580*/  LDL.LU.64 R250, [R1+0x1c68] ;  /* 0x001c680001fa7983 */ /* 0x000ea20000300a00 */
[----:B---3--:R-:W-:-:S04]  /*2d590*/  IMAD.WIDE R14, R242, 0x4, R14 ;  /* 0x00000004f20e7825 */ /* 0x008fc800078e020e */
[C---:B------:R-:W-:Y:S01]  /*2d5a0*/  IMAD.WIDE R12, R242.reuse, 0x4, R12 ;  /* 0x00000004f20c7825 */ /* 0x040fe200078e020c */
[----:B------:R3:W-:Y:S03]  /*2d5b0*/  STL.64 [R1+0x1eb8], R14 ;  /* 0x001eb80e01007387 */ /* 0x0007e60000100a00 */
[C---:B------:R-:W-:Y:S01]  /*2d5c0*/  IMAD.WIDE R26, R242.reuse, 0x4, R26 ;  /* 0x00000004f21a7825 */ /* 0x040fe200078e021a */
[----:B------:R2:W-:Y:S03]  /*2d5d0*/  STL.64 [R1+0x1e78], R12 ;  /* 0x001e780c01007387 */ /* 0x0005e60000100a00 */
[C---:B------:R-:W-:Y:S01]  /*2d5e0*/  IMAD.WIDE R10, R242.reuse, 0x4, R10 ;  /* 0x00000004f20a7825 */ /* 0x040fe200078e020a */
[----:B------:R-:W-:Y:S03]  /*2d5f0*/  STL.64 [R1+0x1f00], R48 ;  /* 0x001f003001007387 */ /* 0x000fe60000100a00 */
[C---:B------:R-:W-:Y:S01]  /*2d600*/  IMAD.WIDE R46, R242.reuse, 0x4, R46 ;  /* 0x00000004f22e7825 */ /* 0x040fe200078e022e */
[----:B------:R2:W-:Y:S03]  /*2d610*/  STL.64 [R1+0x1ef8], R26 ;  /* 0x001ef81a01007387 */ /* 0x0005e60000100a00 */
[C---:B-1----:R-:W-:Y:S01]  /*2d620*/  IMAD.WIDE R36, R242.reuse, 0x4, R36 ;  /* 0x00000004f2247825 */ /* 0x042fe200078e0224 */
[----:B------:R1:W-:Y:S03]  /*2d630*/  STL.64 [R1+0x1f30], R10 ;  /* 0x001f300a01007387 */ /* 0x0003e60000100a00 */
[C---:B------:R-:W-:Y:S01]  /*2d640*/  IMAD.WIDE R44, R242.reuse, 0x4, R44 ;  /* 0x00000004f22c7825 */ /* 0x040fe200078e022c */
[----:B------:R-:W-:Y:S03]  /*2d650*/  STL.64 [R1+0x1ef0], R46 ;  /* 0x001ef02e01007387 */ /* 0x000fe60000100a00 */
[C---:B------:R-:W-:Y:S01]  /*2d660*/  IMAD.WIDE R24, R242.reuse, 0x4, R24 ;  /* 0x00000004f2187825 */ /* 0x040fe200078e0218 */
[----:B------:R1:W-:Y:S03]  /*2d670*/  STL.64 [R1+0x20f0], R36 ;  /* 0x0020f02401007387 */ /* 0x0003e60000100a00 */
[C---:B------:R-:W-:Y:S01]  /*2d680*/  IMAD.WIDE R22, R242.reuse, 0x4, R22 ;  /* 0x00000004f2167825 */ /* 0x040fe200078e0216 */
[----:B------:R-:W-:Y:S04]  /*2d690*/  STL.64 [R1+0x20e8], R44 ;  /* 0x0020e82c01007387 */ /* 0x000fe80000100a00 */
[----:B------:R1:W-:Y:S01]  /*2d6a0*/  STL.64 [R1+0x2128], R24 ;  /* 0x0021281801007387 */ /* 0x0003e20000100a00 */
[----:B----4-:R-:W-:-:S03]  /*2d6b0*/  IMAD.WIDE R42, R242, 0x4, R42 ;  /* 0x00000004f22a7825 */ /* 0x010fc600078e022a */
        /* <DEDUP_REMOVED lines=16> */
[----:B------:R1:W-:Y:S04]  /*2d7c0*/  LDGSTS.E [R5+0x4be00], desc[UR40][R48.64], P4 ;  /* 0x4be0000030057fae */ /* 0x0003e8000a1a1028 */
[----:B------:R-:W-:Y:S04]  /*2d7d0*/  LDGSTS.E [R5+0x4be80], desc[UR40][R26.64], P3 ;  /* 0x4be800001a057fae */ /* 0x000fe800099a1028 */
        /* <DEDUP_REMOVED lines=9> */
[----:B------:R1:W-:Y:S04]  /*2d870*/  LDGSTS.E [R5+0x4e680], desc[UR40][R38.64], P3 ;  /* 0x4e68000026057fae */ /* 0x0003e800099a1028 */
[----:B------:R1:W-:Y:S04]  /*2d880*/  LDGSTS.E [R5+0x4ee00], desc[UR40][R34.64], P4 ;  /* 0x4ee0000022057fae */ /* 0x0003e8000a1a1028 */
[----:B------:R-:W-:Y:S04]  /*2d890*/  LDGSTS.E [R5+0x4ee80], desc[UR40][R18.64], P3 ;  /* 0x4ee8000012057fae */ /* 0x000fe800099a1028 */
[----:B------:R1:W-:Y:S01]  /*2d8a0*/  LDGSTS.E [R5+0x4f600], desc[UR40][R32.64], P4 ;  /* 0x4f60000020057fae */ /* 0x0003e2000a1a1028 */
[----:B--2---:R-:W-:-:S04]  /*2d8b0*/  IMAD.WIDE R16, R242, 0x4, R16 ;  /* 0x00000004f2107825 */ /* 0x004fc800078e0210 */
[C---:B------:R-:W-:Y:S01]  /*2d8c0*/  IMAD.WIDE R8, R242.reuse, 0x4, R70 ;  /* 0x00000004f2087825 */ /* 0x040fe200078e0246 */
[----:B------:R2:W-:Y:S03]  /*2d8d0*/  STL.64 [R1+0x5890], R16 ;  /* 0x0058901001007387 */ /* 0x0005e60000100a00 */
[C---:B------:R-:W-:Y:S01]  /*2d8e0*/  IMAD.WIDE R6, R242.reuse, 0x4, R250 ;  /* 0x00000004f2067825 */ /* 0x040fe200078e02fa */
[----:B------:R1:W-:Y:S04]  /*2d8f0*/  STL.64 [R1+0x5888], R8 ;  /* 0x0058880801007387 */ /* 0x0003e80000100a00 */
[----:B------:R1:W-:Y:S04]  /*2d900*/  STL.64 [R1+0x5880], R6 ;  /* 0x0058800601007387 */ /* 0x0003e80000100a00 */
[----:B------:R-:W2:Y:S04]  /*2d910*/  LDL.LU.64 R30, [R1+0x2740] ;  /* 0x00274000011e7983 */ /* 0x000ea80000300a00 */
[----:B---3--:R-:W3:Y:S04]  /*2d920*/  LDL.LU.64 R14, [R1+0x2330] ;  /* 0x00233000010e7983 */ /* 0x008ee80000300a00 */
[----:B------:R-:W3:Y:S04]  /*2d930*/  LDL.LU.64 R28, [R1+0x2700] ;  /* 0x00270000011c7983 */ /* 0x000ee80000300a00 */
[----:B------:R-:W3:Y:S04]  /*2d940*/  LDL.LU.64 R12, [R1+0x22c0] ;  /* 0x0022c000010c7983 */ /* 0x000ee80000300a00 */
[----:B------:R-:W3:Y:S04]  /*2d950*/  LDL.LU.64 R26, [R1+0x26c0] ;  /* 0x0026c000011a7983 */ /* 0x000ee80000300a00 */
[----:B-1----:R-:W3:Y:S04]  /*2d960*/  LDL.LU.64 R10, [R1+0x2260] ;  /* 0x00226000010a7983 */ /* 0x002ee80000300a00 */
[----:B------:R-:W3:Y:S04]  /*2d970*/  LDL.LU.64 R36, [R1+0x2680] ;  /* 0x0026800001247983 */ /* 0x000ee80000300a00 */
[----:B------:R-:W3:Y:S04]  /*2d980*/  LDL.LU.64 R24, [R1+0x21c0] ;  /* 0x0021c00001187983 */ /* 0x000ee80000300a00 */
[----:B----4-:R-:W4:Y:S04]  /*2d990*/  LDL.LU.64 R22, [R1+0x2640] ;  /* 0x0026400001167983 */ /* 0x010f280000300a00 */
[----:B------:R-:W4:Y:S04]  /*2d9a0*/  LDL.LU.64 R20, [R1+0x2120] ;  /* 0x0021200001147983 */ /* 0x000f280000300a00 */
[----:B------:R-:W4:Y:S04]  /*2d9b0*/  LDL.LU.64 R18, [R1+0x2600] ;  /* 0x0026000001127983 */ /* 0x000f280000300a00 */
[----:B------:R1:W-:Y:S04]  /*2d9c0*/  LDGSTS.E [R5+0x4f680], desc[UR40][R16.64], P3 ;  /* 0x4f68000010057fae */ /* 0x0003e800099a1028 */
[----:B------:R1:W-:Y:S04]  /*2d9d0*/  LDGSTS.E [R5+0x4fe00], desc[UR40][R8.64], P4 ;  /* 0x4fe0000008057fae */ /* 0x0003e8000a1a1028 */
[----:B------:R1:W-:Y:S04]  /*2d9e0*/  LDGSTS.E [R5+0x4fe80], desc[UR40][R6.64], P3 ;  /* 0x4fe8000006057fae */ /* 0x0003e800099a1028 */
[----:B--2---:R-:W2:Y:S01]  /*2d9f0*/  LDL.LU.64 R16, [R1+0x20e0] ;  /* 0x0020e00001107983 */ /* 0x004ea20000300a00 */
[----:B------:R-:W-:-:S04]  /*2da00*/  IMAD.WIDE R66, R242, 0x4, R30 ;  /* 0x00000004f2427825 */ /* 0x000fc800078e021e */
[C---:B---3--:R-:W-:Y:S01]  /*2da10*/  IMAD.WIDE R64, R242.reuse, 0x4, R14 ;  /* 0x00000004f2407825 */ /* 0x048fe200078e020e */
[----:B------:R-:W-:Y:S04]  /*2da20*/  LDGSTS.E [R249+0x48700], desc[UR40][R66.64], P4 ;  /* 0x4870000042f97fae */ /* 0x000fe8000a1a1028 */
[----:B------:R-:W3:Y:S01]  /*2da30*/  LDL.LU.64 R14, [R1+0x2570] ;  /* 0x00257000010e7983 */ /* 0x000ee20000300a00 */
[----:B------:R-:W-:-:S03]  /*2da40*/  IMAD.WIDE R60, R242, 0x4, R12 ;  /* 0x00000004f23c7825 */ /* 0x000fc600078e020c */
[----:B------:R-:W-:Y:S04]  /*2da50*/  LDGSTS.E [R249+0x48780], desc[UR40][R64.64], P3 ;  /* 0x4878000040f97fae */ /* 0x000fe800099a1028 */
[----:B------:R-:W3:Y:S01]  /*2da60*/  LDL.LU.64 R12, [R1+0x20a0] ;  /* 0x0020a000010c7983 */ /* 0x000ee20000300a00 */
[----:B------:R-:W-:-:S03]  /*2da70*/  IMAD.WIDE R56, R242, 0x4, R10 ;  /* 0x00000004f2387825 */ /* 0x000fc600078e020a */
[----:B------:R-:W-:Y:S04]  /*2da80*/  STL.64 [R1+0x1c70], R66 ;  /* 0x001c704201007387 */ /* 0x000fe80000100a00 */
[----:B------:R-:W-:Y:S04]  /*2da90*/  STL.64 [R1+0x1c68], R64 ;  /* 0x001c684001007387 */ /* 0x000fe80000100a00 */
[----:B------:R-:W3:Y:S01]  /*2daa0*/  LDL.LU.64 R10, [R1+0x2540] ;  /* 0x00254000010a7983 */ /* 0x000ee20000300a00 */
[----:B------:R-:W-:-:S04]  /*2dab0*/  IMAD.WIDE R62, R242, 0x4, R28 ;  /* 0x00000004f23e7825 */ /* 0x000fc800078e021c */
[C---:B------:R-:W-:Y:S01]  /*2dac0*/  IMAD.WIDE R58, R242.reuse, 0x4, R26 ;  /* 0x00000004f23a7825 */ /* 0x040fe200078e021a */
[----:B------:R-:W-:Y:S03]  /*2dad0*/  STL.64 [R1+0x1c80], R62 ;  /* 0x001c803e01007387 */ /* 0x000fe60000100a00 */
[C---:B------:R-:W-:Y:S01]  /*2dae0*/  IMAD.WIDE R54, R242.reuse, 0x4, R36 ;  /* 0x00000004f2367825 */ /* 0x040fe200078e0224 */
[----:B------:R-:W-:Y:S04]  /*2daf0*/  LDGSTS.E [R249+0x48f00], desc[UR40][R62.64], P4 ;  /* 0x48f000003ef97fae */ /* 0x000fe8000a1a1028 */
[----:B------:R-:W3:Y:S04]  /*2db00*/  LDL.LU.64 R36, [R1+0x1f28] ;  /* 0x001f280001247983 */ /* 0x000ee80000300a00 */
[----:B------:R-:W-:Y:S04]  /*2db10*/  STL.64 [R1+0x1c78], R60 ;  /* 0x001c783c01007387 */ /* 0x000fe80000100a00 */
        /* <DEDUP_REMOVED lines=8> */
[----:B------:R-:W-:Y:S01]  /*2dba0*/  STL.64 [R1+0x1cb0], R54 ;  /* 0x001cb03601007387 */ /* 0x000fe20000100a00 */
[----:B------:R-:W-:-:S03]  /*2dbb0*/  IMAD.WIDE R48, R242, 0x4, R20 ;  /* 0x00000004f2307825 */ /* 0x000fc600078e0214 */
[----:B------:R-:W4:Y:S04]  /*2dbc0*/  LDL.LU.64 R26, [R1+0x2470] ;  /* 0x00247000011a7983 */ /* 0x000f280000300a00 */
[----:B------:R-:W4:Y:S01]  /*2dbd0*/  LDL.LU.64 R24, [R1+0x1e68] ;  /* 0x001e680001187983 */ /* 0x000f220000300a00 */
[----:B------:R-:W-:-:S03]  /*2dbe0*/  IMAD.WIDE R46, R242, 0x4, R18 ;  /* 0x00000004f22e7825 */ /* 0x000fc600078e0212 */
[----:B------:R-:W-:Y:S01]  /*2dbf0*/  STL.64 [R1+0x1ca8], R52 ;  /* 0x001ca83401007387 */ /* 0x000fe20000100a00 */
[----:B--2---:R-:W-:-:S03]  /*2dc00*/  IMAD.WIDE R44, R242, 0x4, R16 ;  /* 0x00000004f22c7825 */ /* 0x004fc600078e0210 */
[----:B------:R-:W2:Y:S04]  /*2dc10*/  LDL.LU.64 R22, [R1+0x2430] ;  /* 0x0024300001167983 */ /* 0x000ea80000300a00 */
[----:B------:R-:W2:Y:S04]  /*2dc20*/  LDL.LU.64 R20, [R1+0x1e28] ;  /* 0x001e280001147983 */ /* 0x000ea80000300a00 */
[----:B------:R-:W-:Y:S04]  /*2dc30*/  STL.64 [R1+0x1cf0], R50 ;  /* 0x001cf03201007387 */ /* 0x000fe80000100a00 */
[----:B------:R-:W2:Y:S04]  /*2dc40*/  LDL.LU.64 R18, [R1+0x23e0] ;  /* 0x0023e00001127983 */ /* 0x000ea80000300a00 */
[----:B------:R-:W1:Y:S04]  /*2dc50*/  LDL.LU.64 R16, [R1+0x1de8] ;  /* 0x001de80001107983 */ /* 0x000e680000300a00 */
        /* <DEDUP_REMOVED lines=10> */
[----:B---3--:R-:W-:-:S03]  /*2dd00*/  IMAD.WIDE R42, R242, 0x4, R14 ;  /* 0x00000004f22a7825 */ /* 0x008fc600078e020e */
[----:B------:R-:W3:Y:S04]  /*2dd10*/  LDL.LU.64 R14, [R1+0x2390] ;  /* 0x00239000010e7983 */ /* 0x000ee80000300a00 */
[----:B------:R-:W-:Y:S01]  /*2dd20*/  LDGSTS.E [R249+0x4b700], desc[UR40][R42.64], P4 ;  /* 0x4b7000002af97fae */ /* 0x000fe2000a1a1028 */
[----:B------:R-:W-:-:S03]  /*2dd30*/  IMAD.WIDE R40, R242, 0x4, R12 ;  /* 0x00000004f2287825 */ /* 0x000fc600078e020c */
[----:B------:R-:W3:Y:S04]  /*2dd40*/  LDL.LU.64 R12, [R1+0x1da8] ;  /* 0x001da800010c7983 */ /* 0x000ee80000300a00 */
[----:B------:R-:W-:Y:S04]  /*2dd50*/  STL.64 [R1+0x1d78], R46 ;  /* 0x001d782e01007387 */ /* 0x000fe80000100a00 */
[----:B------:R-:W-:Y:S01]  /*2dd60*/  LDGSTS.E [R249+0x4b780], desc[UR40][R40.64], P3 ;  /* 0x4b78000028f97fae */ /* 0x000fe200099a1028 */
[----:B------:R-:W-:-:S03]  /*2dd70*/  IMAD.WIDE R38, R242, 0x4, R10 ;  /* 0x00000004f2267825 */ /* 0x000fc600078e020a */
[----:B------:R-:W3:Y:S04]  /*2dd80*/  LDL.LU.64 R10, [R1+0x1ce0] ;  /* 0x001ce000010a7983 */ /* 0x000ee80000300a00 */
[----:B------:R-:W3:Y:S04]  /*2dd90*/  LDL.LU.64 R70, [R1+0x1cd8] ;  /* 0x001cd80001467983 */ /* 0x000ee80000300a00 */
[----:B------:R-:W-:Y:S04]  /*2dda0*/  STL.64 [R1+0x1d70], R44 ;  /* 0x001d702c01007387 */ /* 0x000fe80000100a00 */
[----:B------:R-:W3:Y:S04]  /*2ddb0*/  LDL.LU.64 R250, [R1+0x1c60] ;  /* 0x001c600001fa7983 */ /* 0x000ee80000300a00 */
[----:B------:R-:W3:Y:S01]  /*2ddc0*/  LDL.LU.64 R68, [R1+0x1c58] ;  /* 0x001c580001447983 */ /* 0x000ee20000300a00 */
[----:B------:R-:W-:-:S03]  /*2ddd0*/  IMAD.WIDE R36, R242, 0x4, R36 ;  /* 0x00000004f2247825 */ /* 0x000fc600078e0224 */
[----:B------:R-:W-:Y:S01]  /*2dde0*/  STL.64 [R1+0x1df0], R42 ;  /* 0x001df02a01007387 */ /* 0x000fe20000100a00 */
[----:B------:R-:W-:-:S03]  /*2ddf0*/  IMAD.WIDE R34, R242, 0x4, R34 ;  /* 0x00000004f2227825 */ /* 0x000fc600078e0222 */
[----:B------:R-:W-:Y:S01]  /*2de00*/  STL.64 [R1+0x1db0], R40 ;  /* 0x001db02801007387 */ /* 0x000fe20000100a00 */
[----:B------:R-:W-:-:S03]  /*2de10*/  IMAD.WIDE R32, R242, 0x4, R32 ;  /* 0x00000004f2207825 */ /* 0x000fc600078e0220 */
[----:B------:R-:W-:Y:S04]  /*2de20*/  STL.64 [R1+0x1e38], R38 ;  /* 0x001e382601007387 */ /* 0x000fe80000100a00 */
[----:B------:R-:W-:Y:S01]  /*2de30*/  STL.64 [R1+0x1e30], R36 ;  /* 0x001e302401007387 */ /* 0x000fe20000100a00 */
[----:B----4-:R-:W-:-:S03]  /*2de40*/  IMAD.WIDE R30, R242, 0x4, R30 ;  /* 0x00000004f21e7825 */ /* 0x010fc600078e021e */
        /* <DEDUP_REMOVED lines=8> */
[----:B--2---:R-:W-:-:S03]  /*2ded0*/  IMAD.WIDE R22, R242, 0x4, R22 ;  /* 0x00000004f2167825 */ /* 0x004fc600078e0216 */
[----:B------:R-:W-:Y:S01]  /*2dee0*/  STL.64 [R1+0x1e68], R24 ;  /* 0x001e681801007387 */ /* 0x000fe20000100a00 */
[----:B------:R-:W-:-:S03]  /*2def0*/  IMAD.WIDE R20, R242, 0x4, R20 ;  /* 0x00000004f2147825 */ /* 0x000fc600078e0214 */
[----:B------:R-:W-:Y:S01]  /*2df00*/  STL.64 [R1+0x20a0], R22 ;  /* 0x0020a01601007387 */ /* 0x000fe20000100a00 */
[----:B------:R-:W-:-:S03]  /*2df10*/  IMAD.WIDE R18, R242, 0x4, R18 ;  /* 0x00000004f2127825 */ /* 0x000fc600078e0212 */
[----:B------:R-:W-:Y:S01]  /*2df20*/  STL.64 [R1+0x1e28], R20 ;  /* 0x001e281401007387 */ /* 0x000fe20000100a00 */
[----:B-1----:R-:W-:-:S03]  /*2df30*/  IMAD.WIDE R16, R242, 0x4, R16 ;  /* 0x00000004f2107825 */ /* 0x002fc600078e0210 */
        /* <DEDUP_REMOVED lines=16> */
[----:B------:R-:W-:Y:S04]  /*2e040*/  STL.64 [R1+0x20e0], R14 ;  /* 0x0020e00e01007387 */ /* 0x000fe80000100a00 */
[----:B------:R-:W-:Y:S04]  /*2e050*/  STL.64 [R1+0x1da8], R12 ;  /* 0x001da80c01007387 */ /* 0x000fe80000100a00 */
[----:B------:R-:W-:Y:S01]  /*2e060*/  LDGSTS.E [R249+0x4ef00], desc[UR40][R14.64], P4 ;  /* 0x4ef000000ef97fae */ /* 0x000fe2000a1a1028 */
[----:B------:R-:W-:-:S03]  /*2e070*/  IMAD.WIDE R10, R242, 0x4, R10 ;  /* 0x00000004f20a7825 */ /* 0x000fc600078e020a */
[----:B------:R-:W-:Y:S01]  /*2e080*/  LDGSTS.E [R249+0x4ef80], desc[UR40][R12.64], P3 ;  /* 0x4ef800000cf97fae */ /* 0x000fe200099a1028 */
[----:B------:R-:W-:-:S03]  /*2e090*/  IMAD.WIDE R8, R242, 0x4, R70 ;  /* 0x00000004f2087825 */ /* 0x000fc600078e0246 */
[----:B------:R-:W-:Y:S01]  /*2e0a0*/  STL.64 [R1+0x1ce0], R10 ;  /* 0x001ce00a01007387 */ /* 0x000fe20000100a00 */
[----:B------:R-:W-:-:S03]  /*2e0b0*/  IMAD.WIDE R6, R242, 0x4, R250 ;  /* 0x00000004f2067825 */ /* 0x000fc600078e02fa */
[----:B------:R-:W-:Y:S01]  /*2e0c0*/  STL.64 [R1+0x1cd8], R8 ;  /* 0x001cd80801007387 */ /* 0x000fe20000100a00 */
[----:B------:R-:W-:-:S03]  /*2e0d0*/  IMAD.WIDE R4, R242, 0x4, R68 ;  /* 0x00000004f2047825 */ /* 0x000fc600078e0244 */
[----:B------:R-:W-:Y:S04]  /*2e0e0*/  STL.64 [R1+0x1c60], R6 ;  /* 0x001c600601007387 */ /* 0x000fe80000100a00 */
[----:B------:R1:W-:Y:S04]  /*2e0f0*/  STL.64 [R1+0x1c58], R4 ;  /* 0x001c580401007387 */ /* 0x0003e80000100a00 */
[----:B------:R2:W-:Y:S04]  /*2e100*/  STL [R1+0x988], RZ ;  /* 0x000988ff01007387 */ /* 0x0005e80000100800 */
        /* <DEDUP_REMOVED lines=1049> */
[----:B------:R2:W-:Y:S04]  /*322a0*/  STL [R1], RZ ;  /* 0x000000ff01007387 */ /* 0x0005e80000100800 */
        /* <DEDUP_REMOVED lines=653> */
[----:B------:R-:W-:Y:S04]  /*34b80*/  LDGSTS.E [R249+0x4f700], desc[UR40][R10.64], P4 ;  /* 0x4f7000000af97fae */ /* 0x000fe8000a1a1028 */
[----:B------:R2:W-:Y:S04]  /*34b90*/  STL [R1+0x21f8], RZ ;  /* 0x0021f8ff01007387 */ /* 0x0005e80000100800 */
[----:B------:R-:W-:Y:S04]  /*34ba0*/  LDGSTS.E [R249+0x4f780], desc[UR40][R8.64], P3 ;  /* 0x4f78000008f97fae */ /* 0x000fe800099a1028 */
[----:B------:R2:W-:Y:S04]  /*34bb0*/  STL [R1+0x21fc], RZ ;  /* 0x0021fcff01007387 */ /* 0x0005e80000100800 */
[----:B------:R-:W-:Y:S04]  /*34bc0*/  LDGSTS.E [R249+0x4ff00], desc[UR40][R6.64], P4 ;  /* 0x4ff0000006f97fae */ /* 0x000fe8000a1a1028 */
[----:B------:R2:W-:Y:S04]  /*34bd0*/  STL [R1+0x21c0], RZ ;  /* 0x0021c0ff01007387 */ /* 0x0005e80000100800 */
[----:B------:R3:W-:Y:S04]  /*34be0*/  LDGSTS.E [R249+0x4ff80], desc[UR40][R4.64], P3 ;  /* 0x4ff8000004f97fae */ /* 0x0007e800099a1028 */
[----:B------:R2:W-:Y:S04]  /*34bf0*/  STL [R1+0x21c4], RZ ;  /* 0x0021c4ff01007387 */ /* 0x0005e80000100800 */
[----:B------:R2:W-:Y:S04]  /*34c00*/  STL [R1+0x21c8], RZ ;  /* 0x0021c8ff01007387 */ /* 0x0005e80000100800 */
[----:B------:R-:W0:Y:S01]  /*34c10*/  LDGDEPBAR ;  /* 0x00000000000079af */ /* 0x000e220000000000 */
[----:B------:R-:W-:-:S02]  /*34c20*/  CS2R R244, SRZ ;  /* 0x0000000000f47805 */ /* 0x000fc4000001ff00 */
[----:B------:R-:W-:Y:S02]  /*34c30*/  CS2R R246, SRZ ;  /* 0x0000000000f67805 */ /* 0x000fe4000001ff00 */
[----:B------:R-:W-:Y:S02]  /*34c40*/  CS2R R232, SRZ ;  /* 0x0000000000e87805 */ /* 0x000fe4000001ff00 */
[----:B------:R-:W-:Y:S02]  /*34c50*/  CS2R R234, SRZ ;  /* 0x0000000000ea7805 */ /* 0x000fe4000001ff00 */
[----:B---3--:R-:W-:Y:S02]  /*34c60*/  CS2R R248, SRZ ;  /* 0x0000000000f87805 */ /* 0x008fe4000001ff00 */
[----:B------:R-:W-:Y:S02]  /*34c70*/  CS2R R250, SRZ ;  /* 0x0000000000fa7805 */ /* 0x000fe4000001ff00 */
[----:B------:R-:W-:-:S02]  /*34c80*/  CS2R R236, SRZ ;  /* 0x0000000000ec7805 */ /* 0x000fc4000001ff00 */
[----:B------:R-:W-:Y:S02]  /*34c90*/  CS2R R238, SRZ ;  /* 0x0000000000ee7805 */ /* 0x000fe4000001ff00 */
[----:B------:R-:W-:Y:S02]  /*34ca0*/  CS2R R228, SRZ ;  /* 0x0000000000e47805 */ /* 0x000fe4000001ff00 */
[----:B------:R-:W-:Y:S02]  /*34cb0*/  CS2R R230, SRZ ;  /* 0x0000000000e67805 */ /* 0x000fe4000001ff00 */
[----:B------:R-:W-:Y:S02]  /*34cc0*/  CS2R R148, SRZ ;  /* 0x0000000000947805 */ /* 0x000fe4000001ff00 */
        /* <DEDUP_REMOVED lines=14> */
[----:B------:R-:W-:Y:S01]  /*34db0*/  CS2R R130, SRZ ;  /* 0x0000000000827805 */ /* 0x000fe2000001ff00 */
[----:B------:R-:W-:Y:S01]  /*34dc0*/  UISETP.GE.AND UP0, UPT, UR5, 0x40, UPT ;  /* 0x000000400500788c */ /* 0x000fe2000bf06270 */
[----:B------:R2:W-:Y:S01]  /*34dd0*/  STL [R1+0x21cc], RZ ;  /* 0x0021ccff01007387 */ /* 0x0005e20000100800 */
[----:B------:R-:W-:Y:S02]  /*34de0*/  CS2R R176, SRZ ;  /* 0x0000000000b07805 */ /* 0x000fe4000001ff00 */
[----:B------:R-:W-:Y:S02]  /*34df0*/  CS2R R178, SRZ ;  /* 0x0000000000b27805 */ /* 0x000fe4000001ff00 */
[----:B-1----:R-:W-:Y:S01]  /*34e00*/  CS2R R4, SRZ ;  /* 0x0000000000047805 */ /* 0x002fe2000001ff00 */
[----:B------:R2:W-:Y:S01]  /*34e10*/  STL [R1+0x2190], RZ ;  /* 0x002190ff01007387 */ /* 0x0005e20000100800 */
[----:B------:R-:W-:Y:S02]  /*34e20*/  CS2R R6, SRZ ;  /* 0x0000000000067805 */ /* 0x000fe4000001ff00 */
[----:B------:R-:W-:-:S02]  /*34e30*/  CS2R R124, SRZ ;  /* 0x00000000007c7805 */ /* 0x000fc4000001ff00 */
[----:B------:R-:W-:Y:S01]  /*34e40*/  CS2R R126, SRZ ;  /* 0x00000000007e7805 */ /* 0x000fe2000001ff00 */
[----:B------:R2:W-:Y:S01]  /*34e50*/  STL [R1+0x2194], RZ ;  /* 0x002194ff01007387 */ /* 0x0005e20000100800 */
[----:B------:R-:W-:Y:S02]  /*34e60*/  CS2R R8, SRZ ;  /* 0x0000000000087805 */ /* 0x000fe4000001ff00 */
[----:B------:R-:W-:Y:S02]  /*34e70*/  CS2R R10, SRZ ;  /* 0x00000000000a7805 */ /* 0x000fe4000001ff00 */
[----:B------:R-:W-:Y:S01]  /*34e80*/  CS2R R28, SRZ ;  /* 0x00000000001c7805 */ /* 0x000fe2000001ff00 */
        /* <DEDUP_REMOVED lines=62> */
[----:B------:R-:W-:Y:S01]  /*35270*/  CS2R R106, SRZ ;  /* 0x00000000006a7805 */ /* 0x000fe2000001ff00 */
        /* <DEDUP_REMOVED lines=153> */
[----:B------:R2:W-:Y:S01]  /*35c10*/  STL [R1+0x2f3c], RZ ;  /* 0x002f3cff01007387 */ /* 0x0005e20000100800 */
[----:B------:R-:W-:Y:S05]  /*35c20*/  BRA.U !UP0, `(.L_x_0) ;  /* 0x00000ae908bc7547 */ /* 0x000fea000b800000 */
[----:B------:R-:W3:Y:S04]  /*35c30*/  LDL.LU.64 R86, [R1+0x35a0] ;  /* 0x0035a00001567983 */ /* 0x000ee80000300a00 */
[----:B------:R-:W4:Y:S04]  /*35c40*/  LDL.LU.64 R94, [R1+0x35a8] ;  /* 0x0035a800015e7983 */ /* 0x000f280000300a00 */
[----:B--2---:R-:W2:Y:S04]  /*35c50*/  LDL.LU.64 R96, [R1+0x35b0] ;  /* 0x0035b00001607983 */ /* 0x004ea80000300a00 */
[----:B------:R-:W2:Y:S04]  /*35c60*/  LDL.LU.64 R88, [R1+0x35b8] ;  /* 0x0035b80001587983 */ /* 0x000ea80000300a00 */
[----:B------:R-:W2:Y:S04]  /*35c70*/  LDL.LU.64 R90, [R1+0x35c0] ;  /* 0x0035c000015a7983 */ /* 0x000ea80000300a00 */
[----:B------:R-:W2:Y:S04]  /*35c80*/  LDL.LU.64 R98, [R1+0x35c8] ;  /* 0x0035c80001627983 */ /* 0x000ea80000300a00 */
[----:B------:R-:W2:Y:S04]  /*35c90*/  LDL.LU.64 R100, [R1+0x35d0] ;  /* 0x0035d00001647983 */ /* 0x000ea80000300a00 */
[----:B------:R-:W2:Y:S04]  /*35ca0*/  LDL.LU.64 R102, [R1+0x35d8] ;  /* 0x0035d80001667983 */ /* 0x000ea80000300a00 */
[----:B------:R-:W2:Y:S04]  /*35cb0*/  LDL.LU.64 R104, [R1+0x3600] ;  /* 0x0036000001687983 */ /* 0x000ea80000300a00 */
[----:B------:R-:W2:Y:S04]  /*35cc0*/  LDL.LU.64 R92, [R1+0x3618] ;  /* 0x00361800015c7983 */ /* 0x000ea80000300a00 */
[----:B------:R-:W2:Y:S04]  /*35cd0*/  LDL.LU.64 R106, [R1+0x3630] ;  /* 0x00363000016a7983 */ /* 0x000ea80000300a00 */
[----:B---3--:R1:W-:Y:S01]  /*35ce0*/  STL [R1+0x5688], R86 ;  /* 0x0056885601007387 */ /* 0x0083e20000100800 */
[----:B------:R-:W-:-:S03]  /*35cf0*/  IMAD.MOV.U32 R0, RZ, RZ, R87 ;  /* 0x000000ffff007224 */ /* 0x000fc600078e0057 */
[----:B-1----:R-:W3:Y:S04]  /*35d00*/  LDL.LU.64 R86, [R1+0x3648] ;  /* 0x0036480001567983 */ /* 0x002ee80000300a00 */
[----:B------:R1:W-:Y:S04]  /*35d10*/  STL [R1+0x5684], R0 ;  /* 0x0056840001007387 */ /* 0x0003e80000100800 */
[----:B----4-:R4:W-:Y:S01]  /*35d20*/  STL [R1+0x5690], R94 ;  /* 0x0056905e01007387 */ /* 0x0109e20000100800 */
[----:B-1----:R-:W-:-:S03]  /*35d30*/  IMAD.MOV.U32 R0, RZ, RZ, R95 ;  /* 0x000000ffff007224 */ /* 0x002fc600078e005f */
[----:B----4-:R-:W4:Y:S04]  /*35d40*/  LDL.LU.64 R94, [R1+0x3670] ;  /* 0x00367000015e7983 */ /* 0x010f280000300a00 */
[----:B------:R1:W-:Y:S04]  /*35d50*/  STL [R1+0x568c], R0 ;  /* 0x00568c0001007387 */ /* 0x0003e80000100800 */
[----:B--2---:R2:W-:Y:S01]  /*35d60*/  STL [R1+0x5698], R96 ;  /* 0x0056986001007387 */ /* 0x0045e20000100800 */
[----:B-1----:R-:W-:-:S03]  /*35d70*/  IMAD.MOV.U32 R0, RZ, RZ, R97 ;  /* 0x000000ffff007224 */ /* 0x002fc600078e0061 */
[----:B--2---:R-:W2:Y:S04]  /*35d80*/  LDL.LU.64 R96, [R1+0x3688] ;  /* 0x0036880001607983 */ /* 0x004ea80000300a00 */
[----:B------:R1:W-:Y:S04]  /*35d90*/  STL [R1+0x5694], R0 ;  /* 0x0056940001007387 */ /* 0x0003e80000100800 */
[----:B------:R1:W-:Y:S02]  /*35da0*/  STL [R1+0x56a0], R88 ;  /* 0x0056a05801007387 */ /* 0x0003e40000100800 */
[----:B-1----:R-:W-:-:S02]  /*35db0*/  IMAD.MOV.U32 R0, RZ, RZ, R89 ;  /* 0x000000ffff007224 */ /* 0x002fc400078e0059 */
[----:B------:R-:W2:Y:S04]  /*35dc0*/  LDL.LU.64 R88, [R1+0x3690] ;  /* 0x0036900001587983 */ /* 0x000ea80000300a00 */
        /* <DEDUP_REMOVED lines=29> */
[----:B---3--:R3:W-:Y:S01]  /*35fa0*/  STL [R1+0x56e0], R86 ;  /* 0x0056e05601007387 */ /* 0x0087e20000100800 */
[----:B-1----:R-:W-:-:S03]  /*35fb0*/  IMAD.MOV.U32 R0, RZ, RZ, R87 ;  /* 0x000000ffff007224 */ /* 0x002fc600078e0057 */
[----:B---3--:R-:W3:Y:S04]  /*35fc0*/  LDL.LU.64 R86, [R1+0x6f8] ;  /* 0x0006f80001567983 */ /* 0x008ee80000300a00 */
        /* <DEDUP_REMOVED lines=145> */
[----:B------:R-:W-:Y:S04]  /*368e0*/  STL [R1+0x5608], R90 ;  /* 0x0056085a01007387 */ /* 0x000fe80000100800 */
[----:B------:R-:W2:Y:S01]  /*368f0*/  LDL.LU.64 R84, [R1+0x1f0] ;  /* 0x0001f00001547983 */ /* 0x000ea20000300a00 */
[----:B-1----:R-:W-:-:S05]  /*36900*/  IMAD.MOV.U32 R0, RZ, RZ, R91 ;  /* 0x000000ffff007224 */ /* 0x002fca00078e005b */
[----:B------:R1:W-:Y:S04]  /*36910*/  STL [R1+0x55fc], R0 ;  /* 0x0055fc0001007387 */ /* 0x0003e80000100800 */
[----:B------:R1:W-:Y:S02]  /*36920*/  STL [R1+0x5600], R98 ;  /* 0x0056006201007387 */ /* 0x0003e40000100800 */
[----:B-1----:R-:W-:Y:S02]  /*36930*/  IMAD.MOV.U32 R0, RZ, RZ, R99 ;  /* 0x000000ffff007224 */ /* 0x002fe400078e0063 */
        /* <DEDUP_REMOVED lines=17> */
[----:B------:R1:W-:Y:S02]  /*36a50*/  STL [R1+0x55d4], R0 ;  /* 0x0055d40001007387 */ /* 0x0003e40000100800 */
[----:B-1----:R-:W-:Y:S02]  /*36a60*/  IMAD.MOV.U32 R0, RZ, RZ, R107 ;  /* 0x000000ffff007224 */ /* 0x002fe400078e006b */
[----:B------:R1:W-:Y:S04]  /*36a70*/  STL [R1+0x55d8], R106 ;  /* 0x0055d86a01007387 */ /* 0x0003e80000100800 */
[----:B-1----:R-:W2:Y:S04]  /*36a80*/  LDL.LU.64 R106, [R1+0x1d00] ;  /* 0x001d0000016a7983 */ /* 0x002ea80000300a00 */
[----:B------:R1:W-:Y:S04]  /*36a90*/  STL [R1+0x55cc], R0 ;  /* 0x0055cc0001007387 */ /* 0x0003e80000100800 */
[----:B---3--:R3:W-:Y:S04]  /*36aa0*/  STL [R1+0x55d0], R86 ;  /* 0x0055d05601007387 */ /* 0x0087e80000100800 */
[----:B------:R-:W2:Y:S01]  /*36ab0*/  LDL.LU.64 R92, [R1+0x1d08] ;  /* 0x001d0800015c7983 */ /* 0x000ea20000300a00 */
[----:B-1----:R-:W-:-:S03]  /*36ac0*/  IMAD.MOV.U32 R0, RZ, RZ, R87 ;  /* 0x000000ffff007224 */ /* 0x002fc600078e0057 */
[----:B----4-:R-:W-:Y:S04]  /*36ad0*/  STL [R1+0x55c8], R94 ;  /* 0x0055c85e01007387 */ /* 0x010fe80000100800 */
[----:B------:R1:W-:Y:S04]  /*36ae0*/  STL [R1+0x55c4], R0 ;  /* 0x0055c40001007387 */ /* 0x0003e80000100800 */
[----:B---3--:R-:W3:Y:S01]  /*36af0*/  LDL.LU.64 R86, [R1+0x1d10] ;  /* 0x001d100001567983 */ /* 0x008ee20000300a00 */
[----:B-1----:R-:W-:-:S03]  /*36b00*/  IMAD.MOV.U32 R0, RZ, RZ, R95 ;  /* 0x000000ffff007224 */ /* 0x002fc600078e005f */
[----:B--2---:R-:W-:Y:S04]  /*36b10*/  STL [R1+0x55c0], R96 ;  /* 0x0055c06001007387 */ /* 0x004fe80000100800 */
[----:B------:R1:W-:Y:S04]  /*36b20*/  STL [R1+0x55bc], R0 ;  /* 0x0055bc0001007387 */ /* 0x0003e80000100800 */
[----:B------:R-:W2:Y:S01]  /*36b30*/  LDL.LU.64 R94, [R1+0x1d18] ;  /* 0x001d1800015e7983 */ /* 0x000ea20000300a00 */
[----:B-1----:R-:W-:-:S03]  /*36b40*/  IMAD.MOV.U32 R0, RZ, RZ, R97 ;  /* 0x000000ffff007224 */ /* 0x002fc600078e0061 */
[----:B------:R-:W-:Y:S04]  /*36b50*/  STL [R1+0x55b8], R88 ;  /* 0x0055b85801007387 */ /* 0x000fe80000100800 */
[----:B------:R1:W-:Y:S04]  /*36b60*/  STL [R1+0x55b4], R0 ;  /* 0x0055b40001007387 */ /* 0x0003e80000100800 */
[----:B------:R-:W4:Y:S01]  /*36b70*/  LDL.LU.64 R96, [R1+0x1d20] ;  /* 0x001d200001607983 */ /* 0x000f220000300a00 */
[----:B-1----:R-:W-:-:S03]  /*36b80*/  IMAD.MOV.U32 R0, RZ, RZ, R89 ;  /* 0x000000ffff007224 */ /* 0x002fc600078e0059 */
[----:B------:R-:W-:Y:S04]  /*36b90*/  STL [R1+0x55b0], R84 ;  /* 0x0055b05401007387 */ /* 0x000fe80000100800 */
[----:B------:R1:W-:Y:S04]  /*36ba0*/  STL [R1+0x55ac], R0 ;  /* 0x0055ac0001007387 */ /* 0x0003e80000100800 */
[----:B------:R-:W4:Y:S01]  /*36bb0*/  LDL.LU.64 R88, [R1+0x1d28] ;  /* 0x001d280001587983 */ /* 0x000f220000300a00 */
[----:B-1----:R-:W-:-:S03]  /*36bc0*/  IMAD.MOV.U32 R0, RZ, RZ, R85 ;  /* 0x000000ffff007224 */ /* 0x002fc600078e0055 */
[----:B------:R-:W-:Y:S04]  /*36bd0*/  STL [R1+0x55a8], R98 ;  /* 0x0055a86201007387 */ /* 0x000fe80000100800 */
[----:B------:R1:W-:Y:S02]  /*36be0*/  STL [R1+0x55a4], R0 ;  /* 0x0055a40001007387 */ /* 0x0003e40000100800 */
[----:B-1----:R-:W-:Y:S02]  /*36bf0*/  IMAD.MOV.U32 R0, RZ, RZ, R99 ;  /* 0x000000ffff007224 */ /* 0x002fe400078e0063 */
[----:B------:R-:W4:Y:S04]  /*36c00*/  LDL.LU.64 R98, [R1+0x1d30] ;  /* 0x001d300001627983 */ /* 0x000f280000300a00 */
[----:B------:R1:W-:Y:S04]  /*36c10*/  STL [R1+0x559c], R0 ;  /* 0x00559c0001007387 */ /* 0x0003e80000100800 */
[----:B------:R1:W-:Y:S02]  /*36c20*/  STL [R1+0x55a0], R100 ;  /* 0x0055a06401007387 */ /* 0x0003e40000100800 */
[----:B-1----:R-:W-:-:S02]  /*36c30*/  IMAD.MOV.U32 R0, RZ, RZ, R101 ;  /* 0x000000ffff007224 */ /* 0x002fc400078e0065 */
        /* <DEDUP_REMOVED lines=16> */
[----:B------:R-:W-:Y:S04]  /*36d40*/  STL [R1+0x549c], R92 ;  /* 0x00549c5c01007387 */ /* 0x000fe80000100800 */
[----:B------:R1:W-:Y:S04]  /*36d50*/  STL [R1+0x5490], R0 ;  /* 0x0054900001007387 */ /* 0x0003e80000100800 */
[----:B------:R-:W4:Y:S01]  /*36d60*/  LDL.LU.64 R106, [R1+0x1300] ;  /* 0x00130000016a7983 */ /* 0x000f220000300a00 */
[----:B-1----:R-:W-:-:S03]  /*36d70*/  IMAD.MOV.U32 R0, RZ, RZ, R93 ;  /* 0x000000ffff007224 */ /* 0x002fc600078e005d */
[----:B---3--:R-:W-:Y:S04]  /*36d80*/  STL [R1+0x54a4], R86 ;  /* 0x0054a45601007387 */ /* 0x008fe80000100800 */
[----:B------:R1:W-:Y:S04]  /*36d90*/  STL [R1+0x5498], R0 ;  /* 0x0054980001007387 */ /* 0x0003e80000100800 */
[----:B------:R-:W3:Y:S01]  /*36da0*/  LDL.LU.64 R92, [R1+0x12f8] ;  /* 0x0012f800015c7983 */ /* 0x000ee20000300a00 */
[----:B-1----:R-:W-:-:S03]  /*36db0*/  IMAD.MOV.U32 R0, RZ, RZ, R87 ;  /* 0x000000ffff007224 */ /* 0x002fc600078e0057 */
[----:B--2---:R-:W-:Y:S04]  /*36dc0*/  STL [R1+0x54ac], R94 ;  /* 0x0054ac5e01007387 */ /* 0x004fe80000100800 */
[----:B------:R1:W-:Y:S04]  /*36dd0*/  STL [R1+0x54a0], R0 ;  /* 0x0054a00001007387 */ /* 0x0003e80000100800 */
[----:B------:R-:W2:Y:S01]  /*36de0*/  LDL.LU.64 R82, [R1+0x12f0] ;  /* 0x0012f00001527983 */ /* 0x000ea20000300a00 */
[----:B-1----:R-:W-:-:S03]  /*36df0*/  IMAD.MOV.U32 R0, RZ, RZ, R95 ;  /* 0x000000ffff007224 */ /* 0x002fc600078e005f */
[----:B----4-:R-:W-:Y:S04]  /*36e00*/  STL [R1+0x54b4], R96 ;  /* 0x0054b46001007387 */ /* 0x010fe80000100800 */
[----:B------:R1:W-:Y:S04]  /*36e10*/  STL [R1+0x54a8], R0 ;  /* 0x0054a80001007387 */ /* 0x0003e80000100800 */
[----:B------:R-:W4:Y:S01]  /*36e20*/  LDL.LU.64 R94, [R1+0x12e8] ;  /* 0x0012e800015e7983 */ /* 0x000f220000300a00 */
[----:B-1----:R-:W-:-:S03]  /*36e30*/  IMAD.MOV.U32 R0, RZ, RZ, R97 ;  /* 0x000000ffff007224 */ /* 0x002fc600078e0061 */
[----:B------:R-:W-:Y:S04]  /*36e40*/  STL [R1+0x54bc], R88 ;  /* 0x0054bc5801007387 */ /* 0x000fe80000100800 */
[----:B------:R1:W-:Y:S04]  /*36e50*/  STL [R1+0x54b0], R0 ;  /* 0x0054b00001007387 */ /* 0x0003e80000100800 */
[----:B------:R-:W4:Y:S04]  /*36e60*/  LDL.LU.64 R96, [R1+0xa00] ;  /* 0x000a000001607983 */ /* 0x000f280000300a00 */
[----:B------:R-:W4:Y:S01]  /*36e70*/  LDL.LU.64 R84, [R1+0xa10] ;  /* 0x000a100001547983 */ /* 0x000f220000300a00 */
[----:B-1----:R-:W-:-:S05]  /*36e80*/  IMAD.MOV.U32 R0, RZ, RZ, R89 ;  /* 0x000000ffff007224 */ /* 0x002fca00078e0059 */
[----:B------:R1:W-:Y:S04]  /*36e90*/  STL [R1+0x54b8], R0 ;  /* 0x0054b80001007387 */ /* 0x0003e80000100800 */
        /* <DEDUP_REMOVED lines=25> */
[----:B---3--:R3:W-:Y:S01]  /*37030*/  STL [R1+0x54f4], R92 ;  /* 0x0054f45c01007387 */ /* 0x0087e20000100800 */
[----:B-1----:R-:W-:-:S03]  /*37040*/  IMAD.MOV.U32 R0, RZ, RZ, R93 ;  /* 0x000000ffff007224 */ /* 0x002fc600078e005d */
[----:B------:R-:W4:Y:S04]  /*37050*/  LDL.LU.64 R90, [R1+0xe60] ;  /* 0x000e6000015a7983 */ /* 0x000f280000300a00 */
[----:B------:R1:W-:Y:S04]  /*37060*/  STL [R1+0x54f0], R0 ;  /* 0x0054f00001007387 */ /* 0x0003e80000100800 */
[----:B--2---:R-:W-:Y:S04]  /*37070*/  STL [R1+0x54fc], R82 ;  /* 0x0054fc5201007387 */ /* 0x004fe80000100800 */
[----:B---3--:R-:W2:Y:S01]  /*37080*/  LDL.LU.64 R92, [R1+0xe68] ;  /* 0x000e6800015c7983 */ /* 0x008ea20000300a00 */
[----:B-1----:R-:W-:-:S03]  /*37090*/  IMAD.MOV.U32 R0, RZ, RZ, R83 ;  /* 0x000000ffff007224 */ /* 0x002fc600078e0053 */
[----:B----4-:R-:W-:Y:S04]  /*370a0*/  STL [R1+0x5504], R94 ;  /* 0x0055045e01007387 */ /* 0x010fe80000100800 */
[----:B------:R1:W-:Y:S02]  /*370b0*/  STL [R1+0x54f8], R0 ;  /* 0x0054f80001007387 */ /* 0x0003e40000100800 */
[----:B-1----:R-:W-:Y:S02]  /*370c0*/  IMAD.MOV.U32 R0, RZ, RZ, R95 ;  /* 0x000000ffff007224 */ /* 0x002fe400078e005f */
[----:B------:R-:W3:Y:S04]  /*370d0*/  LDL.LU.64 R94, [R1+0xe70] ;  /* 0x000e7000015e7983 */ /* 0x000ee80000300a00 */
[----:B------:R1:W-:Y:S04]  /*370e0*/  STL [R1+0x5500], R0 ;  /* 0x0055000001007387 */ /* 0x0003e80000100800 */
[----:B------:R4:W-:Y:S01]  /*370f0*/  STL [R1+0x550c], R96 ;  /* 0x00550c6001007387 */ /* 0x0009e20000100800 */
[----:B-1----:R-:W-:-:S03]  /*37100*/  IMAD.MOV.U32 R0, RZ, RZ, R97 ;  /* 0x000000ffff007224 */ /* 0x002fc600078e0061 */
[----:B------:R-:W-:Y:S04]  /*37110*/  STL [R1+0x5514], R84 ;  /* 0x0055145401007387 */ /* 0x000fe80000100800 */
[----:B------:R1:W-:Y:S04]  /*37120*/  STL [R1+0x5508], R0 ;  /* 0x0055080001007387 */ /* 0x0003e80000100800 */
[----:B----4-:R-:W4:Y:S01]  /*37130*/  LDL.LU.64 R96, [R1+0xe78] ;  /* 0x000e780001607983 */ /* 0x010f220000300a00 */
        /* <DEDUP_REMOVED lines=28> */
[----:B------:R-:W-:Y:S01]  /*37300*/  STL [R1+0x5554], R90 ;  /* 0x0055545a01007387 */ /* 0x000fe20000100800 */
[----:B-1----:R-:W-:-:S03]  /*37310*/  IMAD.MOV.U32 R0, RZ, RZ, R91 ;  /* 0x000000ffff007224 */ /* 0x002fc600078e005b */
[----:B--2---:R-:W-:Y:S04]  /*37320*/  STL [R1+0x555c], R92 ;  /* 0x00555c5c01007387 */ /* 0x004fe80000100800 */
[----:B------:R1:W-:Y:S04]  /*37330*/  STL [R1+0x5550], R0 ;  /* 0x0055500001007387 */ /* 0x0003e80000100800 */
[----:B------:R-:W2:Y:S04]  /*37340*/  LDL.LU.64 R76, [R1+0x288] ;  /* 0x00028800014c7983 */ /* 0x000ea80000300a00 */
[----:B------:R-:W2:Y:S01]  /*37350*/  LDL.LU.64 R78, [R1+0x280] ;  /* 0x00028000014e7983 */ /* 0x000ea20000300a00 */
[----:B-1----:R-:W-:-:S05]  /*37360*/  IMAD.MOV.U32 R0, RZ, RZ, R93 ;  /* 0x000000ffff007224 */ /* 0x002fca00078e005d */
[----:B------:R1:W-:Y:S04]  /*37370*/  STL [R1+0x5558], R0 ;  /* 0x0055580001007387 */ /* 0x0003e80000100800 */
[----:B---3--:R-:W-:Y:S04]  /*37380*/  STL [R1+0x5564], R94 ;  /* 0x0055645e01007387 */ /* 0x008fe80000100800 */
[----:B------:R-:W3:Y:S01]  /*37390*/  LDL.LU.64 R80, [R1+0x278] ;  /* 0x0002780001507983 */ /* 0x000ee20000300a00 */
[----:B-1----:R-:W-:-:S03]  /*373a0*/  IMAD.MOV.U32 R0, RZ, RZ, R95 ;  /* 0x000000ffff007224 */ /* 0x002fc600078e005f */
[----:B------:R-:W3:Y:S04]  /*373b0*/  LDL.LU.64 R82, [R1+0x270] ;  /* 0x0002700001527983 */ /* 0x000ee80000300a00 */
[----:B------:R1:W-:Y:S04]  /*373c0*/  STL [R1+0x5560], R0 ;  /* 0x0055600001007387 */ /* 0x0003e80000100800 */
[----:B----4-:R-:W-:Y:S04]  /*373d0*/  STL [R1+0x556c], R96 ;  /* 0x00556c6001007387 */ /* 0x010fe80000100800 */
[----:B------:R-:W4:Y:S01]  /*373e0*/  LDL.LU.64 R84, [R1+0x268] ;  /* 0x0002680001547983 */ /* 0x000f220000300a00 */
[----:B-1----:R-:W-:-:S03]  /*373f0*/  IMAD.MOV.U32 R0, RZ, RZ, R97 ;  /* 0x000000ffff007224 */ /* 0x002fc600078e0061 */
[----:B------:R-:W4:Y:S04]  /*37400*/  LDL.LU.64 R86, [R1+0x260] ;  /* 0x0002600001567983 */ /* 0x000f280000300a00 */
[----:B------:R1:W-:Y:S04]  /*37410*/  STL [R1+0x5568], R0 ;  /* 0x0055680001007387 */ /* 0x0003e80000100800 */
[----:B------:R-:W-:Y:S04]  /*37420*/  STL [R1+0x5574], R98 ;  /* 0x0055746201007387 */ /* 0x000fe80000100800 */
        /* <DEDUP_REMOVED lines=14> */
[----:B------:R1:W-:Y:S04]  /*37510*/  STL [R1+0x5588], R104 ;  /* 0x0055886801007387 */ /* 0x0003e80000100800 */
        /* <DEDUP_REMOVED lines=8> */
[----:B------:R2:W-:Y:S02]  /*375a0*/  STL [R1+0x5474], R0 ;  /* 0x0054740001007387 */ /* 0x0005e40000100800 */
[----:B--2---:R-:W-:Y:S02]  /*375b0*/  IMAD.MOV.U32 R0, RZ, RZ, R77 ;  /* 0x000000ffff007224 */ /* 0x004fe400078e004d */
[----:B------:R-:W-:Y:S04]  /*375c0*/  STL [R1+0x5478], R76 ;  /* 0x0054784c01007387 */ /* 0x000fe80000100800 */
[----:B------:R-:W-:Y:S04]  /*375d0*/  STL [R1+0x5470], R78 ;  /* 0x0054704e01007387 */ /* 0x000fe80000100800 */
[----:B------:R1:W-:Y:S02]  /*375e0*/  STL [R1+0x546c], R0 ;  /* 0x00546c0001007387 */ /* 0x0003e40000100800 */
[----:B-1----:R-:W-:-:S02]  /*375f0*/  IMAD.MOV.U32 R0, RZ, RZ, R79 ;  /* 0x000000ffff007224 */ /* 0x002fc400078e004f */
[----:B---3--:R-:W-:Y:S04]  /*37600*/  STL [R1+0x5468], R80 ;  /* 0x0054685001007387 */ /* 0x008fe80000100800 */
[----:B------:R1:W-:Y:S04]  /*37610*/  STL [R1+0x5464], R0 ;  /* 0x0054640001007387 */ /* 0x0003e80000100800 */
[----:B------:R-:W-:Y:S01]  /*37620*/  STL [R1+0x5460], R82 ;  /* 0x0054605201007387 */ /* 0x000fe20000100800 */
[----:B-1----:R-:W-:-:S05]  /*37630*/  IMAD.MOV.U32 R0, RZ, RZ, R81 ;  /* 0x000000ffff007224 */ /* 0x002fca00078e0051 */
[----:B------:R1:W-:Y:S04]  /*37640*/  STL [R1+0x545c], R0 ;  /* 0x00545c0001007387 */ /* 0x0003e80000100800 */
[----:B----4-:R-:W-:Y:S01]  /*37650*/  STL [R1+0x5458], R84 ;  /* 0x0054585401007387 */ /* 0x010fe20000100800 */
[----:B-1----:R-:W-:-:S05]  /*37660*/  IMAD.MOV.U32 R0, RZ, RZ, R83 ;  /* 0x000000ffff007224 */ /* 0x002fca00078e0053 */
[----:B------:R1:W-:Y:S04]  /*37670*/  STL [R1+0x5454], R0 ;  /* 0x0054540001007387 */ /* 0x0003e80000100800 */
[----:B------:R-:W-:Y:S01]  /*37680*/  STL [R1+0x5450], R86 ;  /* 0x0054505601007387 */ /* 0x000fe20000100800 */
        /* <DEDUP_REMOVED lines=25> */
[----:B------:R1:W-:Y:S02]  /*37820*/  STL [R1+0x5428], R0 ;  /* 0x0054280001007387 */ /* 0x0003e40000100800 */
[----:B-1----:R-:W-:Y:S02]  /*37830*/  IMAD.MOV.U32 R0, RZ, RZ, R103 ;  /* 0x000000ffff007224 */ /* 0x002fe400078e0067 */
[----:B------:R-:W-:Y:S04]  /*37840*/  STL [R1+0x5438], R104 ;  /* 0x0054386801007387 */ /* 0x000fe80000100800 */
[----:B------:R1:W-:Y:S04]  /*37850*/  STL [R1+0x5430], R0 ;  /* 0x0054300001007387 */ /* 0x0003e80000100800 */
[----:B------:R-:W-:Y:S01]  /*37860*/  STL [R1+0x5400], R106 ;  /* 0x0054006a01007387 */ /* 0x000fe20000100800 */
[----:B-1----:R-:W-:-:S05]  /*37870*/  IMAD.MOV.U32 R0, RZ, RZ, R105 ;  /* 0x000000ffff007224 */ /* 0x002fca00078e0069 */
[----:B------:R1:W-:Y:S04]  /*37880*/  STL [R1+0x53fc], R0 ;  /* 0x0053fc0001007387 */ /* 0x0003e80000100800 */
[----:B-----5:R-:W-:Y:S01]  /*37890*/  STL [R1+0x53f8], R240 ;  /* 0x0053f8f001007387 */ /* 0x020fe20000100800 */
[----:B-1----:R-:W-:-:S05]  /*378a0*/  IMAD.MOV.U32 R0, RZ, RZ, R107 ;  /* 0x000000ffff007224 */ /* 0x002fca00078e006b */
[----:B------:R1:W-:Y:S04]  /*378b0*/  STL [R1+0x53f4], R0 ;  /* 0x0053f40001007387 */ /* 0x0003e80000100800 */
[----:B------:R-:W-:Y:S04]  /*378c0*/  STL [R1+0x53ec], R241 ;  /* 0x0053ecf101007387 */ /* 0x000fe80000100800 */
[----:B------:R-:W-:Y:S04]  /*378d0*/  STL [R1+0x53f0], R226 ;  /* 0x0053f0e201007387 */ /* 0x000fe80000100800 */
[----:B------:R-:W-:Y:S04]  /*378e0*/  STL [R1+0x53e4], R227 ;  /* 0x0053e4e301007387 */ /* 0x000fe80000100800 */
[----:B------:R-:W-:Y:S04]  /*378f0*/  STL [R1+0x53e8], R224 ;  /* 0x0053e8e001007387 */ /* 0x000fe80000100800 */
[----:B------:R-:W-:Y:S04]  /*37900*/  STL [R1+0x53dc], R225 ;  /* 0x0053dce101007387 */ /* 0x000fe80000100800 */
[----:B------:R-:W-:Y:S04]  /*37910*/  STL [R1+0x53e0], R222 ;  /* 0x0053e0de01007387 */ /* 0x000fe80000100800 */
[----:B------:R-:W2:Y:S04]  /*37920*/  LDL.LU.64 R92, [R1+0x1f50] ;  /* 0x001f5000015c7983 */ /* 0x000ea80000300a00 */
[----:B------:R-:W-:Y:S04]  /*37930*/  STL [R1+0x53d4], R223 ;  /* 0x0053d4df01007387 */ /* 0x000fe80000100800 */
[----:B------:R-:W-:Y:S04]  /*37940*/  STL [R1+0x53d8], R220 ;  /* 0x0053d8dc01007387 */ /* 0x000fe80000100800 */
[----:B------:R-:W3:Y:S04]  /*37950*/  LDL.LU.64 R86, [R1+0x1f58] ;  /* 0x001f580001567983 */ /* 0x000ee80000300a00 */
[----:B------:R-:W-:Y:S04]  /*37960*/  STL [R1+0x53cc], R221 ;  /* 0x0053ccdd01007387 */ /* 0x000fe80000100800 */
[----:B------:R-:W-:Y:S04]  /*37970*/  STL [R1+0x53d0], R218 ;  /* 0x0053d0da01007387 */ /* 0x000fe80000100800 */
[----:B------:R-:W4:Y:S04]  /*37980*/  LDL.LU.64 R94, [R1+0x1f60] ;  /* 0x001f6000015e7983 */ /* 0x000f280000300a00 */
        /* <DEDUP_REMOVED lines=24> */
[----:B--2---:R2:W-:Y:S04]  /*37b10*/  STL [R1+0x520c], R92 ;  /* 0x00520c5c01007387 */ /* 0x0045e80000100800 */
[----:B------:R-:W4:Y:S01]  /*37b20*/  LDL.LU.64 R106, [R1+0x2018] ;  /* 0x00201800016a7983 */ /* 0x000f220000300a00 */
[----:B-1----:R-:W-:-:S03]  /*37b30*/  IMAD.MOV.U32 R0, RZ, RZ, R93 ;  /* 0x000000ffff007224 */ /* 0x002fc600078e005d */
[----:B---3--:R-:W-:Y:S04]  /*37b40*/  STL [R1+0x5214], R86 ;  /* 0x0052145601007387 */ /* 0x008fe80000100800 */
[----:B------:R1:W-:Y:S04]  /*37b50*/  STL [R1+0x5208], R0 ;  /* 0x0052080001007387 */ /* 0x0003e80000100800 */
[----:B--2---:R-:W2:Y:S01]  /*37b60*/  LDL.LU.64 R92, [R1+0x2030] ;  /* 0x00203000015c7983 */ /* 0x004ea20000300a00 */
[----:B-1----:R-:W-:-:S03]  /*37b70*/  IMAD.MOV.U32 R0, RZ, RZ, R87 ;  /* 0x000000ffff007224 */ /* 0x002fc600078e0057 */
[----:B----4-:R-:W-:Y:S04]  /*37b80*/  STL [R1+0x521c], R94 ;  /* 0x00521c5e01007387 */ /* 0x010fe80000100800 */
[----:B------:R1:W-:Y:S04]  /*37b90*/  STL [R1+0x5210], R0 ;  /* 0x0052100001007387 */ /* 0x0003e80000100800 */
[----:B------:R-:W3:Y:S01]  /*37ba0*/  LDL.LU.64 R82, [R1+0x2048] ;  /* 0x0020480001527983 */ /* 0x000ee20000300a00 */
        /* <DEDUP_REMOVED lines=32> */
[----:B------:R2:W-:Y:S01]  /*37db0*/  STL [R1+0x525c], R106 ;  /* 0x00525c6a01007387 */ /* 0x0005e20000100800 */
[----:B-1----:R-:W-:-:S03]  /*37dc0*/  IMAD.MOV.U32 R0, RZ, RZ, R107 ;  /* 0x000000ffff007224 */ /* 0x002fc600078e006b */
[----:B--2---:R-:W2:Y:S04]  /*37dd0*/  LDL.LU.64 R106, [R1+0xfe0] ;  /* 0x000fe000016a7983 */ /* 0x004ea80000300a00 */
[----:B------:R1:W-:Y:S04]  /*37de0*/  STL [R1+0x5258], R0 ;  /* 0x0052580001007387 */ /* 0x0003e80000100800 */
[----:B------:R3:W-:Y:S04]  /*37df0*/  STL [R1+0x5264], R92 ;  /* 0x0052645c01007387 */ /* 0x0007e80000100800 */
[----:B------:R-:W2:Y:S01]  /*37e00*/  LDL.LU.64 R90, [R1+0xfe8] ;  /* 0x000fe800015a7983 */ /* 0x000ea20000300a00 */
[----:B-1----:R-:W-:-:S05]  /*37e10*/  IMAD.MOV.U32 R0, RZ, RZ, R93 ;  /* 0x000000ffff007224 */ /* 0x002fca00078e005d */
[----:B------:R1:W-:Y:S04]  /*37e20*/  STL [R1+0x5260], R0 ;  /* 0x0052600001007387 */ /* 0x0003e80000100800 */
[----:B---3--:R-:W-:Y:S04]  /*37e30*/  STL [R1+0x526c], R82 ;  /* 0x00526c5201007387 */ /* 0x008fe80000100800 */
[----:B------:R-:W3:Y:S01]  /*37e40*/  LDL.LU.64 R92, [R1+0x1000] ;  /* 0x00100000015c7983 */ /* 0x000ee20000300a00 */
[----:B-1----:R-:W-:-:S03]  /*37e50*/  IMAD.MOV.U32 R0, RZ, RZ, R83 ;  /* 0x000000ffff007224 */ /* 0x002fc600078e0053 */
[----:B----4-:R-:W-:Y:S04]  /*37e60*/  STL [R1+0x5274], R94 ;  /* 0x0052745e01007387 */ /* 0x010fe80000100800 */
        /* <DEDUP_REMOVED lines=32> */
[----:B--2---:R-:W-:Y:S04]  /*38070*/  STL [R1+0x52bc], R106 ;  /* 0x0052bc6a01007387 */ /* 0x004fe80000100800 */
[----:B------:R1:W-:Y:S02]  /*38080*/  STL [R1+0x52b0], R0 ;  /* 0x0052b00001007387 */ /* 0x0003e40000100800 */
[----:B-1----:R-:W-:Y:S02]  /*38090*/  IMAD.MOV.U32 R0, RZ, RZ, R107 ;  /* 0x000000ffff007224 */ /* 0x002fe400078e006b */
[----:B------:R-:W2:Y:S04]  /*380a0*/  LDL.LU.64 R106, [R1+0x10d0] ;  /* 0x0010d000016a7983 */ /* 0x000ea80000300a00 */
[----:B------:R1:W-:Y:S04]  /*380b0*/  STL [R1+0x52b8], R0 ;  /* 0x0052b80001007387 */ /* 0x0003e80000100800 */
[----:B------:R-:W-:Y:S01]  /*380c0*/  STL [R1+0x52c4], R90 ;  /* 0x0052c45a01007387 */ /* 0x000fe20000100800 */
[----:B-1----:R-:W-:-:S03]  /*380d0*/  IMAD.MOV.U32 R0, RZ, RZ, R91 ;  /* 0x000000ffff007224 */ /* 0x002fc600078e005b */
[----:B---3--:R-:W-:Y:S04]  /*380e0*/  STL [R1+0x52cc], R92 ;  /* 0x0052cc5c01007387 */ /* 0x008fe80000100800 */
[----:B------:R1:W-:Y:S04]  /*380f0*/  STL [R1+0x52c0], R0 ;  /* 0x0052c00001007387 */ /* 0x0003e80000100800 */
[----:B------:R-:W3:Y:S04]  /*38100*/  LDL.LU.64 R76, [R1+0x690] ;  /* 0x00069000014c7983 */ /* 0x000ee80000300a00 */
[----:B------:R-:W3:Y:S01]  /*38110*/  LDL.LU.64 R78, [R1+0x698] ;  /* 0x00069800014e7983 */ /* 0x000ee20000300a00 */
[----:B-1----:R-:W-:-:S05]  /*38120*/  IMAD.MOV.U32 R0, RZ, RZ, R93 ;  /* 0x000000ffff007224 */ /* 0x002fca00078e005d */
        /* <DEDUP_REMOVED lines=31> */
[----:B--2---:R2:W-:Y:S04]  /*38320*/  STL [R1+0x5304], R106 ;  /* 0x0053046a01007387 */ /* 0x0045e80000100800 */
[----:B------:R-:W4:Y:S01]  /*38330*/  LDL.LU.64 R104, [R1+0x7f0] ;  /* 0x0007f00001687983 */ /* 0x000f220000300a00 */
[----:B-1----:R-:W-:-:S03]  /*38340*/  IMAD.MOV.U32 R0, RZ, RZ, R107 ;  /* 0x000000ffff007224 */ /* 0x002fc600078e006b */
[----:B--2---:R-:W2:Y:S04]  /*38350*/  LDL.LU.64 R106, [R1+0x7f8] ;  /* 0x0007f800016a7983 */ /* 0x004ea80000300a00 */
[----:B------:R1:W-:Y:S04]  /*38360*/  STL [R1+0x5300], R0 ;  /* 0x0053000001007387 */ /* 0x0003e80000100800 */
[----:B---3--:R-:W-:Y:S01]  /*38370*/  STL [R1+0x530c], R76 ;  /* 0x00530c4c01007387 */ /* 0x008fe20000100800 */
[----:B-1----:R-:W-:-:S03]  /*38380*/  IMAD.MOV.U32 R0, RZ, RZ, R77 ;  /* 0x000000ffff007224 */ /* 0x002fc600078e004d */
[----:B------:R-:W-:Y:S04]  /*38390*/  STL [R1+0x5314], R78 ;  /* 0x0053144e01007387 */ /* 0x000fe80000100800 */
[----:B------:R1:W-:Y:S02]  /*383a0*/  STL [R1+0x5308], R0 ;  /* 0x0053080001007387 */ /* 0x0003e40000100800 */
[----:B-1----:R-:W-:Y:S02]  /*383b0*/  IMAD.MOV.U32 R0, RZ, RZ, R79 ;  /* 0x000000ffff007224 */ /* 0x002fe400078e004f */
[----:B----4-:R-:W-:Y:S04]  /*383c0*/  STL [R1+0x531c], R80 ;  /* 0x00531c5001007387 */ /* 0x010fe80000100800 */
        /* <DEDUP_REMOVED lines=37> */
[----:B--2---:R-:W-:Y:S01]  /*38620*/  STL [R1+0x5384], R106 ;  /* 0x0053846a01007387 */ /* 0x004fe20000100800 */
[----:B-1----:R-:W-:-:S05]  /*38630*/  IMAD.MOV.U32 R0, RZ, RZ, R105 ;  /* 0x000000ffff007224 */ /* 0x002fca00078e0069 */
[----:B------:R1:W-:Y:S04]  /*38640*/  STL [R1+0x5378], R0 ;  /* 0x0053780001007387 */ /* 0x0003e80000100800 */
[----:B------:R-:W-:Y:S01]  /*38650*/  STL [R1+0x5388], R200 ;  /* 0x005388c801007387 */ /* 0x000fe20000100800 */
        /* <DEDUP_REMOVED lines=258> */
[----:B--2---:R2:W-:Y:S01]  /*39680*/  STL [R1+0x4178], R106 ;  /* 0x0041786a01007387 */ /* 0x0045e20000100800 */
[----:B-1----:R-:W-:-:S03]  /*39690*/  IMAD.MOV.U32 R0, RZ, RZ, R107 ;  /* 0x000000ffff007224 */ /* 0x002fc600078e006b */
[----:B--2---:R-:W2:Y:S04]  /*396a0*/  LDL.LU.64 R106, [R1+0x2fb8] ;  /* 0x002fb800016a7983 */ /* 0x004ea80000300a00 */
        /* <DEDUP_REMOVED lines=1536> */
[----:B------:R2:W-:Y:S02]  /*3f6b0*/  STL [R1+0x4d74], R0 ;  /* 0x004d740001007387 */ /* 0x0005e40000100800 */
[----:B--2---:R-:W-:Y:S02]  /*3f6c0*/  IMAD.MOV.U32 R0, RZ, RZ, R107 ;  /* 0x000000ffff007224 */ /* 0x004fe400078e006b */
[----:B------:R1:W-:Y:S04]  /*3f6d0*/  STL [R1+0x4d80], R106 ;  /* 0x004d806a01007387 */ /* 0x0003e80000100800 */
[----:B-1----:R-:W2:Y:S04]  /*3f6e0*/  LDL.LU.64 R106, [R1+0x36d8] ;  /* 0x0036d800016a7983 */ /* 0x002ea80000300a00 */
        /* <DEDUP_REMOVED lines=13> */
[----:B------:R-:W-:Y:S04]  /*3f7c0*/  STL [R1+0x4da0], R86 ;  /* 0x004da05601007387 */ /* 0x000fe80000100800 */
[----:B------:R-:W4:Y:S01]  /*3f7d0*/  LDL.LU.64 R84, [R1+0x36f8] ;  /* 0x0036f80001547983 */ /* 0x000f220000300a00 */
[----:B-1----:R-:W-:-:S05]  /*3f7e0*/  IMAD.MOV.U32 R0, RZ, RZ, R87 ;  /* 0x000000ffff007224 */ /* 0x002fca00078e0057 */
[----:B------:R1:W-:Y:S04]  /*3f7f0*/  STL [R1+0x4d9c], R0 ;  /* 0x004d9c0001007387 */ /* 0x0003e80000100800 */
[----:B------:R-:W-:Y:S01]  /*3f800*/  STL [R1+0x4da8], R88 ;  /* 0x004da85801007387 */ /* 0x000fe20000100800 */
[----:B-1----:R-:W-:-:S03]  /*3f810*/  IMAD.MOV.U32 R0, RZ, RZ, R89 ;  /* 0x000000ffff007224 */ /* 0x002fc600078e0059 */
        /* <DEDUP_REMOVED lines=23> */
[----:B------:R-:W-:Y:S04]  /*3f990*/  STL [R1+0x4dd8], R106 ;  /* 0x004dd86a01007387 */ /* 0x000fe80000100800 */
[----:B------:R-:W2:Y:S04]  /*3f9a0*/  LDL.LU.64 R88, [R1+0x34c0] ;  /* 0x0034c00001587983 */ /* 0x000ea80000300a00 */
[----:B------:R1:W-:Y:S04]  /*3f9b0*/  STL [R1+0x4dd4], R0 ;  /* 0x004dd40001007387 */ /* 0x0003e80000100800 */
[----:B---3--:R3:W-:Y:S01]  /*3f9c0*/  STL [R1+0x4de0], R90 ;  /* 0x004de05a01007387 */ /* 0x0087e20000100800 */
[----:B-1----:R-:W-:-:S03]  /*3f9d0*/  IMAD.MOV.U32 R0, RZ, RZ, R91 ;  /* 0x000000ffff007224 */ /* 0x002fc600078e005b */
[----:B------:R-:W2:Y:S04]  /*3f9e0*/  LDL.LU.64 R106, [R1+0x34d0] ;  /* 0x0034d000016a7983 */ /* 0x000ea80000300a00 */
[----:B----4-:R-:W-:Y:S04]  /*3f9f0*/  STL [R1+0x4de8], R92 ;  /* 0x004de85c01007387 */ /* 0x010fe80000100800 */
[----:B------:R1:W-:Y:S04]  /*3fa00*/  STL [R1+0x4ddc], R0 ;  /* 0x004ddc0001007387 */ /* 0x0003e80000100800 */
[----:B---3--:R-:W3:Y:S01]  /*3fa10*/  LDL.LU.64 R90, [R1+0x34e0] ;  /* 0x0034e000015a7983 */ /* 0x008ee20000300a00 */
        /* <DEDUP_REMOVED lines=36> */
[----:B------:R-:W-:Y:S04]  /*3fc60*/  STL [R1+0x4e38], R106 ;  /* 0x004e386a01007387 */ /* 0x000fe80000100800 */
[----:B------:R2:W-:Y:S04]  /*3fc70*/  STL [R1+0x4e2c], R0 ;  /* 0x004e2c0001007387 */ /* 0x0005e80000100800 */
[----:B-1----:R-:W4:Y:S01]  /*3fc80*/  LDL.LU.64 R88, [R1+0x3570] ;  /* 0x0035700001587983 */ /* 0x002f220000300a00 */
[----:B--2---:R-:W-:-:S03]  /*3fc90*/  IMAD.MOV.U32 R0, RZ, RZ, R107 ;  /* 0x000000ffff007224 */ /* 0x004fc600078e006b */
[----:B---3--:R-:W-:Y:S04]  /*3fca0*/  STL [R1+0x4e40], R90 ;  /* 0x004e405a01007387 */ /* 0x008fe80000100800 */
[----:B------:R1:W-:Y:S04]  /*3fcb0*/  STL [R1+0x4e34], R0 ;  /* 0x004e340001007387 */ /* 0x0003e80000100800 */
[----:B------:R-:W2:Y:S01]  /*3fcc0*/  LDL.LU.64 R106, [R1+0x3580] ;  /* 0x00358000016a7983 */ /* 0x000ea20000300a00 */
        /* <DEDUP_REMOVED lines=9> */
[----:B------:R-:W4:Y:S04]  /*3fd60*/  LDL.LU.64 R94, [R1+0x3230] ;  /* 0x00323000015e7983 */ /* 0x000f280000300a00 */
[----:B------:R1:W-:Y:S04]  /*3fd70*/  STL [R1+0x4e4c], R0 ;  /* 0x004e4c0001007387 */ /* 0x0003e80000100800 */
[----:B------:R-:W-:Y:S04]  /*3fd80*/  STL [R1+0x4e58], R86 ;  /* 0x004e585601007387 */ /* 0x000fe80000100800 */
        /* <DEDUP_REMOVED lines=38> */
[----:B------:R-:W-:Y:S04]  /*3fff0*/  STL [R1+0x4ea8], R94 ;  /* 0x004ea85e01007387 */ /* 0x000fe80000100800 */
[----:B------:R1:W-:Y:S04]  /*40000*/  STL [R1+0x4e9c], R0 ;  /* 0x004e9c0001007387 */ /* 0x0003e80000100800 */
[----:B----4-:R-:W4:Y:S01]  /*40010*/  LDL.LU.64 R92, [R1+0x3340] ;  /* 0x00334000015c7983 */ /* 0x010f220000300a00 */
        /* <DEDUP_REMOVED lines=31> */
[----:B--2---:R-:W-:Y:S04]  /*40210*/  STL [R1+0x4ef0], R106 ;  /* 0x004ef06a01007387 */ /* 0x004fe80000100800 */
[----:B------:R1:W-:Y:S04]  /*40220*/  STL [R1+0x4ee4], R0 ;  /* 0x004ee40001007387 */ /* 0x0003e80000100800 */
[----:B------:R-:W2:Y:S01]  /*40230*/  LDL.LU.64 R78, [R1+0x1c18] ;  /* 0x001c1800014e7983 */ /* 0x000ea20000300a00 */
        /* <DEDUP_REMOVED lines=9> */
[----:B-1----:R-:W-:-:S05]  /*402d0*/  IMAD.MOV.U32 R0, RZ, RZ, R93 ;  /* 0x000000ffff007224 */ /* 0x002fca00078e005d */
        /* <DEDUP_REMOVED lines=11> */
[----:B------:R-:W-:Y:S01]  /*40390*/  STL [R1+0x4f18], R98 ;  /* 0x004f186201007387 */ /* 0x000fe20000100800 */
[----:B-1----:R-:W-:-:S03]  /*403a0*/  IMAD.MOV.U32 R0, RZ, RZ, R99 ;  /* 0x000000ffff007224 */ /* 0x002fc600078e0063 */
[----:B------:R-:W4:Y:S04]  /*403b0*/  LDL.LU.64 R92, [R1+0x1bd8] ;  /* 0x001bd800015c7983 */ /* 0x000f280000300a00 */
[----:B------:R-:W4:Y:S04]  /*403c0*/  LDL.LU.64 R94, [R1+0x1bd0] ;  /* 0x001bd000015e7983 */ /* 0x000f280000300a00 */
[----:B------:R1:W-:Y:S02]  /*403d0*/  STL [R1+0x4f14], R0 ;  /* 0x004f140001007387 */ /* 0x0003e40000100800 */
[----:B-1----:R-:W-:-:S02]  /*403e0*/  IMAD.MOV.U32 R0, RZ, RZ, R101 ;  /* 0x000000ffff007224 */ /* 0x002fc400078e0065 */
[----:B------:R-:W-:Y:S04]  /*403f0*/  STL [R1+0x4f20], R100 ;  /* 0x004f206401007387 */ /* 0x000fe80000100800 */
[----:B------:R-:W4:Y:S04]  /*40400*/  LDL.LU.64 R96, [R1+0x1bc8] ;  /* 0x001bc80001607983 */ /* 0x000f280000300a00 */
[----:B------:R-:W4:Y:S04]  /*40410*/  LDL.LU.64 R98, [R1+0x1bc0] ;  /* 0x001bc00001627983 */ /* 0x000f280000300a00 */
[----:B------:R1:W-:Y:S02]  /*40420*/  STL [R1+0x4f1c], R0 ;  /* 0x004f1c0001007387 */ /* 0x0003e40000100800 */
[----:B-1----:R-:W-:-:S02]  /*40430*/  IMAD.MOV.U32 R0, RZ, RZ, R103 ;  /* 0x000000ffff007224 */ /* 0x002fc400078e0067 */
[----:B------:R1:W-:Y:S04]  /*40440*/  STL [R1+0x4f28], R102 ;  /* 0x004f286601007387 */ /* 0x0003e80000100800 */
[----:B------:R-:W4:Y:S04]  /*40450*/  LDL.LU.64 R100, [R1+0x1bb8] ;  /* 0x001bb80001647983 */ /* 0x000f280000300a00 */
[----:B------:R-:W-:Y:S04]  /*40460*/  STL [R1+0x4f30], R104 ;  /* 0x004f306801007387 */ /* 0x000fe80000100800 */
[----:B------:R1:W-:Y:S04]  /*40470*/  STL [R1+0x4f24], R0 ;  /* 0x004f240001007387 */ /* 0x0003e80000100800 */
[----:B-1----:R-:W4:Y:S01]  /*40480*/  LDL.LU.64 R102, [R1+0x3720] ;  /* 0x0037200001667983 */ /* 0x002f220000300a00 */
[----:B------:R-:W-:-:S03]  /*40490*/  IMAD.MOV.U32 R0, RZ, RZ, R105 ;  /* 0x000000ffff007224 */ /* 0x000fc600078e0069 */
[----:B--2---:R-:W-:Y:S04]  /*404a0*/  STL [R1+0x4f38], R78 ;  /* 0x004f384e01007387 */ /* 0x004fe80000100800 */
[----:B------:R1:W-:Y:S04]  /*404b0*/  STL [R1+0x4f2c], R0 ;  /* 0x004f2c0001007387 */ /* 0x0003e80000100800 */
[----:B------:R-:W2:Y:S01]  /*404c0*/  LDL.LU.64 R104, [R1+0x3728] ;  /* 0x0037280001687983 */ /* 0x000ea20000300a00 */
[----:B-1----:R-:W-:-:S03]  /*404d0*/  IMAD.MOV.U32 R0, RZ, RZ, R79 ;  /* 0x000000ffff007224 */ /* 0x002fc600078e004f */
[----:B---3--:R-:W-:Y:S04]  /*404e0*/  STL [R1+0x4f40], R106 ;  /* 0x004f406a01007387 */ /* 0x008fe80000100800 */
[----:B------:R1:W-:Y:S04]  /*404f0*/  STL [R1+0x4f34], R0 ;  /* 0x004f340001007387 */ /* 0x0003e80000100800 */
[----:B------:R-:W-:Y:S01]  /*40500*/  STL [R1+0x4f48], R80 ;  /* 0x004f485001007387 */ /* 0x000fe20000100800 */
[----:B-1----:R-:W-:-:S05]  /*40510*/  IMAD.MOV.U32 R0, RZ, RZ, R107 ;  /* 0x000000ffff007224 */ /* 0x002fca00078e006b */
[----:B------:R1:W-:Y:S04]  /*40520*/  STL [R1+0x4f3c], R0 ;  /* 0x004f3c0001007387 */ /* 0x0003e80000100800 */
[----:B------:R-:W3:Y:S01]  /*40530*/  LDL.LU.64 R106, [R1+0x3730] ;  /* 0x00373000016a7983 */ /* 0x000ee20000300a00 */
[----:B-1----:R-:W-:-:S03]  /*40540*/  IMAD.MOV.U32 R0, RZ, RZ, R81 ;  /* 0x000000ffff007224 */ /* 0x002fc600078e0051 */
        /* <DEDUP_REMOVED lines=18> */
[----:B-1----:R-:W-:Y:S01]  /*40670*/  IMAD.MOV.U32 R0, RZ, RZ, R93 ;  /* 0x000000ffff007224 */ /* 0x002fe200078e005d */
[----:B------:R-:W1:Y:S04]  /*40680*/  S2R R252, SR_TID.X ;  /* 0x0000000000fc7919 */ /* 0x000e680000002100 */
[----:B------:R4:W-:Y:S04]  /*40690*/  STL [R1+0x4f74], R0 ;  /* 0x004f740001007387 */ /* 0x0009e80000100800 */
[----:B------:R-:W-:Y:S01]  /*406a0*/  STL [R1+0x4f88], R96 ;  /* 0x004f886001007387 */ /* 0x000fe20000100800 */
[----:B----4-:R-:W-:-:S05]  /*406b0*/  IMAD.MOV.U32 R0, RZ, RZ, R95 ;  /* 0x000000ffff007224 */ /* 0x010fca00078e005f */
[----:B------:R4:W-:Y:S04]  /*406c0*/  STL [R1+0x4f7c], R0 ;  /* 0x004f7c0001007387 */ /* 0x0009e80000100800 */
[----:B------:R-:W-:Y:S01]  /*406d0*/  STL [R1+0x4f90], R98 ;  /* 0x004f906201007387 */ /* 0x000fe20000100800 */
[----:B----4-:R-:W-:-:S05]  /*406e0*/  IMAD.MOV.U32 R0, RZ, RZ, R97 ;  /* 0x000000ffff007224 */ /* 0x010fca00078e0061 */
[----:B------:R4:W-:Y:S04]  /*406f0*/  STL [R1+0x4f84], R0 ;  /* 0x004f840001007387 */ /* 0x0009e80000100800 */
[----:B------:R-:W-:Y:S01]  /*40700*/  STL [R1+0x4f98], R100 ;  /* 0x004f986401007387 */ /* 0x000fe20000100800 */
[----:B----4-:R-:W-:-:S05]  /*40710*/  IMAD.MOV.U32 R0, RZ, RZ, R99 ;  /* 0x000000ffff007224 */ /* 0x010fca00078e0063 */
[----:B------:R4:W-:Y:S02]  /*40720*/  STL [R1+0x4f8c], R0 ;  /* 0x004f8c0001007387 */ /* 0x0009e40000100800 */
[----:B----4-:R-:W-:Y:S01]  /*40730*/  IMAD.MOV.U32 R0, RZ, RZ, R101 ;  /* 0x000000ffff007224 */ /* 0x010fe200078e0065 */
[----:B-1----:R-:W-:Y:S01]  /*40740*/  LOP3.LUT R4, R252, 0x3, RZ, 0xc0, !PT ;  /* 0x00000003fc047812 */ /* 0x002fe200078ec0ff */
[----:B------:R-:W-:Y:S04]  /*40750*/  STL [R1+0x4fa0], R102 ;  /* 0x004fa06601007387 */ /* 0x000fe80000100800 */
[----:B------:R1:W-:Y:S02]  /*40760*/  STL [R1+0x4f94], R0 ;  /* 0x004f940001007387 */ /* 0x0003e40000100800 */
[----:B-1----:R-:W-:-:S05]  /*40770*/  IMAD.MOV.U32 R0, RZ, RZ, R103 ;  /* 0x000000ffff007224 */ /* 0x002fca00078e0067 */
[----:B------:R1:W-:Y:S01]  /*40780*/  STL [R1+0x4f9c], R0 ;  /* 0x004f9c0001007387 */ /* 0x0003e20000100800 */
[----:B--2---:R-:W-:-:S03]  /*40790*/  IMAD.MOV.U32 R2, RZ, RZ, R105 ;  /* 0x000000ffff027224 */ /* 0x004fc600078e0069 */
[----:B------:R-:W-:Y:S01]  /*407a0*/  STL [R1+0x4fa8], R104 ;  /* 0x004fa86801007387 */ /* 0x000fe20000100800 */
[----:B-1----:R-:W-:-:S03]  /*407b0*/  LOP3.LUT R0, R252, 0x1c, RZ, 0xc0, !PT ;  /* 0x0000001cfc007812 */ /* 0x002fc600078ec0ff */
[----:B------:R-:W-:Y:S02]  /*407c0*/  STL [R1+0x4fa4], R2 ;  /* 0x004fa40201007387 */ /* 0x000fe40000100800 */
[----:B------:R-:W-:Y:S02]  /*407d0*/  IMAD R0, R4, 0x820, R0 ;  /* 0x0000082004007824 */ /* 0x000fe400078e0200 */
[----:B---3--:R-:W-:Y:S01]  /*407e0*/  IMAD.MOV.U32 R5, RZ, RZ, R107 ;  /* 0x000000ffff057224 */ /* 0x008fe200078e006b */
[----:B------:R-:W-:Y:S04]  /*407f0*/  STL [R1+0x4fb0], R106 ;  /* 0x004fb06a01007387 */ /* 0x000fe80000100800 */
[----:B------:R1:W-:Y:S04]  /*40800*/  STL [R1+0x4fac], R5 ;  /* 0x004fac0501007387 */ /* 0x0003e80000100800 */
[----:B-1----:R-:W2:Y:S04]  /*40810*/  LDL.LU.64 R4, [R1+0x3d48] ;  /* 0x003d480001047983 */ /* 0x002ea80000300a00 */
[----:B------:R-:W3:Y:S04]  /*40820*/  LDL.LU.64 R6, [R1+0x3d40] ;  /* 0x003d400001067983 */ /* 0x000ee80000300a00 */
[----:B--2---:R1:W-:Y:S04]  /*40830*/  STL.64 [R1+0x3678], R4 ;  /* 0x0036780401007387 */ /* 0x0043e80000100a00 */
[----:B-1----:R-:W2:Y:S04]  /*40840*/  LDL.LU.64 R4, [R1+0x3d38] ;  /* 0x003d380001047983 */ /* 0x002ea80000300a00 */
[----:B---3--:R1:W-:Y:S04]  /*40850*/  STL.64 [R1+0x3670], R6 ;  /* 0x0036700601007387 */ /* 0x0083e80000100a00 */
[----:B-1----:R-:W3:Y:S04]  /*40860*/  LDL.LU.64 R6, [R1+0x3d30] ;  /* 0x003d300001067983 */ /* 0x002ee80000300a00 */
        /* <DEDUP_REMOVED lines=1138> */
[----:B---3--:R-:W-:Y:S04]  /*44f90*/  STL.64 [R1+0x3688], R6 ;  /* 0x0036880601007387 */ /* 0x008fe80000100a00 */
[----:B--2---:R1:W-:Y:S04]  /*44fa0*/  STL.64 [R1+0x3680], R4 ;  /* 0x0036800401007387 */ /* 0x0043e80000100a00 */
        /* <DEDUP_REMOVED lines=1884> */
[C---:B------:R-:W-:Y:S01]  /*4c570*/  LOP3.LUT R241, R252.reuse, 0x7, RZ, 0xc0, !PT ;  /* 0x00000007fcf17812 */ /* 0x040fe200078ec0ff */
[----:B------:R-:W-:-:S04]  /*4c580*/  IMAD.SHL.U32 R2, R252, 0x2, RZ ;  /* 0x00000002fc027824 */ /* 0x000fc800078e00ff */
[----:B------:R-:W-:Y:S01]  /*4c590*/  IMAD R241, R241, 0x110, RZ ;  /* 0x00000110f1f17824 */ /* 0x000fe200078e02ff */
[----:B------:R-:W-:Y:S01]  /*4c5a0*/  USHF.R.S32.HI UR8, URZ, 0x1f, UR5 ;  /* 0x0000001fff087899 */ /* 0x000fe20008011405 */
[----:B------:R-:W-:-:S03]  /*4c5b0*/  SHF.R.S32.HI R240, RZ, 0x1f, R242 ;  /* 0x0000001ffff07819 */ /* 0x000fc600000114f2 */
[----:B------:R-:W-:Y:S02]  /*4c5c0*/  LOP3.LUT R241, R241, 0x30, R2, 0x78, !PT ;  /* 0x00000030f1f17812 */ /* 0x000fe400078e7802 */
[----:B------:R-:W-:Y:S02]  /*4c5d0*/  SHF.R.S32.HI R2, RZ, 0x1f, R3 ;  /* 0x0000001fff027819 */ /* 0x000fe40000011403 */
[C---:B------:R-:W-:Y:S01]  /*4c5e0*/  SHF.L.U64.HI R240, R242.reuse, 0x2, R240 ;  /* 0x00000002f2f07819 */ /* 0x040fe200000102f0 */
[----:B------:R-:W-:Y:S01]  /*4c5f0*/  ULEA.HI UR5, UR8, UR5, URZ, 0x6 ;  /* 0x0000000508057291 */ /* 0x000fe2000f8f30ff */
[----:B------:R-:W-:Y:S01]  /*4c600*/  IMAD.SHL.U32 R242, R242, 0x4, RZ ;  /* 0x00000004f2f27824 */ /* 0x000fe200078e00ff */
[C---:B------:R-:W-:Y:S01]  /*4c610*/  SHF.L.U64.HI R2, R3.reuse, 0x2, R2 ;  /* 0x0000000203027819 */ /* 0x040fe20000010202 */
[----:B------:R-:W-:Y:S01]  /*4c620*/  IMAD.SHL.U32 R3, R3, 0x4, RZ ;  /* 0x0000000403037824 */ /* 0x000fe200078e00ff */
        /* <DEDUP_REMOVED lines=28> */
[----:B-1----:R-:W-:Y:S02]  /*4c7f0*/  CS2R R4, SRZ ;  /* 0x0000000000047805 */ /* 0x002fe4000001ff00 */
        /* <DEDUP_REMOVED lines=52> */
[----:B------:R-:W-:Y:S01]  /*4cb40*/  CS2R R106, SRZ ;  /* 0x00000000006a7805 */ /* 0x000fe2000001ff00 */
[----:B------:R-:W-:Y:S01]  /*4cb50*/  UMOV UR6, URZ ;  /* 0x000000ff00067c82 */ /* 0x000fe20008000000 */
[----:B------:R-:W-:Y:S01]  /*4cb60*/  UMOV UR9, 0x1 ;  /* 0x0000000100097882 */ /* 0x000fe20000000000 */
[----:B------:R-:W-:Y:S01]  /*4cb70*/  USHF.R.S32.HI UR5, URZ, 0x6, UR5 ;  /* 0x00000006ff057899 */ /* 0x000fe20008011405 */
[----:B--2---:R-:W-:-:S11]  /*4cb80*/  UMOV UR8, 0xffffffff ;  /* 0xffffffff00087882 */ /* 0x004fd60000000000 */
.L_x_1:
[----:B------:R-:W2:Y:S01]  /*4cb90*/  LDL.LU.64 R144, [R1+0x960] ;  /* 0x0009600001907983 */ /* 0x000ea20000300a00 */
[----:B------:R-:W-:-:S04]  /*4cba0*/  DEPBAR.LE SB0, 0x2 ;  /* 0x000080800000791a */ /* 0x000fc80000000000 */
[----:B------:R-:W2:Y:S04]  /*4cbb0*/  LDL.LU.64 R146, [R1+0x968] ;  /* 0x0009680001927983 */ /* 0x000ea80000300a00 */
[----:B------:R-:W3:Y:S04]  /*4cbc0*/  LDL.LU.64 R140, [R1+0x950] ;  /* 0x00095000018c7983 */ /* 0x000ee80000300a00 */
[----:B------:R-:W3:Y:S04]  /*4cbd0*/  LDL.LU.64 R142, [R1+0x958] ;  /* 0x00095800018e7983 */ /* 0x000ee80000300a00 */
[----:B-----5:R-:W-:Y:S04]  /*4cbe0*/  STL.64 [R1+0x6c40], R54 ;  /* 0x006c403601007387 */ /* 0x020fe80000100a00 */
[----:B------:R1:W-:Y:S04]  /*4cbf0*/  STL.64 [R1+0x6c38], R52 ;  /* 0x006c383401007387 */ /* 0x0003e80000100a00 */
[----:B-1----:R-:W4:Y:S04]  /*4cc00*/  LDL.LU.64 R52, [R1+0x970] ;  /* 0x0009700001347983 */ /* 0x002f280000300a00 */
[----:B------:R-:W4:Y:S04]  /*4cc10*/  LDL.LU.64 R54, [R1+0x978] ;  /* 0x0009780001367983 */ /* 0x000f280000300a00 */
[----:B------:R-:W-:Y:S04]  /*4cc20*/  STL.64 [R1+0x6c30], R58 ;  /* 0x006c303a01007387 */ /* 0x000fe80000100a00 */
[----:B------:R1:W-:Y:S04]  /*4cc30*/  STL.64 [R1+0x6c28], R56 ;  /* 0x006c283801007387 */ /* 0x0003e80000100a00 */
[----:B-1----:R-:W2:Y:S04]  /*4cc40*/  LDL.LU.64 R56, [R1+0x980] ;  /* 0x0009800001387983 */ /* 0x002ea80000300a00 */
[----:B------:R-:W2:Y:S01]  /*4cc50*/  LDL.LU.64 R58, [R1+0x988] ;  /* 0x00098800013a7983 */ /* 0x000ea20000300a00 */
[----:B------:R-:W-:Y:S01]  /*4cc60*/  UIADD3 UR8, UPT, UPT, UR8, 0x1, URZ ;  /* 0x0000000108087890 */ /* 0x000fe2000fffe0ff */
[----:B------:R-:W-:-:S02]  /*4cc70*/  LOP3.LUT R3, R0, 0x20, RZ, 0x3c, !PT ;  /* 0x0000002000037812 */ /* 0x000fc400078e3cff */
[----:B------:R-:W-:Y:S01]  /*4cc80*/  STL.64 [R1+0x6c20], R62 ;  /* 0x006c203e01007387 */ /* 0x000fe20000100a00 */
[----:B------:R-:W-:Y:S01]  /*4cc90*/  UISETP.GT.AND UP0, UPT, UR8, 0x1, UPT ;  /* 0x000000010800788c */ /* 0x000fe2000bf04270 */
[C---:B------:R-:W-:Y:S02]  /*4cca0*/  LOP3.LUT R243, R0.reuse, 0x40, RZ, 0x3c, !PT ;  /* 0x0000004000f37812 */ /* 0x040fe400078e3cff */
[----:B------:R-:W-:Y:S01]  /*4ccb0*/  STL.64 [R1+0x6c18], R60 ;  /* 0x006c183c01007387 */ /* 0x000fe20000100a00 */
[----:B------:R-:W-:Y:S01]  /*4ccc0*/  USEL UR8, UR8, URZ, !UP0 ;  /* 0x000000ff08087287 */ /* 0x000fe2000c000000 */
[----:B------:R-:W-:Y:S02]  /*4ccd0*/  LOP3.LUT R252, R0, 0x60, RZ, 0x3c, !PT ;  /* 0x0000006000fc7812 */ /* 0x000fe400078e3cff */
[----:B------:R-:W-:Y:S01]  /*4cce0*/  STL.64 [R1+0x6c10], R66 ;  /* 0x006c104201007387 */ /* 0x000fe20000100a00 */
[----:B------:R-:W-:Y:S02]  /*4ccf0*/  ULEA UR11, UR8, UR4, 0xf ;  /* 0x00000004080b7291 */ /* 0x000fe4000f8e78ff */
[----:B------:R-:W-:Y:S01]  /*4cd00*/  ULEA UR10, UR8, UR4, 0x11 ;  /* 0x00000004080a7291 */ /* 0x000fe2000f8e88ff */
[----:B------:R-:W-:Y:S06]  /*4cd10*/  BAR.SYNC.DEFER_BLOCKING 0x0 ;  /* 0x0000000000007b1d */ /* 0x000fec0000010000 */
[----:B------:R-:W-:Y:S04]  /*4cd20*/  STL.64 [R1+0x6c08], R64 ;  /* 0x006c084001007387 */ /* 0x000fe80000100a00 */
[----:B------:R-:W-:Y:S04]  /*4cd30*/  STL.64 [R1+0x6c00], R70 ;  /* 0x006c004601007387 */ /* 0x000fe80000100a00 */
[----:B------:R-:W-:Y:S04]  /*4cd40*/  STL.64 [R1+0x6bf8], R68 ;  /* 0x006bf84401007387 */ /* 0x000fe80000100a00 */
[----:B------:R-:W-:Y:S04]  /*4cd50*/  STL.64 [R1+0x6bf0], R74 ;  /* 0x006bf04a01007387 */ /* 0x000fe80000100a00 */
[----:B------:R-:W1:Y:S04]  /*4cd60*/  LDSM.16.M88.4 R224, [R241+UR11+0x40000] ;  /* 0x0400000bf1e0783b */ /* 0x000e680008000200 */
[----:B------:R-:W1:Y:S04]  /*4cd70*/  LDSM.16.M88.4 R220, [R241+UR11+0x40800] ;  /* 0x0408000bf1dc783b */ /* 0x000e680008000200 */
[----:B------:R-:W1:Y:S04]  /*4cd80*/  LDSM.16.M88.4 R216, [R241+UR11+0x41000] ;  /* 0x0410000bf1d8783b */ /* 0x000e680008000200 */
[----:B------:R-:W1:Y:S04]  /*4cd90*/  LDSM.16.M88.4 R212, [R241+UR11+0x41800] ;  /* 0x0418000bf1d4783b */ /* 0x000e680008000200 */
[----:B------:R-:W1:Y:S04]  /*4cda0*/  LDSM.16.M88.4 R208, [R241+UR11+0x42000] ;  /* 0x0420000bf1d0783b */ /* 0x000e680008000200 */
[----:B------:R-:W1:Y:S04]  /*4cdb0*/  LDSM.16.M88.4 R108, [R241+UR11+0x42800] ;  /* 0x0428000bf16c783b */ /* 0x000e680008000200 */
[----:B------:R-:W1:Y:S04]  /*4cdc0*/  LDSM.16.M88.4 R116, [R241+UR11+0x43000] ;  /* 0x0430000bf174783b */ /* 0x000e680008000200 */
[----:B------:R-:W-:Y:S04]  /*4cdd0*/  LDS R136, [R0+UR10] ;  /* 0x0000000a00887984 */ /* 0x000fe80008000800 */
[----:B------:R-:W-:Y:S04]  /*4cde0*/  LDS R138, [R0+UR10+0x2000] ;  /* 0x0020000a008a7984 */ /* 0x000fe80008000800 */
[----:B------:R-:W-:Y:S04]  /*4cdf0*/  LDS R137, [R3+UR10] ;  /* 0x0000000a03897984 */ /* 0x000fe80008000800 */
[----:B------:R-:W-:Y:S04]  /*4ce00*/  LDS R139, [R3+UR10+0x2000] ;  /* 0x0020000a038b7984 */ /* 0x000fe80008000800 */
[----:B------:R-:W1:Y:S04]  /*4ce10*/  LDSM.16.M88.4 R120, [R241+UR11+0x43800] ;  /* 0x0438000bf178783b */ /* 0x000e680008000200 */
[----:B------:R-:W1:Y:S04]  /*4ce20*/  LDSM.16.M88.4 R112, [R241+UR11+0x44000] ;  /* 0x0440000bf170783b */ /* 0x000e680008000200 */
[----:B------:R-:W1:Y:S04]  /*4ce30*/  LDSM.16.M88.4 R204, [R241+UR11+0x44800] ;  /* 0x0448000bf1cc783b */ /* 0x000e680008000200 */
[----:B------:R-:W1:Y:S04]  /*4ce40*/  LDSM.16.M88.4 R200, [R241+UR11+0x45000] ;  /* 0x0450000bf1c8783b */ /* 0x000e680008000200 */
[----:B------:R-:W-:Y:S04]  /*4ce50*/  STL.64 [R1+0x6be8], R72 ;  /* 0x006be84801007387 */ /* 0x000fe80000100a00 */
[----:B------:R-:W-:Y:S04]  /*4ce60*/  STL.64 [R1+0x6be0], R78 ;  /* 0x006be04e01007387 */ /* 0x000fe80000100a00 */
        /* <DEDUP_REMOVED lines=15> */
[----:B------:R-:W-:Y:S04]  /*4cf60*/  STL.64 [R1+0x6b88], R96 ;  /* 0x006b886001007387 */ /* 0x000fe80000100a00 */
[----:B------:R-:W-:Y:S04]  /*4cf70*/  STL.64 [R1+0x6b80], R102 ;  /* 0x006b806601007387 */ /* 0x000fe80000100a00 */
[----:B------:R-:W-:Y:S04]  /*4cf80*/  STL.64 [R1+0x6b78], R100 ;  /* 0x006b786401007387 */ /* 0x000fe80000100a00 */
[----:B------:R-:W-:Y:S04]  /*4cf90*/  STL.64 [R1+0x6b70], R106 ;  /* 0x006b706a01007387 */ /* 0x000fe80000100a00 */
[----:B------:R-:W-:Y:S04]  /*4cfa0*/  STL.64 [R1+0x6b68], R104 ;  /* 0x006b686801007387 */ /* 0x000fe80000100a00 */
[----:B------:R-:W-:Y:S04]  /*4cfb0*/  STL [R1+0x5e04], R240 ;  /* 0x005e04f001007387 */ /* 0x000fe80000100800 */
[----:B------:R-:W-:Y:S04]  /*4cfc0*/  STL [R1+0x5e00], R2 ;  /* 0x005e000201007387 */ /* 0x000fe80000100800 */
[----:B-1----:R-:W-:Y:S04]  /*4cfd0*/  STL [R1+0x6af4], R226 ;  /* 0x006af4e201007387 */ /* 0x002fe80000100800 */
        /* <DEDUP_REMOVED lines=15> */
[----:B------:R1:W-:Y:S04]  /*4d0d0*/  STL [R1+0x6b34], R114 ;  /* 0x006b347201007387 */ /* 0x0003e80000100800 */
[----:B------:R1:W-:Y:S04]  /*4d0e0*/  STL [R1+0x6b30], R115 ;  /* 0x006b307301007387 */ /* 0x0003e80000100800 */
[----:B------:R-:W-:Y:S04]  /*4d0f0*/  STL [R1+0x6a98], R206 ;  /* 0x006a98ce01007387 */ /* 0x000fe80000100800 */
[----:B------:R-:W-:Y:S01]  /*4d100*/  STL [R1+0x6a94], R207 ;  /* 0x006a94cf01007387 */ /* 0x000fe20000100800 */
[----:B----4-:R-:W-:Y:S03]  /*4d110*/  HMMA.1688.F32.TF32 R52, R136, R220, R52 ;  /* 0x000000dc8834723c */ /* 0x010fe60000081034 */
[----:B------:R-:W-:Y:S04]  /*4d120*/  STL [R1+0x6aa0], R202 ;  /* 0x006aa0ca01007387 */ /* 0x000fe80000100800 */
[----:B------:R-:W-:Y:S04]  /*4d130*/  STL [R1+0x6a9c], R203 ;  /* 0x006a9ccb01007387 */ /* 0x000fe80000100800 */
[----:B------:R-:W-:Y:S04]  /*4d140*/  STL [R1+0x6aa4], R198 ;  /* 0x006aa4c601007387 */ /* 0x000fe80000100800 */
[----:B------:R-:W-:Y:S04]  /*4d150*/  STL [R1+0x6a90], R199 ;  /* 0x006a90c701007387 */ /* 0x000fe80000100800 */
[----:B------:R-:W-:Y:S01]  /*4d160*/  STL [R1+0x6aa8], R194 ;  /* 0x006aa8c201007387 */ /* 0x000fe20000100800 */
[----:B-1----:R-:W-:-:S03]  /*4d170*/  IMAD.MOV.U32 R114, RZ, RZ, R53 ;  /* 0x000000ffff727224 */ /* 0x002fc600078e0035 */
[----:B------:R-:W-:Y:S01]  /*4d180*/  STL [R1+0x6a8c], R195 ;  /* 0x006a8cc301007387 */ /* 0x000fe20000100800 */
[----:B------:R-:W-:Y:S01]  /*4d190*/  IMAD.MOV.U32 R115, RZ, RZ, R54 ;  /* 0x000000ffff737224 */ /* 0x000fe200078e0036 */
[----:B--2---:R-:W-:Y:S02]  /*4d1a0*/  HMMA.1688.F32.TF32 R56, R136, R224, R56 ;  /* 0x000000e08838723c */ /* 0x004fe40000081038 */
[----:B------:R-:W-:Y:S01]  /*4d1b0*/  STL [R1+0x6a88], R190 ;  /* 0x006a88be01007387 */ /* 0x000fe20000100800 */
[----:B------:R-:W-:-:S03]  /*4d1c0*/  IMAD.MOV.U32 R122, RZ, RZ, R55 ;  /* 0x000000ffff7a7224 */ /* 0x000fc600078e0037 */
[----:B------:R-:W-:Y:S04]  /*4d1d0*/  STL [R1+0x6a84], R191 ;  /* 0x006a84bf01007387 */ /* 0x000fe80000100800 */
[----:B------:R-:W-:Y:S04]  /*4d1e0*/  STL [R1+0x6aac], R186 ;  /* 0x006aacba01007387 */ /* 0x000fe80000100800 */
[----:B------:R-:W-:Y:S04]  /*4d1f0*/  STL [R1+0x6a80], R187 ;  /* 0x006a80bb01007387 */ /* 0x000fe80000100800 */
[----:B------:R-:W-:Y:S04]  /*4d200*/  STL [R1+0x6ab4], R182 ;  /* 0x006ab4b601007387 */ /* 0x000fe80000100800 */
[----:B------:R-:W-:Y:S04]  /*4d210*/  STL [R1+0x6ab0], R183 ;  /* 0x006ab0b701007387 */ /* 0x000fe80000100800 */
[----:B------:R-:W-:Y:S04]  /*4d220*/  STL [R1+0x65e8], R241 ;  /* 0x0065e8f101007387 */ /* 0x000fe80000100800 */
[----:B------:R-:W-:Y:S04]  /*4d230*/  STL.64 [R1+0xa50], R56 ;  /* 0x000a503801007387 */ /* 0x000fe80000100a00 */
[----:B------:R-:W-:Y:S04]  /*4d240*/  STL.64 [R1+0xa58], R58 ;  /* 0x000a583a01007387 */ /* 0x000fe80000100a00 */
[----:B------:R1:W-:Y:S04]  /*4d250*/  STL [R1+0xa40], R52 ;  /* 0x000a403401007387 */ /* 0x0003e80000100800 */
[----:B------:R-:W2:Y:S04]  /*4d260*/  LDL.LU.64 R64, [R1+0x940] ;  /* 0x0009400001407983 */ /* 0x000ea80000300a00 */
[----:B------:R-:W2:Y:S01]  /*4d270*/  LDL.LU.64 R66, [R1+0x948] ;  /* 0x0009480001427983 */ /* 0x000ea20000300a00 */
[----:B-1----:R-:W-:Y:S03]  /*4d280*/  HMMA.1688.F32.TF32 R52, R136, R216, R144 ;  /* 0x000000d88834723c */ /* 0x002fe60000081090 */
[----:B------:R-:W4:Y:S04]  /*4d290*/  LDL.LU.64 R60, [R1+0x930] ;  /* 0x00093000013c7983 */ /* 0x000f280000300a00 */
[----:B------:R-:W4:Y:S04]  /*4d2a0*/  LDL.LU.64 R62, [R1+0x938] ;  /* 0x00093800013e7983 */ /* 0x000f280000300a00 */
[----:B------:R-:W-:Y:S04]  /*4d2b0*/  STL [R1+0x6b40], R122 ;  /* 0x006b407a01007387 */ /* 0x000fe80000100800 */
[----:B------:R-:W-:Y:S04]  /*4d2c0*/  STL [R1+0x6b3c], R115 ;  /* 0x006b3c7301007387 */ /* 0x000fe80000100800 */
[----:B------:R-:W-:Y:S01]  /*4d2d0*/  LDS R132, [R243+UR10] ;  /* 0x0000000af3847984 */ /* 0x000fe20008000800 */
[----:B------:R-:W-:-:S02]  /*4d2e0*/  IMAD.MOV.U32 R110, RZ, RZ, R55 ;  /* 0x000000ffff6e7224 */ /* 0x000fc400078e0037 */
[----:B------:R-:W-:Y:S01]  /*4d2f0*/  IMAD.MOV.U32 R119, RZ, RZ, R54 ;  /* 0x000000ffff777224 */ /* 0x000fe200078e0036 */
[----:B------:R-:W-:Y:S01]  /*4d300*/  LDS R134, [R243+UR10+0x2000] ;  /* 0x0020000af3867984 */ /* 0x000fe20008000800 */
[----:B------:R-:W-:Y:S02]  /*4d310*/  IMAD.MOV.U32 R118, RZ, RZ, R53 ;  /* 0x000000ffff767224 */ /* 0x000fe400078e0035 */
[----:B------:R-:W-:Y:S01]  /*4d320*/  IMAD.MOV.U32 R123, RZ, RZ, R52 ;  /* 0x000000ffff7b7224 */ /* 0x000fe200078e0034 */
[----:B------:R-:W-:Y:S04]  /*4d330*/  STL [R1+0x6b38], R114 ;  /* 0x006b387201007387 */ /* 0x000fe80000100800 */
[----:B------:R-:W-:Y:S04]  /*4d340*/  STL [R1+0x6b50], R110 ;  /* 0x006b506e01007387 */ /* 0x000fe80000100800 */
[----:B------:R-:W-:Y:S04]  /*4d350*/  STL [R1+0x6b4c], R119 ;  /* 0x006b4c7701007387 */ /* 0x000fe80000100800 */
[----:B------:R-:W-:Y:S04]  /*4d360*/  STL [R1+0x6b48], R118 ;  /* 0x006b487601007387 */ /* 0x000fe80000100800 */
[----:B------:R1:W-:Y:S04]  /*4d370*/  STL [R1+0x6b44], R123 ;  /* 0x006b447b01007387 */ /* 0x0003e80000100800 */
[----:B------:R-:W4:Y:S01]  /*4d380*/  LDL.LU.64 R56, [R1+0x920] ;  /* 0x0009200001387983 */ /* 0x000f220000300a00 */
[----:B---3--:R-:W-:Y:S03]  /*4d390*/  HMMA.1688.F32.TF32 R52, R136, R212, R140 ;  /* 0x000000d48834723c */ /* 0x008fe6000008108c */
[----:B------:R-:W3:Y:S04]  /*4d3a0*/  LDL.LU.64 R58, [R1+0x928] ;  /* 0x00092800013a7983 */ /* 0x000ee80000300a00 */
[----:B------:R-:W-:Y:S04]  /*4d3b0*/  LDS R133, [R252+UR10] ;  /* 0x0000000afc857984 */ /* 0x000fe80008000800 */
[----:B------:R-:W1:Y:S08]  /*4d3c0*/  LDS R135, [R252+UR10+0x2000] ;  /* 0x0020000afc877984 */ /* 0x000e700008000800 */
[----:B------:R-:W-:-:S02]  /*4d3d0*/  IMAD.MOV.U32 R111, RZ, RZ, R52 ;  /* 0x000000ffff6f7224 */ /* 0x000fc400078e0034 */
[----:B------:R-:W-:Y:S02]  /*4d3e0*/  IMAD.MOV.U32 R210, RZ, RZ, R53 ;  /* 0x000000ffffd27224 */ /* 0x000fe400078e0035 */
[----:B------:R-:W-:Y:S01]  /*4d3f0*/  IMAD.MOV.U32 R211, RZ, RZ, R54 ;  /* 0x000000ffffd37224 */ /* 0x000fe200078e0036 */
[----:B------:R-:W3:Y:S01]  /*4d400*/  LDL.LU.64 R52, [R1+0x910] ;  /* 0x0009100001347983 */ /* 0x000ee20000300a00 */
[----:B------:R-:W-:-:S03]  /*4d410*/  IMAD.MOV.U32 R214, RZ, RZ, R55 ;  /* 0x000000ffffd67224 */ /* 0x000fc600078e0037 */
[----:B------:R-:W3:Y:S04]  /*4d420*/  LDL.LU.64 R54, [R1+0x918] ;  /* 0x0009180001367983 */ /* 0x000ee80000300a00 */
[----:B------:R-:W-:Y:S04]  /*4d430*/  STL [R1+0x6b60], R214 ;  /* 0x006b60d601007387 */ /* 0x000fe80000100800 */
[----:B------:R-:W-:Y:S04]  /*4d440*/  STL [R1+0x6b5c], R211 ;  /* 0x006b5cd301007387 */ /* 0x000fe80000100800 */
[----:B------:R-:W-:Y:S04]  /*4d450*/  STL [R1+0x6b58], R210 ;  /* 0x006b58d201007387 */ /* 0x000fe80000100800 */
[----:B------:R1:W-:Y:S04]  /*4d460*/  STL [R1+0x6b54], R111 ;  /* 0x006b546f01007387 */ /* 0x0003e80000100800 */
[----:B------:R-:W3:Y:S04]  /*4d470*/  LDL.LU.64 R80, [R1+0x900] ;  /* 0x0009000001507983 */ /* 0x000ee80000300a00 */
[----:B------:R-:W3:Y:S01]  /*4d480*/  LDL.LU.64 R82, [R1+0x908] ;  /* 0x0009080001527983 */ /* 0x000ee20000300a00 */
[C---:B--2---:R-:W-:Y:S08]  /*4d490*/  HMMA.1688.F32.TF32 R64, R136.reuse, R208, R64 ;  /* 0x000000d08840723c */ /* 0x044ff00000081040 */
[----:B----4-:R-:W-:Y:S11]  /*4d4a0*/  HMMA.1688.F32.TF32 R60, R136, R108, R60 ;  /* 0x0000006c883c723c */ /* 0x010ff6000008103c */
[----:B------:R-:W-:-:S05]  /*4d4b0*/  IMAD.MOV.U32 R223, RZ, RZ, R64 ;  /* 0x000000ffffdf7224 */ /* 0x000fca00078e0040 */
[----:B------:R2:W-:Y:S04]  /*4d4c0*/  STL [R1+0x6b64], R223 ;  /* 0x006b64df01007387 */ /* 0x0005e80000100800 */
[----:B------:R-:W4:Y:S04]  /*4d4d0*/  LDL.LU.64 R76, [R1+0x370] ;  /* 0x00037000014c7983 */ /* 0x000f280000300a00 */
[----:B------:R-:W4:Y:S01]  /*4d4e0*/  LDL.LU.64 R78, [R1+0x378] ;  /* 0x00037800014e7983 */ /* 0x000f220000300a00 */
[----:B------:R-:W-:-:S03]  /*4d4f0*/  IMAD.MOV.U32 R226, RZ, RZ, R65 ;  /* 0x000000ffffe27224 */ /* 0x000fc600078e0041 */
[----:B------:R-:W4:Y:S01]  /*4d500*/  LDL.LU.64 R72, [R1+0x360] ;  /* 0x0003600001487983 */ /* 0x000f220000300a00 */
[----:B------:R-:W-:-:S03]  /*4d510*/  IMAD.MOV.U32 R227, RZ, RZ, R66 ;  /* 0x000000ffffe37224 */ /* 0x000fc600078e0042 */
[----:B------:R-:W4:Y:S01]  /*4d520*/  LDL.LU.64 R74, [R1+0x368] ;  /* 0x00036800014a7983 */ /* 0x000f220000300a00 */
[----:B---3--:R-:W-:Y:S03]  /*4d530*/  HMMA.1688.F32.TF32 R56, R136, R116, R56 ;  /* 0x000000748838723c */ /* 0x008fe60000081038 */
[----:B------:R-:W3:Y:S01]  /*4d540*/  LDL.LU.64 R68, [R1+0x350] ;  /* 0x0003500001447983 */ /* 0x000ee20000300a00 */
[----:B------:R-:W-:-:S03]  /*4d550*/  IMAD.MOV.U32 R241, RZ, RZ, R67 ;  /* 0x000000fffff17224 */ /* 0x000fc600078e0043 */
[----:B------:R-:W3:Y:S01]  /*4d560*/  LDL.LU.64 R70, [R1+0x358] ;  /* 0x0003580001467983 */ /* 0x000ee20000300a00 */
[----:B------:R-:W-:-:S03]  /*4d570*/  IMAD.MOV.U32 R215, RZ, RZ, R60 ;  /* 0x000000ffffd77224 */ /* 0x000fc600078e003c */
[----:B------:R-:W3:Y:S01]  /*4d580*/  LDL.LU.64 R64, [R1+0x340] ;  /* 0x0003400001407983 */ /* 0x000ee20000300a00 */
[----:B------:R-:W-:-:S03]  /*4d590*/  IMAD.MOV.U32 R218, RZ, RZ, R61 ;  /* 0x000000ffffda7224 */ /* 0x000fc600078e003d */
[----:B------:R-:W3:Y:S01]  /*4d5a0*/  LDL.LU.64 R66, [R1+0x348] ;  /* 0x0003480001427983 */ /* 0x000ee20000300a00 */
[----:B------:R-:W-:Y:S02]  /*4d5b0*/  IMAD.MOV.U32 R219, RZ, RZ, R62 ;  /* 0x000000ffffdb7224 */ /* 0x000fe400078e003e */
[----:B------:R-:W-:Y:S01]  /*4d5c0*/  IMAD.MOV.U32 R222, RZ, RZ, R63 ;  /* 0x000000ffffde7224 */ /* 0x000fe200078e003f */
[----:B------:R-:W3:Y:S01]  /*4d5d0*/  LDL.LU.64 R60, [R1+0x990] ;  /* 0x00099000013c7983 */ /* 0x000ee20000300a00 */
[----:B-1----:R-:W-:-:S03]  /*4d5e0*/  IMAD.MOV.U32 R123, RZ, RZ, R56 ;  /* 0x000000ffff7b7224 */ /* 0x002fc600078e0038 */
[----:B------:R-:W3:Y:S01]  /*4d5f0*/  LDL.LU.64 R62, [R1+0x998] ;  /* 0x00099800013e7983 */ /* 0x000ee20000300a00 */
[----:B------:R-:W-:Y:S02]  /*4d600*/  IMAD.MOV.U32 R122, RZ, RZ, R57 ;  /* 0x000000ffff7a7224 */ /* 0x000fe400078e0039 */
[----:B------:R-:W-:Y:S01]  /*4d610*/  IMAD.MOV.U32 R115, RZ, RZ, R58 ;  /* 0x000000ffff737224 */ /* 0x000fe200078e003a */
[----:B------:R-:W3:Y:S01]  /*4d620*/  LDL.LU.64 R56, [R1+0x9a0] ;  /* 0x0009a00001387983 */ /* 0x000ee20000300a00 */
[----:B------:R-:W-:-:S03]  /*4d630*/  IMAD.MOV.U32 R114, RZ, RZ, R59 ;  /* 0x000000ffff727224 */ /* 0x000fc600078e003b */
[----:B------:R-:W3:Y:S01]  /*4d640*/  LDL.LU.64 R58, [R1+0x9a8] ;  /* 0x0009a800013a7983 */ /* 0x000ee20000300a00 */
[----:B------:R-:W-:-:S15]  /*4d650*/  HMMA.1688.F32.TF32 R52, R136, R120, R52 ;  /* 0x000000788834723c */ /* 0x000fde0000081034 */
[----:B------:R-:W-:-:S04]  /*4d660*/  NOP ;  /* 0x0000000000007918 */ /* 0x000fc80000000000 */
[----:B------:R-:W-:Y:S02]  /*4d670*/  IMAD.MOV.U32 R111, RZ, RZ, R52 ;  /* 0x000000ffff6f7224 */ /* 0x000fe400078e0034 */
[----:B------:R-:W-:Y:S02]  /*4d680*/  IMAD.MOV.U32 R110, RZ, RZ, R53 ;  /* 0x000000ffff6e7224 */ /* 0x000fe400078e0035 */
[----:B------:R-:W-:Y:S01]  /*4d690*/  IMAD.MOV.U32 R119, RZ, RZ, R54 ;  /* 0x000000ffff777224 */ /* 0x000fe200078e0036 */
[----:B------:R-:W3:Y:S01]  /*4d6a0*/  LDL.LU.64 R52, [R1+0xbc0] ;  /* 0x000bc00001347983 */ /* 0x000ee20000300a00 */
[----:B------:R-:W-:-:S03]  /*4d6b0*/  IMAD.MOV.U32 R118, RZ, RZ, R55 ;  /* 0x000000ffff767224 */ /* 0x000fc600078e0037 */
[----:B------:R-:W3:Y:S01]  /*4d6c0*/  LDL.LU.64 R54, [R1+0xbc8] ;  /* 0x000bc80001367983 */ /* 0x000ee20000300a00 */
[----:B------:R-:W-:-:S15]  /*4d6d0*/  HMMA.1688.F32.TF32 R80, R136, R112, R80 ;  /* 0x000000708850723c */ /* 0x000fde0000081050 */
[----:B------:R-:W-:-:S04]  /*4d6e0*/  NOP ;  /* 0x0000000000007918 */ /* 0x000fc80000000000 */
[----:B--2---:R-:W-:Y:S02]  /*4d6f0*/  IMAD.MOV.U32 R223, RZ, RZ, R80 ;  /* 0x000000ffffdf7224 */ /* 0x004fe400078e0050 */
[----:B------:R-:W-:Y:S02]  /*4d700*/  IMAD.MOV.U32 R214, RZ, RZ, R81 ;  /* 0x000000ffffd67224 */ /* 0x000fe400078e0051 */
[----:B------:R-:W-:Y:S02]  /*4d710*/  IMAD.MOV.U32 R211, RZ, RZ, R82 ;  /* 0x000000ffffd37224 */ /* 0x000fe400078e0052 */
[----:B------:R-:W-:Y:S01]  /*4d720*/  IMAD.MOV.U32 R210, RZ, RZ, R83 ;  /* 0x000000ffffd27224 */ /* 0x000fe200078e0053 */
[C---:B----4-:R-:W-:Y:S08]  /*4d730*/  HMMA.1688.F32.TF32 R76, R136.reuse, R204, R76 ;  /* 0x000000cc884c723c */ /* 0x050ff0000008104c */
[C---:B------:R-:W-:Y:S08]  /*4d740*/  HMMA.1688.F32.TF32 R72, R136.reuse, R200, R72 ;  /* 0x000000c88848723c */ /* 0x040ff00000081048 */
[C---:B---3--:R-:W-:Y:S08]  /*4d750*/  HMMA.1688.F32.TF32 R68, R136.reuse, R196, R68 ;  /* 0x000000c48844723c */ /* 0x048ff00000081044 */
[C---:B------:R-:W-:Y:S08]  /*4d760*/  HMMA.1688.F32.TF32 R64, R136.reuse, R192, R64 ;  /* 0x000000c08840723c */ /* 0x040ff00000081040 */
[C---:B------:R-:W-:Y:S01]  /*4d770*/  HMMA.1688.F32.TF32 R60, R136.reuse, R188, R60 ;  /* 0x000000bc883c723c */ /* 0x040fe2000008103c */
[----:B------:R-:W-:Y:S07]  /*4d780*/  STL.64 [R1+0x9c0], R76 ;  /* 0x0009c04c01007387 */ /* 0x000fee0000100a00 */
[C---:B------:R-:W-:Y:S01]  /*4d790*/  HMMA.1688.F32.TF32 R56, R136.reuse, R184, R56 ;  /* 0x000000b88838723c */ /* 0x040fe20000081038 */
[----:B------:R-:W-:Y:S04]  /*4d7a0*/  STL.64 [R1+0x9c8], R78 ;  /* 0x0009c84e01007387 */ /* 0x000fe80000100a00 */
[----:B------:R-:W-:Y:S04]  /*4d7b0*/  STL.64 [R1+0x9b0], R72 ;  /* 0x0009b04801007387 */ /* 0x000fe80000100a00 */
[----:B------:R-:W-:Y:S04]  /*4d7c0*/  STL.64 [R1+0x9b8], R74 ;  /* 0x0009b84a01007387 */ /* 0x000fe80000100a00 */
[----:B------:R-:W-:Y:S04]  /*4d7d0*/  STL.64 [R1+0x370], R68 ;  /* 0x0003704401007387 */ /* 0x000fe80000100a00 */
[----:B------:R-:W-:Y:S04]  /*4d7e0*/  STL.64 [R1+0x378], R70 ;  /* 0x0003784601007387 */ /* 0x000fe80000100a00 */
[----:B------:R-:W-:Y:S04]  /*4d7f0*/  STL.64 [R1+0x360], R64 ;  /* 0x0003604001007387 */ /* 0x000fe80000100a00 */
[----:B------:R-:W-:Y:S04]  /*4d800*/  STL.64 [R1+0x368], R66 ;  /* 0x0003684201007387 */ /* 0x000fe80000100a00 */
[----:B------:R-:W2:Y:S04]  /*4d810*/  LDL.LU.64 R84, [R1+0x2b00] ;  /* 0x002b000001547983 */ /* 0x000ea80000300a00 */
[----:B------:R-:W-:Y:S04]  /*4d820*/  STL.64 [R1+0x350], R60 ;  /* 0x0003503c01007387 */ /* 0x000fe80000100a00 */
[----:B------:R-:W-:Y:S04]  /*4d830*/  STL.64 [R1+0x358], R62 ;  /* 0x0003583e01007387 */ /* 0x000fe80000100a00 */
[----:B------:R-:W2:Y:S04]  /*4d840*/  LDL.LU.64 R86, [R1+0x2b08] ;  /* 0x002b080001567983 */ /* 0x000ea80000300a00 */
[----:B------:R1:W-:Y:S04]  /*4d850*/  STL.64 [R1+0x340], R56 ;  /* 0x0003403801007387 */ /* 0x0003e80000100a00 */
[----:B------:R3:W-:Y:S01]  /*4d860*/  STL.64 [R1+0x348], R58 ;  /* 0x0003483a01007387 */ /* 0x0007e20000100a00 */
[----:B------:R-:W-:Y:S03]  /*4d870*/  HMMA.1688.F32.TF32 R52, R136, R180, R52 ;  /* 0x000000b48834723c */ /* 0x000fe60000081034 */
[----:B------:R-:W4:Y:S04]  /*4d880*/  LDL.LU.64 R80, [R1+0x2af0] ;  /* 0x002af00001507983 */ /* 0x000f280000300a00 */
[----:B------:R-:W4:Y:S04]  /*4d890*/  LDL.LU.64 R82, [R1+0x2af8] ;  /* 0x002af80001527983 */ /* 0x000f280000300a00 */
[----:B-1----:R-:W4:Y:S04]  /*4d8a0*/  LDL.LU.64 R56, [R1+0x2ae0] ;  /* 0x002ae00001387983 */ /* 0x002f280000300a00 */
[----:B---3--:R-:W3:Y:S04]  /*4d8b0*/  LDL.LU.64 R58, [R1+0x2ae8] ;  /* 0x002ae800013a7983 */ /* 0x008ee80000300a00 */
[----:B------:R1:W-:Y:S04]  /*4d8c0*/  STL.64 [R1+0x230], R52 ;  /* 0x0002303401007387 */ /* 0x0003e80000100a00 */
[----:B------:R1:W-:Y:S04]  /*4d8d0*/  STL.64 [R1+0x238], R54 ;  /* 0x0002383601007387 */ /* 0x0003e80000100a00 */
[----:B------:R-:W3:Y:S04]  /*4d8e0*/  LDL.LU.64 R76, [R1+0x2ad0] ;  /* 0x002ad000014c7983 */ /* 0x000ee80000300a00 */
[----:B------:R-:W3:Y:S04]  /*4d8f0*/  LDL.LU.64 R78, [R1+0x2ad8] ;  /* 0x002ad800014e7983 */ /* 0x000ee80000300a00 */
[----:B------:R-:W3:Y:S04]  /*4d900*/  LDL.LU.64 R72, [R1+0x2ac0] ;  /* 0x002ac00001487983 */ /* 0x000ee80000300a00 */
[----:B------:R-:W3:Y:S04]  /*4d910*/  LDL.LU.64 R74, [R1+0x2ac8] ;  /* 0x002ac800014a7983 */ /* 0x000ee80000300a00 */
[----:B------:R-:W3:Y:S04]  /*4d920*/  LDL.LU.64 R68, [R1+0x2ab0] ;  /* 0x002ab00001447983 */ /* 0x000ee80000300a00 */
[----:B------:R-:W3:Y:S04]  /*4d930*/  LDL.LU.64 R70, [R1+0x2ab8] ;  /* 0x002ab80001467983 */ /* 0x000ee80000300a00 */
[----:B-1----:R-:W3:Y:S04]  /*4d940*/  LDL.LU.64 R52, [R1+0x2aa0] ;  /* 0x002aa00001347983 */ /* 0x002ee80000300a00 */
[----:B------:R-:W3:Y:S04]  /*4d950*/  LDL.LU.64 R54, [R1+0x2aa8] ;  /* 0x002aa80001367983 */ /* 0x000ee80000300a00 */
[----:B------:R-:W3:Y:S04]  /*4d960*/  LDL.LU.64 R64, [R1+0x2a90] ;  /* 0x002a900001407983 */ /* 0x000ee80000300a00 */
[----:B------:R-:W3:Y:S04]  /*4d970*/  LDL.LU.64 R66, [R1+0x2a98] ;  /* 0x002a980001427983 */ /* 0x000ee80000300a00 */
[----:B------:R-:W3:Y:S04]  /*4d980*/  LDL.LU.64 R60, [R1+0x2a80] ;  /* 0x002a8000013c7983 */ /* 0x000ee80000300a00 */
[----:B------:R-:W3:Y:S04]  /*4d990*/  LDL.LU.64 R62, [R1+0x2a88] ;  /* 0x002a8800013e7983 */ /* 0x000ee80000300a00 */
[----:B------:R-:W-:Y:S04]  /*4d9a0*/  LDS R136, [R0+UR10+0x80] ;  /* 0x0000800a00887984 */ /* 0x000fe80008000800 */
[----:B------:R-:W-:Y:S04]  /*4d9b0*/  LDS R138, [R0+UR10+0x2080] ;  /* 0x0020800a008a7984 */ /* 0x000fe80008000800 */
[----:B------:R-:W-:Y:S04]  /*4d9c0*/  LDS R137, [R3+UR10+0x80] ;  /* 0x0000800a03897984 */ /* 0x000fe80008000800 */
[----:B------:R-:W1:Y:S01]  /*4d9d0*/  LDS R139, [R3+UR10+0x2080] ;  /* 0x0020800a038b7984 */ /* 0x000e620008000800 */
[C---:B--2---:R-:W-:Y:S08]  /*4d9e0*/  HMMA.1688.F32.TF32 R88, R132.reuse, R224, R84 ;  /* 0x000000e08458723c */ /* 0x044ff00000081054 */
[C---:B----4-:R-:W-:Y:S08]  /*4d9f0*/  HMMA.1688.F32.TF32 R84, R132.reuse, R220, R80 ;  /* 0x000000dc8454723c */ /* 0x050ff00000081050 */
[C---:B---3--:R-:W-:Y:S03]  /*4da00*/  HMMA.1688.F32.TF32 R80, R132.reuse, R216, R56 ;  /* 0x000000d88450723c */ /* 0x048fe60000081038 */
[----:B------:R-:W-:Y:S04]  /*4da10*/  STL.64 [R1+0x220], R88 ;  /* 0x0002205801007387 */ /* 0x000fe80000100a00 */
[----:B------:R-:W-:Y:S04]  /*4da20*/  STL.64 [R1+0x228], R90 ;  /* 0x0002285a01007387 */ /* 0x000fe80000100a00 */
[----:B------:R-:W2:Y:S04]  /*4da30*/  LDL.LU.64 R56, [R1+0x2a70] ;  /* 0x002a700001387983 */ /* 0x000ea80000300a00 */
[----:B------:R-:W-:Y:S04]  /*4da40*/  STL.64 [R1+0x210], R84 ;  /* 0x0002105401007387 */ /* 0x000fe80000100a00 */
[----:B------:R-:W-:Y:S04]  /*4da50*/  STL.64 [R1+0x218], R86 ;  /* 0x0002185601007387 */ /* 0x000fe80000100a00 */
[----:B------:R-:W2:Y:S04]  /*4da60*/  LDL.LU.64 R58, [R1+0x2a78] ;  /* 0x002a7800013a7983 */ /* 0x000ea80000300a00 */
[----:B------:R-:W-:Y:S04]  /*4da70*/  STL.64 [R1+0x200], R80 ;  /* 0x0002005001007387 */ /* 0x000fe80000100a00 */
[----:B------:R3:W-:Y:S02]  /*4da80*/  STL.64 [R1+0x208], R82 ;  /* 0x0002085201007387 */ /* 0x0007e40000100a00 */
[C---:B---3--:R-:W-:Y:S08]  /*4da90*/  HMMA.1688.F32.TF32 R80, R132.reuse, R212, R76 ;  /* 0x000000d48450723c */ /* 0x048ff0000008104c */
[C---:B------:R-:W-:Y:S08]  /*4daa0*/  HMMA.1688.F32.TF32 R76, R132.reuse, R208, R72 ;  /* 0x000000d0844c723c */ /* 0x040ff00000081048 */
[C---:B------:R-:W-:Y:S03]  /*4dab0*/  HMMA.1688.F32.TF32 R72, R132.reuse, R108, R68 ;  /* 0x0000006c8448723c */ /* 0x040fe60000081044 */
[----:B------:R-:W-:Y:S04]  /*4dac0*/  STL.64 [R1+0x9a0], R80 ;  /* 0x0009a05001007387 */ /* 0x000fe80000100a00 */
[----:B------:R-:W-:Y:S01]  /*4dad0*/  STL.64 [R1+0x9a8], R82 ;  /* 0x0009a85201007387 */ /* 0x000fe20000100a00 */
[C---:B------:R-:W-:Y:S03]  /*4dae0*/  HMMA.1688.F32.TF32 R68, R132.reuse, R116, R52 ;  /* 0x000000748444723c */ /* 0x040fe60000081034 */
[----:B------:R-:W-:Y:S04]  /*4daf0*/  STL.64 [R1+0x990], R76 ;  /* 0x0009904c01007387 */ /* 0x000fe80000100a00 */
[----:B------:R-:W-:Y:S04]  /*4db00*/  STL.64 [R1+0x998], R78 ;  /* 0x0009984e01007387 */ /* 0x000fe80000100a00 */
[----:B------:R-:W3:Y:S04]  /*4db10*/  LDL.LU.64 R52, [R1+0x2a60] ;  /* 0x002a600001347983 */ /* 0x000ee80000300a00 */
[----:B------:R-:W-:Y:S04]  /*4db20*/  STL.64 [R1+0x980], R72 ;  /* 0x0009804801007387 */ /* 0x000fe80000100a00 */
[----:B------:R-:W-:Y:S04]  /*4db30*/  STL.64 [R1+0x988], R74 ;  /* 0x0009884a01007387 */ /* 0x000fe80000100a00 */
[----:B------:R-:W3:Y:S01]  /*4db40*/  LDL.LU.64 R54, [R1+0x2a68] ;  /* 0x002a680001367983 */ /* 0x000ee20000300a00 */
[C---:B------:R-:W-:Y:S08]  /*4db50*/  HMMA.1688.F32.TF32 R64, R132.reuse, R120, R64 ;  /* 0x000000788440723c */ /* 0x040ff00000081040 */
[----:B------:R-:W-:Y:S01]  /*4db60*/  HMMA.1688.F32.TF32 R60, R132, R112, R60 ;  /* 0x00000070843c723c */ /* 0x000fe2000008103c */
[----:B------:R4:W-:Y:S04]  /*4db70*/  STL.64 [R1+0x970], R68 ;  /* 0x0009704401007387 */ /* 0x0009e80000100a00 */
[----:B------:R1:W-:Y:S06]  /*4db80*/  STL.64 [R1+0x978], R70 ;  /* 0x0009784601007387 */ /* 0x0003ec0000100a00 */
[----:B------:R-:W-:-:S02]  /*4db90*/  IMAD.MOV.U32 R183, RZ, RZ, R67 ;  /* 0x000000ffffb77224 */ /* 0x000fc400078e0043 */
[----:B------:R-:W-:Y:S01]  /*4dba0*/  IMAD.MOV.U32 R182, RZ, RZ, R66 ;  /* 0x000000ffffb67224 */ /* 0x000fe200078e0042 */
[----:B------:R1:W-:Y:S04]  /*4dbb0*/  STL.64 [R1+0x960], R64 ;  /* 0x0009604001007387 */ /* 0x0003e80000100a00 */
[----:B------:R-:W-:Y:S04]  /*4dbc0*/  STL [R1+0x6abc], R183 ;  /* 0x006abcb701007387 */ /* 0x000fe80000100800 */
[----:B------:R-:W-:Y:S04]  /*4dbd0*/  STL [R1+0x6ab8], R182 ;  /* 0x006ab8b601007387 */ /* 0x000fe80000100800 */
[----:B----4-:R-:W4:Y:S04]  /*4dbe0*/  LDL.LU.64 R68, [R1+0xff0] ;  /* 0x000ff00001447983 */ /* 0x010f280000300a00 */
[----:B-1----:R-:W4:Y:S04]  /*4dbf0*/  LDL.LU.64 R70, [R1+0xff8] ;  /* 0x000ff80001467983 */ /* 0x002f280000300a00 */
[----:B------:R1:W-:Y:S04]  /*4dc00*/  STL.64 [R1+0x950], R60 ;  /* 0x0009503c01007387 */ /* 0x0003e80000100a00 */
[----:B------:R1:W-:Y:S04]  /*4dc10*/  STL.64 [R1+0x958], R62 ;  /* 0x0009583e01007387 */ /* 0x0003e80000100a00 */
[----:B------:R-:W4:Y:S04]  /*4dc20*/  LDL.LU.64 R64, [R1+0xfc0] ;  /* 0x000fc00001407983 */ /* 0x000f280000300a00 */
[----:B------:R-:W4:Y:S04]  /*4dc30*/  LDL.LU.64 R66, [R1+0xfc8] ;  /* 0x000fc80001427983 */ /* 0x000f280000300a00 */
[----:B-1----:R-:W4:Y:S04]  /*4dc40*/  LDL.LU.64 R60, [R1+0x2c40] ;  /* 0x002c4000013c7983 */ /* 0x002f280000300a00 */
[----:B------:R-:W4:Y:S01]  /*4dc50*/  LDL.LU.64 R62, [R1+0x2c48] ;  /* 0x002c4800013e7983 */ /* 0x000f220000300a00 */
[----:B--2---:R-:W-:-:S15]  /*4dc60*/  HMMA.1688.F32.TF32 R56, R132, R204, R56 ;  /* 0x000000cc8438723c */ /* 0x004fde0000081038 */
[----:B------:R-:W-:-:S04]  /*4dc70*/  NOP ;  /* 0x0000000000007918 */ /* 0x000fc80000000000 */
[----:B------:R-:W-:Y:S02]  /*4dc80*/  IMAD.MOV.U32 R202, RZ, RZ, R59 ;  /* 0x000000ffffca7224 */ /* 0x000fe400078e003b */
[----:B------:R-:W-:Y:S02]  /*4dc90*/  IMAD.MOV.U32 R198, RZ, RZ, R58 ;  /* 0x000000ffffc67224 */ /* 0x000fe400078e003a */
[----:B------:R-:W-:Y:S02]  /*4dca0*/  IMAD.MOV.U32 R186, RZ, RZ, R56 ;  /* 0x000000ffffba7224 */ /* 0x000fe400078e0038 */
[----:B------:R-:W-:Y:S02]  /*4dcb0*/  IMAD.MOV.U32 R194, RZ, RZ, R57 ;  /* 0x000000ffffc27224 */ /* 0x000fe400078e0039 */
[----:B------:R-:W2:Y:S04]  /*4dcc0*/  LDL.LU.64 R56, [R1+0x2d60] ;  /* 0x002d600001387983 */ /* 0x000ea80000300a00 */
[----:B------:R-:W2:Y:S04]  /*4dcd0*/  LDL.LU.64 R58, [R1+0x2d68] ;  /* 0x002d6800013a7983 */ /* 0x000ea80000300a00 */
[----:B------:R-:W-:Y:S04]  /*4dce0*/  STL [R1+0x6acc], R202 ;  /* 0x006accca01007387 */ /* 0x000fe80000100800 */
[----:B------:R-:W-:Y:S04]  /*4dcf0*/  STL [R1+0x6ac8], R198 ;  /* 0x006ac8c601007387 */ /* 0x000fe80000100800 */
[----:B------:R-:W-:Y:S04]  /*4dd00*/  STL [R1+0x6ac4], R194 ;  /* 0x006ac4c201007387 */ /* 0x000fe80000100800 */
[----:B------:R-:W-:Y:S01]  /*4dd10*/  STL [R1+0x6ac0], R186 ;  /* 0x006ac0ba01007387 */ /* 0x000fe20000100800 */
[----:B---3--:R-:W-:-:S15]  /*4dd20*/  HMMA.1688.F32.TF32 R52, R132, R200, R52 ;  /* 0x000000c88434723c */ /* 0x008fde0000081034 */
[----:B------:R-:W-:-:S04]  /*4dd30*/  NOP ;  /* 0x0000000000007918 */ /* 0x000fc80000000000 */
[----:B------:R1:W-:Y:S01]  /*4dd40*/  STL.64 [R1+0x1130], R52 ;  /* 0x0011303401007387 */ /* 0x0003e20000100a00 */
[----:B------:R-:W-:Y:S02]  /*4dd50*/  IMAD.MOV.U32 R183, RZ, RZ, R54 ;  /* 0x000000ffffb77224 */ /* 0x000fe400078e0036 */
[----:B------:R-:W-:Y:S01]  /*4dd60*/  IMAD.MOV.U32 R182, RZ, RZ, R55 ;  /* 0x000000ffffb67224 */ /* 0x000fe200078e0037 */
[----:B-1----:R-:W3:Y:S04]  /*4dd70*/  LDL.LU.64 R52, [R1+0x2e40] ;  /* 0x002e400001347983 */ /* 0x002ee80000300a00 */
[----:B------:R-:W3:Y:S01]  /*4dd80*/  LDL.LU.64 R54, [R1+0x2e48] ;  /* 0x002e480001367983 */ /* 0x000ee20000300a00 */
[C---:B----4-:R-:W-:Y:S08]  /*4dd90*/  HMMA.1688.F32.TF32 R68, R132.reuse, R196, R68 ;  /* 0x000000c48444723c */ /* 0x050ff00000081044 */
[----:B------:R-:W-:Y:S11]  /*4dda0*/  HMMA.1688.F32.TF32 R64, R132, R192, R64 ;  /* 0x000000c08440723c */ /* 0x000ff60000081040 */
[----:B------:R-:W-:-:S02]  /*4ddb0*/  IMAD.MOV.U32 R199, RZ, RZ, R71 ;  /* 0x000000ffffc77224 */ /* 0x000fc400078e0047 */
[----:B------:R-:W-:Y:S01]  /*4ddc0*/  IMAD.MOV.U32 R207, RZ, RZ, R70 ;  /* 0x000000ffffcf7224 */ /* 0x000fe200078e0046 */
[----:B------:R-:W-:Y:S01]  /*4ddd0*/  STL [R1+0x6ad4], R182 ;  /* 0x006ad4b601007387 */ /* 0x000fe20000100800 */
[----:B------:R-:W-:Y:S02]  /*4dde0*/  IMAD.MOV.U32 R206, RZ, RZ, R69 ;  /* 0x000000ffffce7224 */ /* 0x000fe400078e0045 */
[----:B------:R-:W-:Y:S01]  /*4ddf0*/  IMAD.MOV.U32 R203, RZ, RZ, R68 ;  /* 0x000000ffffcb7224 */ /* 0x000fe200078e0044 */
[----:B------:R-:W-:Y:S04]  /*4de00*/  STL [R1+0x6ad0], R183 ;  /* 0x006ad0b701007387 */ /* 0x000fe80000100800 */
[----:B------:R-:W-:Y:S01]  /*4de10*/  STL [R1+0x6ae4], R199 ;  /* 0x006ae4c701007387 */ /* 0x000fe20000100800 */
[----:B------:R-:W-:-:S03]  /*4de20*/  IMAD.MOV.U32 R198, RZ, RZ, R65 ;  /* 0x000000ffffc67224 */ /* 0x000fc600078e0041 */
[----:B------:R-:W-:Y:S01]  /*4de30*/  STL [R1+0x6ae0], R207 ;  /* 0x006ae0cf01007387 */ /* 0x000fe20000100800 */
[----:B------:R-:W-:-:S03]  /*4de40*/  IMAD.MOV.U32 R202, RZ, RZ, R64 ;  /* 0x000000ffffca7224 */ /* 0x000fc600078e0040 */
[----:B------:R1:W-:Y:S04]  /*4de50*/  STL [R1+0x6adc], R206 ;  /* 0x006adcce01007387 */ /* 0x0003e80000100800 */
[----:B------:R4:W-:Y:S04]  /*4de60*/  STL [R1+0x6ad8], R203 ;  /* 0x006ad8cb01007387 */ /* 0x0009e80000100800 */
[----:B------:R1:W-:Y:S04]  /*4de70*/  STL [R1+0x6aec], R198 ;  /* 0x006aecc601007387 */ /* 0x0003e80000100800 */
[----:B------:R1:W-:Y:S04]  /*4de80*/  STL [R1+0x6ae8], R202 ;  /* 0x006ae8ca01007387 */ /* 0x0003e80000100800 */
[----:B------:R-:W3:Y:S04]  /*4de90*/  LDL.LU.64 R144, [R1+0x8f0] ;  /* 0x0008f00001907983 */ /* 0x000ee80000300a00 */
[----:B------:R-:W3:Y:S04]  /*4dea0*/  LDL.LU.64 R146, [R1+0x8f8] ;  /* 0x0008f80001927983 */ /* 0x000ee80000300a00 */
[----:B------:R-:W3:Y:S01]  /*4deb0*/  LDL.LU.64 R140, [R1+0x8e0] ;  /* 0x0008e000018c7983 */ /* 0x000ee20000300a00 */
[----:B------:R-:W-:Y:S03]  /*4dec0*/  HMMA.1688.F32.TF32 R60, R132, R188, R60 ;  /* 0x000000bc843c723c */ /* 0x000fe6000008103c */
        /* <DEDUP_REMOVED lines=17> */
[----:B------:R-:W3:Y:S01]  /*4dfe0*/  LDL.LU.64 R72, [R1+0x850] ;  /* 0x0008500001487983 */ /* 0x000ee20000300a00 */
[----:B------:R-:W-:-:S03]  /*4dff0*/  IMAD.MOV.U32 R194, RZ, RZ, R66 ;  /* 0x000000ffffc27224 */ /* 0x000fc600078e0042 */
[----:B------:R-:W3:Y:S01]  /*4e000*/  LDL.LU.64 R74, [R1+0x858] ;  /* 0x00085800014a7983 */ /* 0x000ee20000300a00 */
[----:B------:R-:W-:-:S03]  /*4e010*/  IMAD.MOV.U32 R186, RZ, RZ, R67 ;  /* 0x000000ffffba7224 */ /* 0x000fc600078e0043 */
[----:B------:R-:W3:Y:S01]  /*4e020*/  LDL.LU.64 R68, [R1+0x840] ;  /* 0x0008400001447983 */ /* 0x000ee20000300a00 */
[----:B-1----:R-:W-:-:S03]  /*4e030*/  IMAD.MOV.U32 R206, RZ, RZ, R60 ;  /* 0x000000ffffce7224 */ /* 0x002fc600078e003c */
[----:B------:R-:W3:Y:S01]  /*4e040*/  LDL.LU.64 R70, [R1+0x848] ;  /* 0x0008480001467983 */ /* 0x000ee20000300a00 */
[----:B----4-:R-:W-:-:S03]  /*4e050*/  IMAD.MOV.U32 R203, RZ, RZ, R61 ;  /* 0x000000ffffcb7224 */ /* 0x010fc600078e003d */
[----:B------:R-:W4:Y:S01]  /*4e060*/  LDL.LU.64 R64, [R1+0x330] ;  /* 0x0003300001407983 */ /* 0x000f220000300a00 */
[----:B------:R-:W-:Y:S02]  /*4e070*/  IMAD.MOV.U32 R182, RZ, RZ, R62 ;  /* 0x000000ffffb67224 */ /* 0x000fe400078e003e */
[----:B------:R-:W-:Y:S01]  /*4e080*/  IMAD.MOV.U32 R183, RZ, RZ, R63 ;  /* 0x000000ffffb77224 */ /* 0x000fe200078e003f */
[----:B------:R-:W4:Y:S04]  /*4e090*/  LDL.LU.64 R66, [R1+0x338] ;  /* 0x0003380001427983 */ /* 0x000f280000300a00 */
[----:B------:R-:W4:Y:S04]  /*4e0a0*/  LDL.LU.64 R60, [R1+0xb00] ;  /* 0x000b0000013c7983 */ /* 0x000f280000300a00 */
[----:B------:R-:W4:Y:S01]  /*4e0b0*/  LDL.LU.64 R62, [R1+0xb08] ;  /* 0x000b0800013e7983 */ /* 0x000f220000300a00 */
[----:B--2---:R-:W-:-:S15]  /*4e0c0*/  HMMA.1688.F32.TF32 R56, R132, R184, R56 ;  /* 0x000000b88438723c */ /* 0x004fde0000081038 */
[----:B------:R-:W-:-:S04]  /*4e0d0*/  NOP ;  /* 0x0000000000007918 */ /* 0x000fc80000000000 */
[----:B------:R-:W-:Y:S02]  /*4e0e0*/  IMAD.MOV.U32 R198, RZ, RZ, R56 ;  /* 0x000000ffffc67224 */ /* 0x000fe400078e0038 */
[----:B------:R-:W-:Y:S02]  /*4e0f0*/  IMAD.MOV.U32 R202, RZ, RZ, R57 ;  /* 0x000000ffffca7224 */ /* 0x000fe400078e0039 */
[----:B------:R-:W-:Y:S01]  /*4e100*/  IMAD.MOV.U32 R199, RZ, RZ, R58 ;  /* 0x000000ffffc77224 */ /* 0x000fe200078e003a */
[----:B------:R-:W2:Y:S01]  /*4e110*/  LDL.LU.64 R56, [R1+0xbb0] ;  /* 0x000bb00001387983 */ /* 0x000ea20000300a00 */
[----:B------:R-:W-:-:S03]  /*4e120*/  IMAD.MOV.U32 R207, RZ, RZ, R59 ;  /* 0x000000ffffcf7224 */ /* 0x000fc600078e003b */
[----:B------:R-:W2:Y:S01]  /*4e130*/  LDL.LU.64 R58, [R1+0xbb8] ;  /* 0x000bb800013a7983 */ /* 0x000ea20000300a00 */
[----:B---3--:R-:W-:Y:S03]  /*4e140*/  HMMA.1688.F32.TF32 R52, R132, R180, R52 ;  /* 0x000000b48434723c */ /* 0x008fe60000081034 */
[----:B------:R-:W-:Y:S04]  /*4e150*/  LDS R132, [R243+UR10+0x80] ;  /* 0x0000800af3847984 */ /* 0x000fe80008000800 */
[----:B------:R-:W-:Y:S04]  /*4e160*/  LDS R134, [R243+UR10+0x2080] ;  /* 0x0020800af3867984 */ /* 0x000fe80008000800 */
[----:B------:R-:W-:Y:S04]  /*4e170*/  LDS R133, [R252+UR10+0x80] ;  /* 0x0000800afc857984 */ /* 0x000fe80008000800 */
[----:B------:R-:W1:Y:S04]  /*4e180*/  LDS R135, [R252+UR10+0x2080] ;  /* 0x0020800afc877984 */ /* 0x000e680008000800 */
[----:B------:R-:W-:-:S02]  /*4e190*/  IMAD.MOV.U32 R195, RZ, RZ, R52 ;  /* 0x000000ffffc37224 */ /* 0x000fc400078e0034 */
[----:B------:R-:W-:Y:S02]  /*4e1a0*/  IMAD.MOV.U32 R190, RZ, RZ, R53 ;  /* 0x000000ffffbe7224 */ /* 0x000fe400078e0035 */
[----:B------:R-:W-:Y:S01]  /*4e1b0*/  IMAD.MOV.U32 R191, RZ, RZ, R54 ;  /* 0x000000ffffbf7224 */ /* 0x000fe200078e0036 */
[----:B------:R-:W3:Y:S01]  /*4e1c0*/  LDL.LU.64 R52, [R1+0xbd0] ;  /* 0x000bd00001347983 */ /* 0x000ee20000300a00 */
[----:B------:R-:W-:-:S03]  /*4e1d0*/  IMAD.MOV.U32 R187, RZ, RZ, R55 ;  /* 0x000000ffffbb7224 */ /* 0x000fc600078e0037 */
[----:B------:R-:W3:Y:S01]  /*4e1e0*/  LDL.LU.64 R54, [R1+0xbd8] ;  /* 0x000bd80001367983 */ /* 0x000ee20000300a00 */
[C---:B------:R-:W-:Y:S08]  /*4e1f0*/  HMMA.1688.F32.TF32 R144, R136.reuse, R224, R144 ;  /* 0x000000e08890723c */ /* 0x040ff00000081090 */
[C---:B------:R-:W-:Y:S08]  /*4e200*/  HMMA.1688.F32.TF32 R140, R136.reuse, R220, R140 ;  /* 0x000000dc888c723c */ /* 0x040ff0000008108c */
[C---:B------:R-:W-:Y:S08]  /*4e210*/  HMMA.1688.F32.TF32 R104, R136.reuse, R216, R104 ;  /* 0x000000d88868723c */ /* 0x040ff00000081068 */
[C---:B------:R-:W-:Y:S08]  /*4e220*/  HMMA.1688.F32.TF32 R100, R136.reuse, R212, R100 ;  /* 0x000000d48864723c */ /* 0x040ff00000081064 */
[C---:B------:R-:W-:Y:S08]  /*4e230*/  HMMA.1688.F32.TF32 R96, R136.reuse, R208, R96 ;  /* 0x000000d08860723c */ /* 0x040ff00000081060 */
[C---:B------:R-:W-:Y:S01]  /*4e240*/  HMMA.1688.F32.TF32 R92, R136.reuse, R108, R92 ;  /* 0x0000006c885c723c */ /* 0x040fe2000008105c */
[----:B------:R1:W-:Y:S07]  /*4e250*/  STL.64 [R1+0x1070], R144 ;  /* 0x0010709001007387 */ /* 0x0003ee0000100a00 */
        /* <DEDUP_REMOVED lines=9> */
[----:B------:R1:W-:Y:S04]  /*4e2f0*/  STL.64 [R1+0x1058], R106 ;  /* 0x0010586a01007387 */ /* 0x0003e80000100a00 */
[----:B------:R1:W-:Y:S03]  /*4e300*/  STL.64 [R1+0x1040], R100 ;  /* 0x0010406401007387 */ /* 0x0003e60000100a00 */
[C---:B------:R-:W-:Y:S01]  /*4e310*/  HMMA.1688.F32.TF32 R68, R136.reuse, R196, R68 ;  /* 0x000000c48844723c */ /* 0x040fe20000081044 */
[----:B------:R1:W-:Y:S04]  /*4e320*/  STL.64 [R1+0x1048], R102 ;  /* 0x0010486601007387 */ /* 0x0003e80000100a00 */
[----:B------:R1:W-:Y:S03]  /*4e330*/  STL.64 [R1+0x1030], R96 ;  /* 0x0010306001007387 */ /* 0x0003e60000100a00 */
[C---:B----4-:R-:W-:Y:S01]  /*4e340*/  HMMA.1688.F32.TF32 R64, R136.reuse, R192, R64 ;  /* 0x000000c08840723c */ /* 0x050fe20000081040 */
[----:B------:R4:W-:Y:S04]  /*4e350*/  STL.64 [R1+0x1038], R98 ;  /* 0x0010386201007387 */ /* 0x0009e80000100a00 */
[----:B------:R1:W-:Y:S03]  /*4e360*/  STL.64 [R1+0x1020], R92 ;  /* 0x0010205c01007387 */ /* 0x0003e60000100a00 */
[C---:B------:R-:W-:Y:S01]  /*4e370*/  HMMA.1688.F32.TF32 R60, R136.reuse, R188, R60 ;  /* 0x000000bc883c723c */ /* 0x040fe2000008103c */
        /* <DEDUP_REMOVED lines=17> */
[----:B-1----:R-:W4:Y:S01]  /*4e490*/  LDL.LU.64 R144, [R1+0x2a50] ;  /* 0x002a500001907983 */ /* 0x002f220000300a00 */
[----:B--2---:R-:W-:-:S15]  /*4e4a0*/  HMMA.1688.F32.TF32 R56, R136, R184, R56 ;  /* 0x000000b88838723c */ /* 0x004fde0000081038 */
[----:B------:R-:W-:-:S04]  /*4e4b0*/  NOP ;  /* 0x0000000000007918 */ /* 0x000fc80000000000 */
[----:B------:R1:W-:Y:S04]  /*4e4c0*/  STL.64 [R1+0xf90], R56 ;  /* 0x000f903801007387 */ /* 0x0003e80000100a00 */
[----:B------:R2:W-:Y:S04]  /*4e4d0*/  STL.64 [R1+0xf98], R58 ;  /* 0x000f983a01007387 */ /* 0x0005e80000100a00 */
[----:B------:R-:W4:Y:S01]  /*4e4e0*/  LDL.LU.64 R146, [R1+0x2a58] ;  /* 0x002a580001927983 */ /* 0x000f220000300a00 */
[----:B---3--:R-:W-:Y:S03]  /*4e4f0*/  HMMA.1688.F32.TF32 R52, R136, R180, R52 ;  /* 0x000000b48834723c */ /* 0x008fe60000081034 */
[----:B------:R-:W-:Y:S04]  /*4e500*/  LDS R136, [R0+UR10+0x100] ;  /* 0x0001000a00887984 */ /* 0x000fe80008000800 */
[----:B------:R-:W-:Y:S04]  /*4e510*/  LDS R138, [R0+UR10+0x2100] ;  /* 0x0021000a008a7984 */ /* 0x000fe80008000800 */
[----:B------:R-:W-:Y:S04]  /*4e520*/  LDS R137, [R3+UR10+0x100] ;  /* 0x0001000a03897984 */ /* 0x000fe80008000800 */
[----:B------:R-:W3:Y:S04]  /*4e530*/  LDS R139, [R3+UR10+0x2100] ;  /* 0x0021000a038b7984 */ /* 0x000ee80008000800 */
        /* <DEDUP_REMOVED lines=28> */
[----:B-1----:R-:W4:Y:S04]  /*4e700*/  LDL.LU.64 R56, [R1+0x2d40] ;  /* 0x002d400001387983 */ /* 0x002f280000300a00 */
[----:B--2---:R-:W2:Y:S04]  /*4e710*/  LDL.LU.64 R58, [R1+0x2d48] ;  /* 0x002d4800013a7983 */ /* 0x004ea80000300a00 */
[----:B------:R-:W2:Y:S04]  /*4e720*/  LDL.LU.64 R52, [R1+0x2e50] ;  /* 0x002e500001347983 */ /* 0x000ea80000300a00 */
[----:B------:R-:W2:Y:S01]  /*4e730*/  LDL.LU.64 R54, [R1+0x2e58] ;  /* 0x002e580001367983 */ /* 0x000ea20000300a00 */
[----:B------:R-:W-:-:S15]  /*4e740*/  HMMA.1688.F32.TF32 R144, R132, R224, R144 ;  /* 0x000000e08490723c */ /* 0x000fde0000081090 */
[----:B------:R-:W-:-:S04]  /*4e750*/  NOP ;  /* 0x0000000000007918 */ /* 0x000fc80000000000 */
[----:B------:R1:W-:Y:S04]  /*4e760*/  STL.64 [R1+0x920], R144 ;  /* 0x0009209001007387 */ /* 0x0003e80000100a00 */
[----:B------:R1:W-:Y:S01]  /*4e770*/  STL.64 [R1+0x928], R146 ;  /* 0x0009289201007387 */ /* 0x0003e20000100a00 */
[C---:B---3--:R-:W-:Y:S08]  /*4e780*/  HMMA.1688.F32.TF32 R140, R132.reuse, R220, R140 ;  /* 0x000000dc848c723c */ /* 0x048ff0000008108c */
[C---:B------:R-:W-:Y:S08]  /*4e790*/  HMMA.1688.F32.TF32 R104, R132.reuse, R216, R104 ;  /* 0x000000d88468723c */ /* 0x040ff00000081068 */
[C---:B------:R-:W-:Y:S08]  /*4e7a0*/  HMMA.1688.F32.TF32 R100, R132.reuse, R212, R100 ;  /* 0x000000d48464723c */ /* 0x040ff00000081064 */
[C---:B----4-:R-:W-:Y:S08]  /*4e7b0*/  HMMA.1688.F32.TF32 R96, R132.reuse, R208, R96 ;  /* 0x000000d08460723c */ /* 0x050ff00000081060 */
        /* <DEDUP_REMOVED lines=17> */
[C---:B------:R-:W-:Y:S01]  /*4e8d0*/  HMMA.1688.F32.TF32 R60, R132.reuse, R188, R60 ;  /* 0x000000bc843c723c */ /* 0x040fe2000008103c */
[----:B------:R1:W-:Y:S04]  /*4e8e0*/  STL.64 [R1+0x8d8], R94 ;  /* 0x0008d85e01007387 */ /* 0x0003e80000100a00 */
[----:B------:R1:W-:Y:S03]  /*4e8f0*/  STL.64 [R1+0x8c0], R88 ;  /* 0x0008c05801007387 */ /* 0x0003e60000100a00 */
[C---:B--2---:R-:W-:Y:S01]  /*4e900*/  HMMA.1688.F32.TF32 R56, R132.reuse, R184, R56 ;  /* 0x000000b88438723c */ /* 0x044fe20000081038 */
[----:B------:R2:W-:Y:S04]  /*4e910*/  STL.64 [R1+0x8c8], R90 ;  /* 0x0008c85a01007387 */ /* 0x0005e80000100a00 */
[----:B------:R1:W-:Y:S03]  /*4e920*/  STL.64 [R1+0x8b0], R84 ;  /* 0x0008b05401007387 */ /* 0x0003e60000100a00 */
[----:B------:R-:W-:Y:S01]  /*4e930*/  HMMA.1688.F32.TF32 R52, R132, R180, R52 ;  /* 0x000000b48434723c */ /* 0x000fe20000081034 */
        /* <DEDUP_REMOVED lines=13> */
[----:B-1----:R-:W2:Y:S04]  /*4ea10*/  LDL.LU.64 R144, [R1+0x320] ;  /* 0x0003200001907983 */ /* 0x002ea80000300a00 */
[----:B------:R1:W-:Y:S04]  /*4ea20*/  STL.64 [R1+0x840], R56 ;  /* 0x0008403801007387 */ /* 0x0003e80000100a00 */
[----:B------:R1:W-:Y:S04]  /*4ea30*/  STL.64 [R1+0x848], R58 ;  /* 0x0008483a01007387 */ /* 0x0003e80000100a00 */
[----:B------:R-:W2:Y:S04]  /*4ea40*/  LDL.LU.64 R146, [R1+0x328] ;  /* 0x0003280001927983 */ /* 0x000ea80000300a00 */
[----:B------:R1:W-:Y:S04]  /*4ea50*/  STL.64 [R1+0x330], R52 ;  /* 0x0003303401007387 */ /* 0x0003e80000100a00 */
[----:B------:R1:W-:Y:S04]  /*4ea60*/  STL.64 [R1+0x338], R54 ;  /* 0x0003383601007387 */ /* 0x0003e80000100a00 */
[----:B---3--:R-:W3:Y:S04]  /*4ea70*/  LDL.LU.64 R140, [R1+0x310] ;  /* 0x00031000018c7983 */ /* 0x008ee80000300a00 */
[----:B----4-:R-:W3:Y:S04]  /*4ea80*/  LDL.LU.64 R142, [R1+0x318] ;  /* 0x00031800018e7983 */ /* 0x010ee80000300a00 */
        /* <DEDUP_REMOVED lines=24> */
[----:B-1----:R-:W2:Y:S04]  /*4ec10*/  LDL.LU.64 R56, [R1+0xb90] ;  /* 0x000b900001387983 */ /* 0x002ea80000300a00 */
[----:B------:R-:W2:Y:S04]  /*4ec20*/  LDL.LU.64 R58, [R1+0xb98] ;  /* 0x000b9800013a7983 */ /* 0x000ea80000300a00 */
[----:B------:R-:W2:Y:S04]  /*4ec30*/  LDL.LU.64 R52, [R1+0xbe0] ;  /* 0x000be00001347983 */ /* 0x000ea80000300a00 */
[----:B------:R-:W2:Y:S04]  /*4ec40*/  LDL.LU.64 R54, [R1+0xbe8] ;  /* 0x000be80001367983 */ /* 0x000ea80000300a00 */
[----:B------:R-:W-:Y:S04]  /*4ec50*/  LDS R132, [R243+UR10+0x100] ;  /* 0x0001000af3847984 */ /* 0x000fe80008000800 */
[----:B------:R-:W-:Y:S04]  /*4ec60*/  LDS R134, [R243+UR10+0x2100] ;  /* 0x0021000af3867984 */ /* 0x000fe80008000800 */
[----:B------:R-:W-:Y:S04]  /*4ec70*/  LDS R133, [R252+UR10+0x100] ;  /* 0x0001000afc857984 */ /* 0x000fe80008000800 */
[----:B------:R-:W1:Y:S01]  /*4ec80*/  LDS R135, [R252+UR10+0x2100] ;  /* 0x0021000afc877984 */ /* 0x000e620008000800 */
[C---:B------:R-:W-:Y:S08]  /*4ec90*/  HMMA.1688.F32.TF32 R144, R136.reuse, R224, R144 ;  /* 0x000000e08890723c */ /* 0x040ff00000081090 */
[C---:B---3--:R-:W-:Y:S08]  /*4eca0*/  HMMA.1688.F32.TF32 R140, R136.reuse, R220, R140 ;  /* 0x000000dc888c723c */ /* 0x048ff0000008108c */
[C---:B----4-:R-:W-:Y:S08]  /*4ecb0*/  HMMA.1688.F32.TF32 R104, R136.reuse, R216, R104 ;  /* 0x000000d88868723c */ /* 0x050ff00000081068 */
[C---:B------:R-:W-:Y:S08]  /*4ecc0*/  HMMA.1688.F32.TF32 R100, R136.reuse, R212, R100 ;  /* 0x000000d48864723c */ /* 0x040ff00000081064 */
[C---:B------:R-:W-:Y:S08]  /*4ecd0*/  HMMA.1688.F32.TF32 R96, R136.reuse, R208, R96 ;  /* 0x000000d08860723c */ /* 0x040ff00000081060 */
[C---:B------:R-:W-:Y:S01]  /*4ece0*/  HMMA.1688.F32.TF32 R92, R136.reuse, R108, R92 ;  /* 0x0000006c885c723c */ /* 0x040fe2000008105c */
[----:B------:R3:W-:Y:S07]  /*4ecf0*/  STL.64 [R1+0x320], R144 ;  /* 0x0003209001007387 */ /* 0x0007ee0000100a00 */
[C---:B--2---:R-:W-:Y:S01]  /*4ed00*/  HMMA.1688.F32.TF32 R88, R136.reuse, R116, R88 ;  /* 0x000000748858723c */ /* 0x044fe20000081058 */
        /* <DEDUP_REMOVED lines=36> */
[----:B---3--:R-:W3:Y:S04]  /*4ef50*/  LDL.LU.64 R144, [R1+0x2980] ;  /* 0x0029800001907983 */ /* 0x008ee80000300a00 */
[----:B------:R1:W-:Y:S04]  /*4ef60*/  STL.64 [R1+0xf30], R56 ;  /* 0x000f303801007387 */ /* 0x0003e80000100a00 */
[----:B------:R1:W-:Y:S04]  /*4ef70*/  STL.64 [R1+0xf38], R58 ;  /* 0x000f383a01007387 */ /* 0x0003e80000100a00 */
[----:B--2---:R-:W3:Y:S04]  /*4ef80*/  LDL.LU.64 R146, [R1+0x2988] ;  /* 0x0029880001927983 */ /* 0x004ee80000300a00 */
[----:B------:R2:W-:Y:S04]  /*4ef90*/  STL.64 [R1+0x7d0], R52 ;  /* 0x0007d03401007387 */ /* 0x0005e80000100a00 */
[----:B------:R2:W-:Y:S04]  /*4efa0*/  STL.64 [R1+0x7d8], R54 ;  /* 0x0007d83601007387 */ /* 0x0005e80000100a00 */
[----:B----4-:R-:W4:Y:S04]  /*4efb0*/  LDL.LU.64 R140, [R1+0x2970] ;  /* 0x00297000018c7983 */ /* 0x010f280000300a00 */
[----:B-1----:R-:W4:Y:S04]  /*4efc0*/  LDL.LU.64 R142, [R1+0x2978] ;  /* 0x00297800018e7983 */ /* 0x002f280000300a00 */
        /* <DEDUP_REMOVED lines=28> */
[----:B------:R-:W-:Y:S04]  /*4f190*/  LDS R136, [R0+UR10+0x180] ;  /* 0x0001800a00887984 */ /* 0x000fe80008000800 */
[----:B------:R-:W-:Y:S04]  /*4f1a0*/  LDS R138, [R0+UR10+0x2180] ;  /* 0x0021800a008a7984 */ /* 0x000fe80008000800 */
[----:B------:R-:W-:Y:S04]  /*4f1b0*/  LDS R137, [R3+UR10+0x180] ;  /* 0x0001800a03897984 */ /* 0x000fe80008000800 */
[----:B------:R-:W1:Y:S01]  /*4f1c0*/  LDS R139, [R3+UR10+0x2180] ;  /* 0x0021800a038b7984 */ /* 0x000e620008000800 */
[C---:B---3--:R-:W-:Y:S08]  /*4f1d0*/  HMMA.1688.F32.TF32 R144, R132.reuse, R224, R144 ;  /* 0x000000e08490723c */ /* 0x048ff00000081090 */
[C---:B----4-:R-:W-:Y:S08]  /*4f1e0*/  HMMA.1688.F32.TF32 R140, R132.reuse, R220, R140 ;  /* 0x000000dc848c723c */ /* 0x050ff0000008108c */
        /* <DEDUP_REMOVED lines=28> */
[----:B--2---:R-:W-:Y:S01]  /*4f3b0*/  HMMA.1688.F32.TF32 R52, R132, R180, R52 ;  /* 0x000000b48434723c */ /* 0x004fe20000081034 */
        /* <DEDUP_REMOVED lines=16> */
[----:B----4-:R-:W3:Y:S04]  /*4f4c0*/  LDL.LU.64 R146, [R1+0xa98] ;  /* 0x000a980001927983 */ /* 0x010ee80000300a00 */
[----:B------:R4:W-:Y:S04]  /*4f4d0*/  STL.64 [R1+0x7c0], R52 ;  /* 0x0007c03401007387 */ /* 0x0009e80000100a00 */
[----:B------:R2:W-:Y:S04]  /*4f4e0*/  STL.64 [R1+0x7c8], R54 ;  /* 0x0007c83601007387 */ /* 0x0005e80000100a00 */
[----:B-1----:R-:W3:Y:S04]  /*4f4f0*/  LDL.LU.64 R140, [R1+0xa80] ;  /* 0x000a8000018c7983 */ /* 0x002ee80000300a00 */
        /* <DEDUP_REMOVED lines=27> */
[----:B----4-:R-:W4:Y:S04]  /*4f6b0*/  LDL.LU.64 R52, [R1+0xbf0] ;  /* 0x000bf00001347983 */ /* 0x010f280000300a00 */
[----:B------:R-:W4:Y:S04]  /*4f6c0*/  LDL.LU.64 R54, [R1+0xbf8] ;  /* 0x000bf80001367983 */ /* 0x000f280000300a00 */
[----:B------:R-:W-:Y:S04]  /*4f6d0*/  LDS R132, [R243+UR10+0x180] ;  /* 0x0001800af3847984 */ /* 0x000fe80008000800 */
[----:B------:R-:W-:Y:S04]  /*4f6e0*/  LDS R134, [R243+UR10+0x2180] ;  /* 0x0021800af3867984 */ /* 0x000fe80008000800 */
[----:B------:R-:W-:Y:S04]  /*4f6f0*/  LDS R133, [R252+UR10+0x180] ;  /* 0x0001800afc857984 */ /* 0x000fe80008000800 */
[----:B------:R-:W1:Y:S01]  /*4f700*/  LDS R135, [R252+UR10+0x2180] ;  /* 0x0021800afc877984 */ /* 0x000e620008000800 */
[C---:B---3--:R-:W-:Y:S08]  /*4f710*/  HMMA.1688.F32.TF32 R144, R136.reuse, R224, R144 ;  /* 0x000000e08890723c */ /* 0x048ff00000081090 */
        /* <DEDUP_REMOVED lines=29> */
[----:B----4-:R-:W-:Y:S01]  /*4f8f0*/  HMMA.1688.F32.TF32 R52, R136, R180, R52 ;  /* 0x000000b48834723c */ /* 0x010fe20000081034 */
        /* <DEDUP_REMOVED lines=16> */
[----:B-1----:R-:W3:Y:S04]  /*4fa00*/  LDL.LU.64 R146, [R1+0x28b8] ;  /* 0x0028b80001927983 */ /* 0x002ee80000300a00 */
[----:B------:R1:W-:Y:S04]  /*4fa10*/  STL.64 [R1+0x2f0], R52 ;  /* 0x0002f03401007387 */ /* 0x0003e80000100a00 */
[----:B------:R1:W-:Y:S04]  /*4fa20*/  STL.64 [R1+0x2f8], R54 ;  /* 0x0002f83601007387 */ /* 0x0003e80000100a00 */
        /* <DEDUP_REMOVED lines=29> */
[----:B------:R-:W4:Y:S04]  /*4fc00*/  LDL.LU.64 R54, [R1+0x2e78] ;  /* 0x002e780001367983 */ /* 0x000f280000300a00 */
[----:B------:R-:W-:Y:S04]  /*4fc10*/  LDS R136, [R0+UR10+0x200] ;  /* 0x0002000a00887984 */ /* 0x000fe80008000800 */
[----:B------:R-:W-:Y:S04]  /*4fc20*/  LDS R138, [R0+UR10+0x2200] ;  /* 0x0022000a008a7984 */ /* 0x000fe80008000800 */
[----:B------:R-:W-:Y:S04]  /*4fc30*/  LDS R137, [R3+UR10+0x200] ;  /* 0x0002000a03897984 */ /* 0x000fe80008000800 */
[----:B------:R-:W1:Y:S01]  /*4fc40*/  LDS R139, [R3+UR10+0x2200] ;  /* 0x0022000a038b7984 */ /* 0x000e620008000800 */
[C---:B---3--:R-:W-:Y:S08]  /*4fc50*/  HMMA.1688.F32.TF32 R144, R132.reuse, R224, R144 ;  /* 0x000000e08490723c */ /* 0x048ff00000081090 */
[C---:B--2---:R-:W-:Y:S08]  /*4fc60*/  HMMA.1688.F32.TF32 R140, R132.reuse, R220, R140 ;  /* 0x000000dc848c723c */ /* 0x044ff0000008108c */
[C---:B------:R-:W-:Y:S08]  /*4fc70*/  HMMA.1688.F32.TF32 R104, R132.reuse, R216, R104 ;  /* 0x000000d88468723c */ /* 0x040ff00000081068 */
[C---:B------:R-:W-:Y:S08]  /*4fc80*/  HMMA.1688.F32.TF32 R100, R132.reuse, R212, R100 ;  /* 0x000000d48464723c */ /* 0x040ff00000081064 */
[C---:B------:R-:W-:Y:S08]  /*4fc90*/  HMMA.1688.F32.TF32 R96, R132.reuse, R208, R96 ;  /* 0x000000d08460723c */ /* 0x040ff00000081060 */
[C---:B------:R-:W-:Y:S01]  /*4fca0*/  HMMA.1688.F32.TF32 R92, R132.reuse, R108, R92 ;  /* 0x0000006c845c723c */ /* 0x040fe2000008105c */
[----:B------:R2:W-:Y:S07]  /*4fcb0*/  STL.64 [R1+0x2e0], R144 ;  /* 0x0002e09001007387 */ /* 0x0005ee0000100a00 */
[C---:B------:R-:W-:Y:S01]  /*4fcc0*/  HMMA.1688.F32.TF32 R88, R132.reuse, R116, R88 ;  /* 0x000000748458723c */ /* 0x040fe20000081058 */
[----:B------:R3:W-:Y:S07]  /*4fcd0*/  STL.64 [R1+0x2e8], R146 ;  /* 0x0002e89201007387 */ /* 0x0007ee0000100a00 */
[C---:B----4-:R-:W-:Y:S01]  /*4fce0*/  HMMA.1688.F32.TF32 R84, R132.reuse, R120, R84 ;  /* 0x000000788454723c */ /* 0x050fe20000081054 */
        /* <DEDUP_REMOVED lines=34> */
[----:B--2---:R-:W2:Y:S04]  /*4ff10*/  LDL.LU.64 R144, [R1+0x560] ;  /* 0x0005600001907983 */ /* 0x004ea80000300a00 */
[----:B------:R1:W-:Y:S04]  /*4ff20*/  STL.64 [R1+0xde0], R56 ;  /* 0x000de03801007387 */ /* 0x0003e80000100a00 */
[----:B------:R1:W-:Y:S04]  /*4ff30*/  STL.64 [R1+0xde8], R58 ;  /* 0x000de83a01007387 */ /* 0x0003e80000100a00 */
[----:B---3--:R-:W2:Y:S04]  /*4ff40*/  LDL.LU.64 R146, [R1+0x568] ;  /* 0x0005680001927983 */ /* 0x008ea80000300a00 */
        /* <DEDUP_REMOVED lines=30> */
[----:B---3--:R-:W3:Y:S04]  /*50130*/  LDL.LU.64 R52, [R1+0xc00] ;  /* 0x000c000001347983 */ /* 0x008ee80000300a00 */
[----:B------:R-:W3:Y:S04]  /*50140*/  LDL.LU.64 R54, [R1+0xc08] ;  /* 0x000c080001367983 */ /* 0x000ee80000300a00 */
[----:B------:R-:W-:Y:S04]  /*50150*/  LDS R132, [R243+UR10+0x200] ;  /* 0x0002000af3847984 */ /* 0x000fe80008000800 */
[----:B------:R-:W-:Y:S04]  /*50160*/  LDS R134, [R243+UR10+0x2200] ;  /* 0x0022000af3867984 */ /* 0x000fe80008000800 */
[----:B------:R-:W-:Y:S04]  /*50170*/  LDS R133, [R252+UR10+0x200] ;  /* 0x0002000afc857984 */ /* 0x000fe80008000800 */
[----:B------:R-:W1:Y:S01]  /*50180*/  LDS R135, [R252+UR10+0x2200] ;  /* 0x0022000afc877984 */ /* 0x000e620008000800 */
[C---:B--2---:R-:W-:Y:S08]  /*50190*/  HMMA.1688.F32.TF32 R144, R136.reuse, R224, R144 ;  /* 0x000000e08890723c */ /* 0x044ff00000081090 */
        /* <DEDUP_REMOVED lines=29> */
[----:B---3--:R-:W-:Y:S01]  /*50370*/  HMMA.1688.F32.TF32 R52, R136, R180, R52 ;  /* 0x000000b48834723c */ /* 0x008fe20000081034 */
        /* <DEDUP_REMOVED lines=16> */
[----:B----4-:R-:W2:Y:S04]  /*50480*/  LDL.LU.64 R146, [R1+0x2888] ;  /* 0x0028880001927983 */ /* 0x010ea80000300a00 */
[----:B------:R4:W-:Y:S04]  /*50490*/  STL.64 [R1+0x650], R52 ;  /* 0x0006503401007387 */ /* 0x0009e80000100a00 */
[----:B------:R3:W-:Y:S04]  /*504a0*/  STL.64 [R1+0x658], R54 ;  /* 0x0006583601007387 */ /* 0x0007e80000100a00 */
        /* <DEDUP_REMOVED lines=30> */
[----:B------:R-:W-:Y:S04]  /*50690*/  LDS R136, [R0+UR10+0x280] ;  /* 0x0002800a00887984 */ /* 0x000fe80008000800 */
[----:B------:R-:W-:Y:S04]  /*506a0*/  LDS R138, [R0+UR10+0x2280] ;  /* 0x0022800a008a7984 */ /* 0x000fe80008000800 */
[----:B------:R-:W-:Y:S04]  /*506b0*/  LDS R137, [R3+UR10+0x280] ;  /* 0x0002800a03897984 */ /* 0x000fe80008000800 */
[----:B------:R-:W1:Y:S01]  /*506c0*/  LDS R139, [R3+UR10+0x2280] ;  /* 0x0022800a038b7984 */ /* 0x000e620008000800 */
[C---:B--2---:R-:W-:Y:S08]  /*506d0*/  HMMA.1688.F32.TF32 R144, R132.reuse, R224, R144 ;  /* 0x000000e08490723c */ /* 0x044ff00000081090 */
        /* <DEDUP_REMOVED lines=8> */
[C---:B---3--:R-:W-:Y:S01]  /*50760*/  HMMA.1688.F32.TF32 R84, R132.reuse, R120, R84 ;  /* 0x000000788454723c */ /* 0x048fe20000081054 */
        /* <DEDUP_REMOVED lines=37> */
[----:B-1----:R-:W2:Y:S04]  /*509c0*/  LDL.LU.64 R146, [R1+0x2a8] ;  /* 0x0002a80001927983 */ /* 0x002ea80000300a00 */
[----:B------:R1:W-:Y:S04]  /*509d0*/  STL.64 [R1+0x2b0], R52 ;  /* 0x0002b03401007387 */ /* 0x0003e80000100a00 */
[----:B------:R1:W-:Y:S04]  /*509e0*/  STL.64 [R1+0x2b8], R54 ;  /* 0x0002b83601007387 */ /* 0x0003e80000100a00 */
        /* <DEDUP_REMOVED lines=34> */
[C---:B--2---:R-:W-:Y:S08]  /*50c10*/  HMMA.1688.F32.TF32 R144, R136.reuse, R224, R144 ;  /* 0x000000e08890723c */ /* 0x044ff00000081090 */
[C---:B---3--:R-:W-:Y:S08]  /*50c20*/  HMMA.1688.F32.TF32 R140, R136.reuse, R220, R140 ;  /* 0x000000dc888c723c */ /* 0x048ff0000008108c */
        /* <DEDUP_REMOVED lines=256> */
[----:B------:R-:W-:Y:S07]  /*51c30*/  STL.64 [R1+0x260], R144 ;  /* 0x0002609001007387 */ /* 0x000fee0000100a00 */
[C---:B------:R-:W-:Y:S01]  /*51c40*/  HMMA.1688.F32.TF32 R88, R132.reuse, R116, R88 ;  /* 0x000000748458723c */ /* 0x040fe20000081058 */
[----:B------:R-:W-:Y:S07]  /*51c50*/  STL.64 [R1+0x268], R146 ;  /* 0x0002689201007387 */ /* 0x000fee0000100a00 */
[C---:B----4-:R-:W-:Y:S01]  /*51c60*/  HMMA.1688.F32.TF32 R84, R132.reuse, R120, R84 ;  /* 0x000000788454723c */ /* 0x050fe20000081054 */
[----:B------:R-:W-:Y:S07]  /*51c70*/  STL.64 [R1+0x250], R140 ;  /* 0x0002508c01007387 */ /* 0x000fee0000100a00 */
[C---:B------:R-:W-:Y:S01]  /*51c80*/  HMMA.1688.F32.TF32 R80, R132.reuse, R112, R80 ;  /* 0x000000708450723c */ /* 0x040fe20000081050 */
[----:B------:R-:W-:Y:S07]  /*51c90*/  STL.64 [R1+0x258], R142 ;  /* 0x0002588e01007387 */ /* 0x000fee0000100a00 */
        /* <DEDUP_REMOVED lines=73> */
[----:B------:R-:W-:Y:S07]  /*52130*/  STL.64 [R1+0xb30], R144 ;  /* 0x000b309001007387 */ /* 0x000fee0000100a00 */
[C---:B------:R-:W-:Y:S01]  /*52140*/  HMMA.1688.F32.TF32 R88, R136.reuse, R116, R80 ;  /* 0x000000748858723c */ /* 0x040fe20000081050 */
[----:B------:R-:W-:Y:S07]  /*52150*/  STL.64 [R1+0xb38], R146 ;  /* 0x000b389201007387 */ /* 0x000fee0000100a00 */
        /* <DEDUP_REMOVED lines=8> */
[----:B------:R-:W-:Y:S03]  /*521e0*/  STL.64 [R1+0xb00], R100 ;  /* 0x000b006401007387 */ /* 0x000fe60000100a00 */
[C---:B------:R-:W-:Y:S01]  /*521f0*/  HMMA.1688.F32.TF32 R68, R136.reuse, R196, R244 ;  /* 0x000000c48844723c */ /* 0x040fe200000810f4 */
[----:B------:R-:W-:Y:S04]  /*52200*/  STL.64 [R1+0xb08], R102 ;  /* 0x000b086601007387 */ /* 0x000fe80000100a00 */
        /* <DEDUP_REMOVED lines=10> */
[----:B---3--:R-:W-:Y:S01]  /*522b0*/  HMMA.1688.F32.TF32 R52, R136, R180, R52 ;  /* 0x000000b48834723c */ /* 0x008fe20000081034 */
        /* <DEDUP_REMOVED lines=13> */
[----:B--2---:R-:W2:Y:S04]  /*52390*/  LDL.LU.64 R140, [R1+0x26e0] ;  /* 0x0026e000018c7983 */ /* 0x004ea80000300a00 */
[----:B------:R-:W-:Y:S04]  /*523a0*/  STL.64 [R1+0x1f0], R56 ;  /* 0x0001f03801007387 */ /* 0x000fe80000100a00 */
[----:B------:R-:W-:Y:S04]  /*523b0*/  STL.64 [R1+0x1f8], R58 ;  /* 0x0001f83a01007387 */ /* 0x000fe80000100a00 */
[----:B----4-:R-:W2:Y:S04]  /*523c0*/  LDL.LU.64 R142, [R1+0x26e8] ;  /* 0x0026e800018e7983 */ /* 0x010ea80000300a00 */
[----:B------:R3:W-:Y:S04]  /*523d0*/  STL.64 [R1+0x1e0], R52 ;  /* 0x0001e03401007387 */ /* 0x0007e80000100a00 */
[----:B------:R4:W-:Y:S04]  /*523e0*/  STL.64 [R1+0x1e8], R54 ;  /* 0x0001e83601007387 */ /* 0x0009e80000100a00 */
[----:B-1----:R-:W2:Y:S04]  /*523f0*/  LDL.LU.64 R104, [R1+0x26d0] ;  /* 0x0026d00001687983 */ /* 0x002ea80000300a00 */
[----:B------:R-:W2:Y:S04]  /*52400*/  LDL.LU.64 R106, [R1+0x26d8] ;  /* 0x0026d800016a7983 */ /* 0x000ea80000300a00 */
        /* <DEDUP_REMOVED lines=26> */
[----:B------:R-:W-:Y:S04]  /*525b0*/  LDS R244, [R0+UR10+0x400] ;  /* 0x0004000a00f47984 */ /* 0x000fe80008000800 */
[----:B------:R-:W-:Y:S04]  /*525c0*/  LDS R246, [R0+UR10+0x2400] ;  /* 0x0024000a00f67984 */ /* 0x000fe80008000800 */
[----:B------:R-:W-:Y:S04]  /*525d0*/  LDS R245, [R3+UR10+0x400] ;  /* 0x0004000a03f57984 */ /* 0x000fe80008000800 */
[----:B------:R-:W1:Y:S04]  /*525e0*/  LDS R247, [R3+UR10+0x2400] ;  /* 0x0024000a03f77984 */ /* 0x000e680008000800 */
[----:B------:R-:W-:Y:S04]  /*525f0*/  LDS R232, [R243+UR10+0x400] ;  /* 0x0004000af3e87984 */ /* 0x000fe80008000800 */
[----:B------:R-:W-:Y:S04]  /*52600*/  LDS R234, [R243+UR10+0x2400] ;  /* 0x0024000af3ea7984 */ /* 0x000fe80008000800 */
[----:B------:R-:W-:Y:S04]  /*52610*/  LDS R233, [R252+UR10+0x400] ;  /* 0x0004000afce97984 */ /* 0x000fe80008000800 */
[----:B------:R-:W1:Y:S01]  /*52620*/  LDS R235, [R252+UR10+0x2400] ;  /* 0x0024000afceb7984 */ /* 0x000e620008000800 */
[C---:B--2---:R-:W-:Y:S08]  /*52630*/  HMMA.1688.F32.TF32 R140, R132.reuse, R224, R140 ;  /* 0x000000e0848c723c */ /* 0x044ff0000008108c */
[C---:B------:R-:W-:Y:S11]  /*52640*/  HMMA.1688.F32.TF32 R136, R132.reuse, R220, R104 ;  /* 0x000000dc8488723c */ /* 0x040ff60000081068 */
[----:B------:R-:W-:Y:S04]  /*52650*/  STL.64 [R1+0x1d0], R140 ;  /* 0x0001d08c01007387 */ /* 0x000fe80000100a00 */
[----:B------:R-:W-:Y:S01]  /*52660*/  STL.64 [R1+0x1d8], R142 ;  /* 0x0001d88e01007387 */ /* 0x000fe20000100a00 */
[C---:B---3--:R-:W-:Y:S03]  /*52670*/  HMMA.1688.F32.TF32 R104, R132.reuse, R216, R52 ;  /* 0x000000d88468723c */ /* 0x048fe60000081034 */
[----:B------:R-:W2:Y:S04]  /*52680*/  LDL.LU.64 R52, [R1+0x2eb0] ;  /* 0x002eb00001347983 */ /* 0x000ea80000300a00 */
[----:B------:R-:W-:Y:S04]  /*52690*/  STL.64 [R1+0x1c0], R136 ;  /* 0x0001c08801007387 */ /* 0x000fe80000100a00 */
[----:B------:R-:W-:Y:S04]  /*526a0*/  STL.64 [R1+0x1c8], R138 ;  /* 0x0001c88a01007387 */ /* 0x000fe80000100a00 */
[----:B------:R-:W2:Y:S01]  /*526b0*/  LDL.LU.64 R54, [R1+0x2eb8] ;  /* 0x002eb80001367983 */ /* 0x000ea20000300a00 */
        /* <DEDUP_REMOVED lines=15> */
[----:B------:R-:W-:Y:S04]  /*527b0*/  STL.64 [R1+0x198], R98 ;  /* 0x0001986201007387 */ /* 0x000fe80000100a00 */
[----:B------:R-:W-:Y:S03]  /*527c0*/  STL.64 [R1+0x180], R92 ;  /* 0x0001805c01007387 */ /* 0x000fe60000100a00 */
[C---:B------:R-:W-:Y:S01]  /*527d0*/  HMMA.1688.F32.TF32 R60, R132.reuse, R188, R60 ;  /* 0x000000bc843c723c */ /* 0x040fe2000008103c */
[----:B------:R-:W-:Y:S04]  /*527e0*/  STL.64 [R1+0x188], R94 ;  /* 0x0001885e01007387 */ /* 0x000fe80000100a00 */
        /* <DEDUP_REMOVED lines=10> */
[----:B------:R-:W-:Y:S04]  /*52890*/  STL.64 [R1+0x138], R74 ;  /* 0x0001384a01007387 */ /* 0x000fe80000100a00 */
[----:B------:R-:W-:Y:S04]  /*528a0*/  STL.64 [R1+0x120], R68 ;  /* 0x0001204401007387 */ /* 0x000fe80000100a00 */
[----:B------:R-:W-:Y:S04]  /*528b0*/  STL.64 [R1+0x128], R70 ;  /* 0x0001284601007387 */ /* 0x000fe80000100a00 */
[----:B------:R-:W-:Y:S04]  /*528c0*/  STL.64 [R1+0x110], R64 ;  /* 0x0001104001007387 */ /* 0x000fe80000100a00 */
[----:B------:R-:W-:Y:S04]  /*528d0*/  STL.64 [R1+0x118], R66 ;  /* 0x0001184201007387 */ /* 0x000fe80000100a00 */
        /* <DEDUP_REMOVED lines=9> */
[----:B------:R-:W3:Y:S01]  /*52970*/  LDL.LU.64 R82, [R1+0x78] ;  /* 0x0000780001527983 */ /* 0x000ee20000300a00 */
[----:B--2---:R-:W-:-:S15]  /*52980*/  HMMA.1688.F32.TF32 R52, R132, R180, R52 ;  /* 0x000000b48434723c */ /* 0x004fde0000081034 */
[----:B------:R-:W-:-:S04]  /*52990*/  NOP ;  /* 0x0000000000007918 */ /* 0x000fc80000000000 */
        /* <DEDUP_REMOVED lines=14> */
[----:B-1----:R-:W4:Y:S04]  /*52a80*/  LDL.LU.64 R52, [R1] ;  /* 0x0000000001347983 */ /* 0x002f280000300a00 */
[----:B--2---:R-:W2:Y:S01]  /*52a90*/  LDL.LU.64 R54, [R1+0x8] ;  /* 0x0000080001367983 */ /* 0x004ea20000300a00 */
[C---:B---3--:R-:W-:Y:S08]  /*52aa0*/  HMMA.1688.F32.TF32 R92, R244.reuse, R224, R88 ;  /* 0x000000e0f45c723c */ /* 0x048ff00000081058 */
[C---:B------:R-:W-:Y:S08]  /*52ab0*/  HMMA.1688.F32.TF32 R88, R244.reuse, R220, R84 ;  /* 0x000000dcf458723c */ /* 0x040ff00000081054 */
[C---:B------:R-:W-:Y:S03]  /*52ac0*/  HMMA.1688.F32.TF32 R84, R244.reuse, R216, R80 ;  /* 0x000000d8f454723c */ /* 0x040fe60000081050 */
[----:B------:R-:W-:Y:S04]  /*52ad0*/  STL.64 [R1+0xd0], R92 ;  /* 0x0000d05c01007387 */ /* 0x000fe80000100a00 */
[----:B------:R-:W-:Y:S04]  /*52ae0*/  STL.64 [R1+0xd8], R94 ;  /* 0x0000d85e01007387 */ /* 0x000fe80000100a00 */
[----:B------:R-:W-:Y:S04]  /*52af0*/  STL.64 [R1+0xc0], R88 ;  /* 0x0000c05801007387 */ /* 0x000fe80000100a00 */
[----:B------:R-:W-:Y:S04]  /*52b00*/  STL.64 [R1+0xc8], R90 ;  /* 0x0000c85a01007387 */ /* 0x000fe80000100a00 */
[----:B------:R-:W-:Y:S04]  /*52b10*/  STL.64 [R1+0xb0], R84 ;  /* 0x0000b05401007387 */ /* 0x000fe80000100a00 */
[----:B------:R-:W-:Y:S01]  /*52b20*/  STL.64 [R1+0xb8], R86 ;  /* 0x0000b85601007387 */ /* 0x000fe20000100a00 */
[C---:B------:R-:W-:Y:S08]  /*52b30*/  HMMA.1688.F32.TF32 R80, R244.reuse, R212, R76 ;  /* 0x000000d4f450723c */ /* 0x040ff0000008104c */
[C---:B------:R-:W-:Y:S01]  /*52b40*/  HMMA.1688.F32.TF32 R76, R244.reuse, R208, R60 ;  /* 0x000000d0f44c723c */ /* 0x040fe2000008103c */
[----:B------:R-:W3:Y:S10]  /*52b50*/  LDL.LU.64 R60, [R1+0x1170] ;  /* 0x00117000013c7983 */ /* 0x000ef40000300a00 */
[----:B------:R-:W-:Y:S04]  /*52b60*/  STL.64 [R1+0xa0], R80 ;  /* 0x0000a05001007387 */ /* 0x000fe80000100a00 */
[----:B------:R-:W-:Y:S04]  /*52b70*/  STL.64 [R1+0xa8], R82 ;  /* 0x0000a85201007387 */ /* 0x000fe80000100a00 */
[----:B------:R-:W3:Y:S04]  /*52b80*/  LDL.LU.64 R62, [R1+0x1178] ;  /* 0x00117800013e7983 */ /* 0x000ee80000300a00 */
[----:B------:R-:W-:Y:S04]  /*52b90*/  STL.64 [R1+0x90], R76 ;  /* 0x0000904c01007387 */ /* 0x000fe80000100a00 */
[----:B------:R1:W-:Y:S02]  /*52ba0*/  STL.64 [R1+0x98], R78 ;  /* 0x0000984e01007387 */ /* 0x0003e40000100a00 */
[C---:B-1----:R-:W-:Y:S08]  /*52bb0*/  HMMA.1688.F32.TF32 R76, R244.reuse, R108, R72 ;  /* 0x0000006cf44c723c */ /* 0x042ff00000081048 */
[C---:B------:R-:W-:Y:S08]  /*52bc0*/  HMMA.1688.F32.TF32 R72, R244.reuse, R116, R68 ;  /* 0x00000074f448723c */ /* 0x040ff00000081044 */
[C---:B----4-:R-:W-:Y:S08]  /*52bd0*/  HMMA.1688.F32.TF32 R68, R244.reuse, R120, R56 ;  /* 0x00000078f444723c */ /* 0x050ff00000081038 */
[C---:B------:R-:W-:Y:S01]  /*52be0*/  HMMA.1688.F32.TF32 R64, R244.reuse, R112, R64 ;  /* 0x00000070f440723c */ /* 0x040fe20000081040 */
[----:B------:R-:W-:Y:S04]  /*52bf0*/  STL.64 [R1+0x80], R76 ;  /* 0x0000804c01007387 */ /* 0x000fe80000100a00 */
[----:B------:R-:W-:Y:S04]  /*52c00*/  STL.64 [R1+0x88], R78 ;  /* 0x0000884e01007387 */ /* 0x000fe80000100a00 */
[----:B------:R-:W4:Y:S04]  /*52c10*/  LDL.LU.64 R56, [R1+0x1160] ;  /* 0x0011600001387983 */ /* 0x000f280000300a00 */
[----:B------:R1:W-:Y:S04]  /*52c20*/  STL.64 [R1+0x70], R72 ;  /* 0x0000704801007387 */ /* 0x0003e80000100a00 */
[----:B------:R1:W-:Y:S04]  /*52c30*/  STL.64 [R1+0x78], R74 ;  /* 0x0000784a01007387 */ /* 0x0003e80000100a00 */
[----:B------:R-:W4:Y:S04]  /*52c40*/  LDL.LU.64 R58, [R1+0x1168] ;  /* 0x00116800013a7983 */ /* 0x000f280000300a00 */
[----:B------:R-:W-:Y:S04]  /*52c50*/  STL.64 [R1+0x60], R68 ;  /* 0x0000604401007387 */ /* 0x000fe80000100a00 */
[----:B------:R-:W-:Y:S04]  /*52c60*/  STL.64 [R1+0x68], R70 ;  /* 0x0000684601007387 */ /* 0x000fe80000100a00 */
[----:B-1----:R-:W4:Y:S04]  /*52c70*/  LDL.LU.64 R72, [R1+0x11c0] ;  /* 0x0011c00001487983 */ /* 0x002f280000300a00 */
[----:B------:R-:W-:Y:S04]  /*52c80*/  STL.64 [R1+0x50], R64 ;  /* 0x0000504001007387 */ /* 0x000fe80000100a00 */
[----:B------:R-:W-:Y:S04]  /*52c90*/  STL.64 [R1+0x58], R66 ;  /* 0x0000584201007387 */ /* 0x000fe80000100a00 */
[----:B------:R-:W4:Y:S01]  /*52ca0*/  LDL.LU.64 R74, [R1+0x11c8] ;  /* 0x0011c800014a7983 */ /* 0x000f220000300a00 */
[----:B--2---:R-:W-:-:S15]  /*52cb0*/  HMMA.1688.F32.TF32 R52, R244, R204, R52 ;  /* 0x000000ccf434723c */ /* 0x004fde0000081034 */
[----:B------:R-:W-:-:S04]  /*52cc0*/  NOP ;  /* 0x0000000000007918 */ /* 0x000fc80000000000 */
[----:B------:R1:W-:Y:S04]  /*52cd0*/  STL.64 [R1+0x40], R52 ;  /* 0x0000403401007387 */ /* 0x0003e80000100a00 */
[----:B------:R2:W-:Y:S04]  /*52ce0*/  STL.64 [R1+0x48], R54 ;  /* 0x0000483601007387 */ /* 0x0005e80000100a00 */
[----:B-1----:R-:W4:Y:S04]  /*52cf0*/  LDL.LU.64 R52, [R1+0x2610] ;  /* 0x0026100001347983 */ /* 0x002f280000300a00 */
[----:B--2---:R-:W2:Y:S01]  /*52d00*/  LDL.LU.64 R54, [R1+0x2618] ;  /* 0x0026180001367983 */ /* 0x004ea20000300a00 */
[C---:B------:R-:W-:Y:S03]  /*52d10*/  HMMA.1688.F32.TF32 R80, R244.reuse, R200, R248 ;  /* 0x000000c8f450723c */ /* 0x040fe600000810f8 */
[----:B------:R-:W2:Y:S04]  /*52d20*/  LDL.LU.64 R68, [R1+0x2600] ;  /* 0x0026000001447983 */ /* 0x000ea80000300a00 */
[----:B------:R-:W2:Y:S01]  /*52d30*/  LDL.LU.64 R70, [R1+0x2608] ;  /* 0x0026080001467983 */ /* 0x000ea20000300a00 */
[C---:B------:R-:W-:Y:S08]  /*52d40*/  HMMA.1688.F32.TF32 R64, R244.reuse, R196, R236 ;  /* 0x000000c4f440723c */ /* 0x040ff000000810ec */
[C---:B------:R-:W-:Y:S01]  /*52d50*/  HMMA.1688.F32.TF32 R76, R244.reuse, R192, R228 ;  /* 0x000000c0f44c723c */ /* 0x040fe200000810e4 */
[----:B------:R-:W-:Y:S04]  /*52d60*/  LDS R228, [R0+UR10+0x480] ;  /* 0x0004800a00e47984 */ /* 0x000fe80008000800 */
[----:B------:R-:W-:Y:S04]  /*52d70*/  STL.64 [R1+0x30], R80 ;  /* 0x0000305001007387 */ /* 0x000fe80000100a00 */
[----:B------:R-:W-:Y:S04]  /*52d80*/  STL.64 [R1+0x38], R82 ;  /* 0x0000385201007387 */ /* 0x000fe80000100a00 */
[----:B------:R1:W-:Y:S04]  /*52d90*/  STL.64 [R1+0x20], R64 ;  /* 0x0000204001007387 */ /* 0x0003e80000100a00 */
[----:B------:R1:W-:Y:S04]  /*52da0*/  STL.64 [R1+0x28], R66 ;  /* 0x0000284201007387 */ /* 0x0003e80000100a00 */
[----:B------:R-:W-:Y:S04]  /*52db0*/  LDS R230, [R0+UR10+0x2480] ;  /* 0x0024800a00e67984 */ /* 0x000fe80008000800 */
[----:B-1----:R-:W2:Y:S04]  /*52dc0*/  LDL.LU.64 R64, [R1+0x25f0] ;  /* 0x0025f00001407983 */ /* 0x002ea80000300a00 */
[----:B------:R-:W-:Y:S04]  /*52dd0*/  STL.64 [R1+0x10], R76 ;  /* 0x0000104c01007387 */ /* 0x000fe80000100a00 */
[----:B------:R-:W-:Y:S04]  /*52de0*/  STL.64 [R1+0x18], R78 ;  /* 0x0000184e01007387 */ /* 0x000fe80000100a00 */
[----:B------:R-:W2:Y:S01]  /*52df0*/  LDL.LU.64 R66, [R1+0x25f8] ;  /* 0x0025f80001427983 */ /* 0x000ea20000300a00 */
[----:B---3--:R-:W-:-:S15]  /*52e00*/  HMMA.1688.F32.TF32 R60, R244, R188, R60 ;  /* 0x000000bcf43c723c */ /* 0x008fde000008103c */
[----:B------:R-:W-:-:S04]  /*52e10*/  NOP ;  /* 0x0000000000007918 */ /* 0x000fc80000000000 */
[----:B------:R1:W-:Y:S04]  /*52e20*/  STL.64 [R1], R60 ;  /* 0x0000003c01007387 */ /* 0x0003e80000100a00 */
[----:B------:R3:W-:Y:S04]  /*52e30*/  STL.64 [R1+0x8], R62 ;  /* 0x0000083e01007387 */ /* 0x0007e80000100a00 */
[----:B-1----:R-:W2:Y:S04]  /*52e40*/  LDL.LU.64 R60, [R1+0x25e0] ;  /* 0x0025e000013c7983 */ /* 0x002ea80000300a00 */
[----:B---3--:R-:W3:Y:S01]  /*52e50*/  LDL.LU.64 R62, [R1+0x25e8] ;  /* 0x0025e800013e7983 */ /* 0x008ee20000300a00 */
[C---:B----4-:R-:W-:Y:S03]  /*52e60*/  HMMA.1688.F32.TF32 R248, R244.reuse, R184, R56 ;  /* 0x000000b8f4f8723c */ /* 0x050fe60000081038 */
[----:B------:R-:W4:Y:S04]  /*52e70*/  LDL.LU.64 R56, [R1+0x25d0] ;  /* 0x0025d00001387983 */ /* 0x000f280000300a00 */
[----:B------:R-:W4:Y:S01]  /*52e80*/  LDL.LU.64 R58, [R1+0x25d8] ;  /* 0x0025d800013a7983 */ /* 0x000f220000300a00 */
[----:B------:R-:W-:Y:S11]  /*52e90*/  HMMA.1688.F32.TF32 R244, R244, R180, R72 ;  /* 0x000000b4f4f4723c */ /* 0x000ff60000081048 */
[----:B------:R-:W-:Y:S04]  /*52ea0*/  STL.64 [R1+0x6a58], R250 ;  /* 0x006a58fa01007387 */ /* 0x000fe80000100a00 */
[----:B------:R-:W-:Y:S04]  /*52eb0*/  STL.64 [R1+0x6a50], R248 ;  /* 0x006a50f801007387 */ /* 0x000fe80000100a00 */
[----:B------:R-:W-:Y:S04]  /*52ec0*/  STL.64 [R1+0x6a68], R246 ;  /* 0x006a68f601007387 */ /* 0x000fe80000100a00 */
[----:B------:R-:W-:Y:S04]  /*52ed0*/  STL.64 [R1+0x6a60], R244 ;  /* 0x006a60f401007387 */ /* 0x000fe80000100a00 */
[----:B------:R-:W4:Y:S04]  /*52ee0*/  LDL.LU.64 R88, [R1+0x2570] ;  /* 0x0025700001587983 */ /* 0x000f280000300a00 */
[----:B------:R-:W4:Y:S01]  /*52ef0*/  LDL.LU.64 R90, [R1+0x2578] ;  /* 0x00257800015a7983 */ /* 0x000f220000300a00 */
[----:B--2---:R-:W-:Y:S03]  /*52f00*/  HMMA.1688.F32.TF32 R236, R232, R224, R52 ;  /* 0x000000e0e8ec723c */ /* 0x004fe60000081034 */
[----:B------:R-:W2:Y:S04]  /*52f10*/  LDL.LU.64 R52, [R1+0x2560] ;  /* 0x0025600001347983 */ /* 0x000ea80000300a00 */
[----:B------:R-:W2:-:S12]  /*52f20*/  LDL.LU.64 R54, [R1+0x2568] ;  /* 0x0025680001367983 */ /* 0x000e980000300a00 */
[----:B------:R-:W-:Y:S04]  /*52f30*/  STL.64 [R1+0x6a78], R238 ;  /* 0x006a78ee01007387 */ /* 0x000fe80000100a00 */
[----:B------:R-:W-:Y:S04]  /*52f40*/  STL.64 [R1+0x6a70], R236 ;  /* 0x006a70ec01007387 */ /* 0x000fe80000100a00 */
[----:B------:R-:W2:Y:S04]  /*52f50*/  LDL.LU.64 R84, [R1+0x2550] ;  /* 0x0025500001547983 */ /* 0x000ea80000300a00 */
[----:B------:R-:W2:Y:S04]  /*52f60*/  LDL.LU.64 R86, [R1+0x2558] ;  /* 0x0025580001567983 */ /* 0x000ea80000300a00 */
[----:B------:R-:W2:Y:S04]  /*52f70*/  LDL.LU.64 R80, [R1+0x2540] ;  /* 0x0025400001507983 */ /* 0x000ea80000300a00 */
[----:B------:R-:W2:Y:S04]  /*52f80*/  LDL.LU.64 R82, [R1+0x2548] ;  /* 0x0025480001527983 */ /* 0x000ea80000300a00 */
[----:B------:R-:W2:Y:S04]  /*52f90*/  LDL.LU.64 R76, [R1+0x2530] ;  /* 0x00253000014c7983 */ /* 0x000ea80000300a00 */
[----:B------:R-:W2:Y:S04]  /*52fa0*/  LDL.LU.64 R78, [R1+0x2538] ;  /* 0x00253800014e7983 */ /* 0x000ea80000300a00 */
[----:B------:R-:W2:Y:S04]  /*52fb0*/  LDL.LU.64 R72, [R1+0x11f0] ;  /* 0x0011f00001487983 */ /* 0x000ea80000300a00 */
[----:B------:R-:W2:Y:S01]  /*52fc0*/  LDL.LU.64 R74, [R1+0x11f8] ;  /* 0x0011f800014a7983 */ /* 0x000ea20000300a00 */
[C---:B------:R-:W-:Y:S08]  /*52fd0*/  HMMA.1688.F32.TF32 R136, R232.reuse, R220, R68 ;  /* 0x000000dce888723c */ /* 0x040ff00000081044 */
[C---:B------:R-:W-:Y:S08]  /*52fe0*/  HMMA.1688.F32.TF32 R144, R232.reuse, R216, R64 ;  /* 0x000000d8e890723c */ /* 0x040ff00000081040 */
[----:B---3--:R-:W-:-:S15]  /*52ff0*/  HMMA.1688.F32.TF32 R140, R232, R212, R60 ;  /* 0x000000d4e88c723c */ /* 0x008fde000008103c */
[----:B------:R-:W-:-:S04]  /*53000*/  NOP ;  /* 0x0000000000007918 */ /* 0x000fc80000000000 */
[----:B------:R-:W-:Y:S04]  /*53010*/  STL [R1+0x69ec], R140 ;  /* 0x0069ec8c01007387 */ /* 0x000fe80000100800 */
[----:B------:R-:W-:Y:S04]  /*53020*/  STL [R1+0x69e8], R141 ;  /* 0x0069e88d01007387 */ /* 0x000fe80000100800 */
[----:B------:R-:W-:Y:S04]  /*53030*/  STL [R1+0x69e4], R142 ;  /* 0x0069e48e01007387 */ /* 0x000fe80000100800 */
[----:B------:R-:W-:Y:S04]  /*53040*/  STL [R1+0x69e0], R143 ;  /* 0x0069e08f01007387 */ /* 0x000fe80000100800 */
[----:B------:R-:W3:Y:S04]  /*53050*/  LDL.LU.64 R68, [R1+0x11e0] ;  /* 0x0011e00001447983 */ /* 0x000ee80000300a00 */
[----:B------:R-:W3:Y:S04]  /*53060*/  LDL.LU.64 R70, [R1+0x11e8] ;  /* 0x0011e80001467983 */ /* 0x000ee80000300a00 */
[----:B------:R-:W3:Y:S04]  /*53070*/  LDL.LU.64 R64, [R1+0x11d0] ;  /* 0x0011d00001407983 */ /* 0x000ee80000300a00 */
[----:B------:R-:W3:Y:S01]  /*53080*/  LDL.LU.64 R66, [R1+0x11d8] ;  /* 0x0011d80001427983 */ /* 0x000ee20000300a00 */
[C---:B----4-:R-:W-:Y:S03]  /*53090*/  HMMA.1688.F32.TF32 R132, R232.reuse, R208, R56 ;  /* 0x000000d0e884723c */ /* 0x050fe60000081038 */
[----:B------:R-:W4:Y:S04]  /*530a0*/  LDL.LU.64 R60, [R1+0x2ca0] ;  /* 0x002ca000013c7983 */ /* 0x000f280000300a00 */
[----:B------:R-:W4:Y:S04]  /*530b0*/  LDL.LU.64 R62, [R1+0x2ca8] ;  /* 0x002ca800013e7983 */ /* 0x000f280000300a00 */
[----:B------:R-:W4:Y:S04]  /*530c0*/  LDL.LU.64 R56, [R1+0x2dc0] ;  /* 0x002dc00001387983 */ /* 0x000f280000300a00 */
[----:B------:R-:W4:Y:S04]  /*530d0*/  LDL.LU.64 R58, [R1+0x2dc8] ;  /* 0x002dc800013a7983 */ /* 0x000f280000300a00 */
[----:B------:R-:W-:Y:S01]  /*530e0*/  STL [R1+0x69fc], R132 ;  /* 0x0069fc8401007387 */ /* 0x000fe20000100800 */
[C---:B------:R-:W-:Y:S03]  /*530f0*/  HMMA.1688.F32.TF32 R92, R232.reuse, R108, R88 ;  /* 0x0000006ce85c723c */ /* 0x040fe60000081058 */
[----:B------:R-:W-:Y:S04]  /*53100*/  STL [R1+0x69f8], R133 ;  /* 0x0069f88501007387 */ /* 0x000fe80000100800 */
[----:B------:R-:W-:Y:S04]  /*53110*/  STL [R1+0x69f4], R134 ;  /* 0x0069f48601007387 */ /* 0x000fe80000100800 */
[----:B------:R-:W-:Y:S01]  /*53120*/  STL [R1+0x69f0], R135 ;  /* 0x0069f08701007387 */ /* 0x000fe20000100800 */
[C---:B--2---:R-:W-:Y:S03]  /*53130*/  HMMA.1688.F32.TF32 R88, R232.reuse, R116, R52 ;  /* 0x00000074e858723c */ /* 0x044fe60000081034 */
[----:B------:R-:W2:Y:S04]  /*53140*/  LDL.LU.64 R52, [R1+0x2ec0] ;  /* 0x002ec00001347983 */ /* 0x000ea80000300a00 */
[----:B------:R-:W-:Y:S04]  /*53150*/  STL.64 [R1+0x1160], R92 ;  /* 0x0011605c01007387 */ /* 0x000fe80000100a00 */
[----:B------:R-:W-:Y:S04]  /*53160*/  STL.64 [R1+0x1168], R94 ;  /* 0x0011685e01007387 */ /* 0x000fe80000100a00 */
[----:B------:R-:W2:Y:S01]  /*53170*/  LDL.LU.64 R54, [R1+0x2ec8] ;  /* 0x002ec80001367983 */ /* 0x000ea20000300a00 */
[C---:B------:R-:W-:Y:S08]  /*53180*/  HMMA.1688.F32.TF32 R84, R232.reuse, R120, R84 ;  /* 0x00000078e854723c */ /* 0x040ff00000081054 */
[C---:B------:R-:W-:Y:S08]  /*53190*/  HMMA.1688.F32.TF32 R80, R232.reuse, R112, R80 ;  /* 0x00000070e850723c */ /* 0x040ff00000081050 */
[C---:B------:R-:W-:Y:S08]  /*531a0*/  HMMA.1688.F32.TF32 R76, R232.reuse, R204, R76 ;  /* 0x000000cce84c723c */ /* 0x040ff0000008104c */
[C---:B------:R-:W-:Y:S01]  /*531b0*/  HMMA.1688.F32.TF32 R72, R232.reuse, R200, R72 ;  /* 0x000000c8e848723c */ /* 0x040fe20000081048 */
[----:B------:R-:W-:Y:S04]  /*531c0*/  STL.64 [R1+0x1170], R88 ;  /* 0x0011705801007387 */ /* 0x000fe80000100a00 */
[----:B------:R-:W-:Y:S04]  /*531d0*/  STL.64 [R1+0x1178], R90 ;  /* 0x0011785a01007387 */ /* 0x000fe80000100a00 */
[----:B------:R-:W-:Y:S04]  /*531e0*/  STL.64 [R1+0x1180], R84 ;  /* 0x0011805401007387 */ /* 0x000fe80000100a00 */
[----:B------:R-:W-:Y:S04]  /*531f0*/  STL.64 [R1+0x1188], R86 ;  /* 0x0011885601007387 */ /* 0x000fe80000100a00 */
[----:B------:R1:W-:Y:S04]  /*53200*/  STL.64 [R1+0x1190], R80 ;  /* 0x0011905001007387 */ /* 0x0003e80000100a00 */
[----:B------:R1:W-:Y:S04]  /*53210*/  STL.64 [R1+0x1198], R82 ;  /* 0x0011985201007387 */ /* 0x0003e80000100a00 */
[----:B------:R1:W-:Y:S04]  /*53220*/  STL.64 [R1+0x11a0], R76 ;  /* 0x0011a04c01007387 */ /* 0x0003e80000100a00 */
[----:B------:R1:W-:Y:S04]  /*53230*/  STL.64 [R1+0x11a8], R78 ;  /* 0x0011a84e01007387 */ /* 0x0003e80000100a00 */
[----:B------:R1:W-:Y:S04]  /*53240*/  STL.64 [R1+0x11b0], R72 ;  /* 0x0011b04801007387 */ /* 0x0003e80000100a00 */
[----:B------:R1:W-:Y:S01]  /*53250*/  STL.64 [R1+0x11b8], R74 ;  /* 0x0011b84a01007387 */ /* 0x0003e20000100a00 */
[C---:B---3--:R-:W-:Y:S08]  /*53260*/  HMMA.1688.F32.TF32 R68, R232.reuse, R196, R68 ;  /* 0x000000c4e844723c */ /* 0x048ff00000081044 */
[C---:B------:R-:W-:Y:S08]  /*53270*/  HMMA.1688.F32.TF32 R64, R232.reuse, R192, R64 ;  /* 0x000000c0e840723c */ /* 0x040ff00000081040 */
[C---:B----4-:R-:W-:Y:S08]  /*53280*/  HMMA.1688.F32.TF32 R60, R232.reuse, R188, R60 ;  /* 0x000000bce83c723c */ /* 0x050ff0000008103c */
[C---:B------:R-:W-:Y:S01]  /*53290*/  HMMA.1688.F32.TF32 R56, R232.reuse, R184, R56 ;  /* 0x000000b8e838723c */ /* 0x040fe20000081038 */
[----:B------:R-:W-:Y:S04]  /*532a0*/  STL.64 [R1+0x11c0], R68 ;  /* 0x0011c04401007387 */ /* 0x000fe80000100a00 */
[----:B------:R-:W-:Y:S04]  /*532b0*/  STL.64 [R1+0x11c8], R70 ;  /* 0x0011c84601007387 */ /* 0x000fe80000100a00 */
[----:B-1----:R-:W3:Y:S04]  /*532c0*/  LDL.LU.64 R80, [R1+0x1210] ;  /* 0x0012100001507983 */ /* 0x002ee80000300a00 */
[----:B------:R-:W-:Y:S04]  /*532d0*/  STL.64 [R1+0x11d0], R64 ;  /* 0x0011d04001007387 */ /* 0x000fe80000100a00 */
[----:B------:R-:W-:Y:S04]  /*532e0*/  STL.64 [R1+0x11d8], R66 ;  /* 0x0011d84201007387 */ /* 0x000fe80000100a00 */
[----:B------:R-:W3:Y:S04]  /*532f0*/  LDL.LU.64 R82, [R1+0x1218] ;  /* 0x0012180001527983 */ /* 0x000ee80000300a00 */
[----:B------:R-:W-:Y:S04]  /*53300*/  STL.64 [R1+0x11e0], R60 ;  /* 0x0011e03c01007387 */ /* 0x000fe80000100a00 */
[----:B------:R-:W-:Y:S04]  /*53310*/  STL.64 [R1+0x11e8], R62 ;  /* 0x0011e83e01007387 */ /* 0x000fe80000100a00 */
[----:B------:R-:W4:Y:S04]  /*53320*/  LDL.LU.64 R76, [R1+0x1220] ;  /* 0x00122000014c7983 */ /* 0x000f280000300a00 */
[----:B------:R-:W4:Y:S04]  /*53330*/  LDL.LU.64 R78, [R1+0x1228] ;  /* 0x00122800014e7983 */ /* 0x000f280000300a00 */
[----:B------:R1:W-:Y:S04]  /*53340*/  STL.64 [R1+0x1200], R56 ;  /* 0x0012003801007387 */ /* 0x0003e80000100a00 */
[----:B------:R1:W-:Y:S04]  /*53350*/  STL.64 [R1+0x1208], R58 ;  /* 0x0012083a01007387 */ /* 0x0003e80000100a00 */
[----:B------:R-:W4:Y:S04]  /*53360*/  LDL.LU.64 R72, [R1+0x1230] ;  /* 0x0012300001487983 */ /* 0x000f280000300a00 */
[----:B------:R-:W4:Y:S04]  /*53370*/  LDL.LU.64 R74, [R1+0x1238] ;  /* 0x00123800014a7983 */ /* 0x000f280000300a00 */
[----:B-1----:R-:W4:Y:S04]  /*53380*/  LDL.LU.64 R56, [R1+0x1620] ;  /* 0x0016200001387983 */ /* 0x002f280000300a00 */
[----:B------:R-:W4:Y:S01]  /*53390*/  LDL.LU.64 R58, [R1+0x1628] ;  /* 0x00162800013a7983 */ /* 0x000f220000300a00 */
[----:B--2---:R-:W-:Y:S03]  /*533a0*/  HMMA.1688.F32.TF32 R60, R232, R180, R52 ;  /* 0x000000b4e83c723c */ /* 0x004fe60000081034 */
[----:B------:R-:W2:Y:S04]  /*533b0*/  LDL.LU.64 R52, [R1+0x1440] ;  /* 0x0014400001347983 */ /* 0x000ea80000300a00 */
[----:B------:R-:W2:Y:S01]  /*533c0*/  LDL.LU.64 R54, [R1+0x1448] ;  /* 0x0014480001367983 */ /* 0x000ea20000300a00 */
[----:B------:R-:W-:-:S03]  /*533d0*/  LOP3.LUT R251, R0, 0x20, RZ, 0x3c, !PT ;  /* 0x0000002000fb7812 */ /* 0x000fc600078e3cff */
[----:B------:R-:W-:Y:S04]  /*533e0*/  LDS R232, [R243+UR10+0x480] ;  /* 0x0004800af3e87984 */ /* 0x000fe80008000800 */
[----:B------:R-:W-:Y:S04]  /*533f0*/  LDS R229, [R251+UR10+0x480] ;  /* 0x0004800afbe57984 */ /* 0x000fe80008000800 */
[----:B------:R-:W3:Y:S04]  /*53400*/  LDS R231, [R251+UR10+0x2480] ;  /* 0x0024800afbe77984 */ /* 0x000ee80008000800 */
[----:B------:R1:W-:Y:S04]  /*53410*/  STL.64 [R1+0x11f0], R60 ;  /* 0x0011f03c01007387 */ /* 0x0003e80000100a00 */
[----:B------:R1:W-:Y:S04]  /*53420*/  STL.64 [R1+0x11f8], R62 ;  /* 0x0011f83e01007387 */ /* 0x0003e80000100a00 */
[----:B------:R-:W2:Y:S04]  /*53430*/  LDL.LU.64 R68, [R1+0x1420] ;  /* 0x0014200001447983 */ /* 0x000ea80000300a00 */
[----:B------:R-:W2:Y:S04]  /*53440*/  LDL.LU.64 R70, [R1+0x1428] ;  /* 0x0014280001467983 */ /* 0x000ea80000300a00 */
[----:B------:R-:W2:Y:S04]  /*53450*/  LDL.LU.64 R64, [R1+0x1410] ;  /* 0x0014100001407983 */ /* 0x000ea80000300a00 */
[----:B------:R-:W2:Y:S04]  /*53460*/  LDL.LU.64 R66, [R1+0x1418] ;  /* 0x0014180001427983 */ /* 0x000ea80000300a00 */
[----:B-1----:R-:W2:Y:S04]  /*53470*/  LDL.LU.64 R60, [R1+0x13f0] ;  /* 0x0013f000013c7983 */ /* 0x002ea80000300a00 */
[----:B------:R-:W2:Y:S04]  /*53480*/  LDL.LU.64 R62, [R1+0x13f8] ;  /* 0x0013f800013e7983 */ /* 0x000ea80000300a00 */
[----:B------:R-:W-:Y:S04]  /*53490*/  LDS R234, [R243+UR10+0x2480] ;  /* 0x0024800af3ea7984 */ /* 0x000fe80008000800 */
[----:B------:R-:W-:Y:S04]  /*534a0*/  LDS R233, [R252+UR10+0x480] ;  /* 0x0004800afce97984 */ /* 0x000fe80008000800 */
[----:B------:R-:W1:Y:S01]  /*534b0*/  LDS R235, [R252+UR10+0x2480] ;  /* 0x0024800afceb7984 */ /* 0x000e620008000800 */
[C---:B---3--:R-:W-:Y:S08]  /*534c0*/  HMMA.1688.F32.TF32 R80, R228.reuse, R224, R80 ;  /* 0x000000e0e450723c */ /* 0x048ff00000081050 */
[C---:B----4-:R-:W-:Y:S08]  /*534d0*/  HMMA.1688.F32.TF32 R76, R228.reuse, R220, R76 ;  /* 0x000000dce44c723c */ /* 0x050ff0000008104c */
[C---:B------:R-:W-:Y:S08]  /*534e0*/  HMMA.1688.F32.TF32 R72, R228.reuse, R216, R72 ;  /* 0x000000d8e448723c */ /* 0x040ff00000081048 */
[C---:B------:R-:W-:Y:S01]  /*534f0*/  HMMA.1688.F32.TF32 R56, R228.reuse, R212, R56 ;  /* 0x000000d4e438723c */ /* 0x040fe20000081038 */
[----:B------:R-:W-:Y:S07]  /*53500*/  STL.64 [R1+0x1210], R80 ;  /* 0x0012105001007387 */ /* 0x000fee0000100a00 */
[----:B--2---:R-:W-:Y:S01]  /*53510*/  HMMA.1688.F32.TF32 R52, R228, R208, R52 ;  /* 0x000000d0e434723c */ /* 0x004fe20000081034 */
[----:B------:R-:W-:Y:S04]  /*53520*/  STL.64 [R1+0x1218], R82 ;  /* 0x0012185201007387 */ /* 0x000fe80000100a00 */
[----:B------:R-:W-:Y:S04]  /*53530*/  STL.64 [R1+0x1220], R76 ;  /* 0x0012204c01007387 */ /* 0x000fe80000100a00 */
[----:B------:R-:W-:Y:S02]  /*53540*/  STL.64 [R1+0x1228], R78 ;  /* 0x0012284e01007387 */ /* 0x000fe40000100a00 */
[----:B------:R-:W-:-:S02]  /*53550*/  IMAD.MOV.U32 R132, RZ, RZ, R59 ;  /* 0x000000ffff847224 */ /* 0x000fc400078e003b */
[----:B------:R2:W-:Y:S04]  /*53560*/  STL.64 [R1+0x1240], R56 ;  /* 0x0012403801007387 */ /* 0x0005e80000100a00 */
[----:B------:R-:W-:Y:S04]  /*53570*/  STL.64 [R1+0x1230], R72 ;  /* 0x0012304801007387 */ /* 0x000fe80000100a00 */
[----:B------:R-:W-:Y:S04]  /*53580*/  STL.64 [R1+0x1238], R74 ;  /* 0x0012384a01007387 */ /* 0x000fe80000100a00 */
[----:B------:R3:W-:Y:S04]  /*53590*/  STL [R1+0x1248], R58 ;  /* 0x0012483a01007387 */ /* 0x0007e80000100800 */
[----:B------:R-:W-:Y:S04]  /*535a0*/  STL [R1+0x6a00], R132 ;  /* 0x006a008401007387 */ /* 0x000fe80000100800 */
[----:B--2---:R-:W2:Y:S04]  /*535b0*/  LDL.LU.64 R56, [R1+0x13d0] ;  /* 0x0013d00001387983 */ /* 0x004ea80000300a00 */
[----:B---3--:R-:W2:Y:S04]  /*535c0*/  LDL.LU.64 R58, [R1+0x13d8] ;  /* 0x0013d800013a7983 */ /* 0x008ea80000300a00 */
[----:B------:R3:W-:Y:S04]  /*535d0*/  STL.64 [R1+0x1250], R52 ;  /* 0x0012503401007387 */ /* 0x0007e80000100a00 */
[----:B------:R4:W-:Y:S04]  /*535e0*/  STL.64 [R1+0x1258], R54 ;  /* 0x0012583601007387 */ /* 0x0009e80000100a00 */
[----:B---3--:R-:W3:Y:S04]  /*535f0*/  LDL.LU.64 R52, [R1+0x13c0] ;  /* 0x0013c00001347983 */ /* 0x008ee80000300a00 */
[----:B----4-:R-:W3:Y:S01]  /*53600*/  LDL.LU.64 R54, [R1+0x13c8] ;  /* 0x0013c80001367983 */ /* 0x010ee20000300a00 */
[C---:B------:R-:W-:Y:S08]  /*53610*/  HMMA.1688.F32.TF32 R68, R228.reuse, R108, R68 ;  /* 0x0000006ce444723c */ /* 0x040ff00000081044 */
[C---:B------:R-:W-:Y:S08]  /*53620*/  HMMA.1688.F32.TF32 R64, R228.reuse, R116, R64 ;  /* 0x00000074e440723c */ /* 0x040ff00000081040 */
[----:B------:R-:W-:Y:S03]  /*53630*/  HMMA.1688.F32.TF32 R60, R228, R120, R60 ;  /* 0x00000078e43c723c */ /* 0x000fe6000008103c */
[----:B------:R-:W-:Y:S01]  /*53640*/  IMAD.MOV.U32 R132, RZ, RZ, R71 ;  /* 0x000000ffff847224 */ /* 0x000fe200078e0047 */
[----:B------:R4:W-:Y:S04]  /*53650*/  STL.64 [R1+0x1260], R68 ;  /* 0x0012604401007387 */ /* 0x0009e80000100a00 */
[----:B------:R1:W-:Y:S04]  /*53660*/  STL [R1+0x1268], R70 ;  /* 0x0012684601007387 */ /* 0x0003e80000100800 */
[----:B------:R-:W-:Y:S04]  /*53670*/  STL [R1+0x6a04], R132 ;  /* 0x006a048401007387 */ /* 0x000fe80000100800 */
[----:B------:R1:W-:Y:S04]  /*53680*/  STL.64 [R1+0x1270], R64 ;  /* 0x0012704001007387 */ /* 0x0003e80000100a00 */
[----:B------:R1:W-:Y:S01]  /*53690*/  STL.64 [R1+0x1278], R66 ;  /* 0x0012784201007387 */ /* 0x0003e20000100a00 */
[----:B------:R-:W-:-:S03]  /*536a0*/  IMAD.MOV.U32 R140, RZ, RZ, R63 ;  /* 0x000000ffff8c7224 */ /* 0x000fc600078e003f */
[----:B------:R-:W3:Y:S01]  /*536b0*/  LDL.LU.64 R72, [R1+0x1390] ;  /* 0x0013900001487983 */ /* 0x000ee20000300a00 */
[----:B------:R-:W-:-:S03]  /*536c0*/  IMAD.MOV.U32 R135, RZ, RZ, R62 ;  /* 0x000000ffff877224 */ /* 0x000fc600078e003e */
[----:B------:R-:W3:Y:S01]  /*536d0*/  LDL.LU.64 R74, [R1+0x1398] ;  /* 0x00139800014a7983 */ /* 0x000ee20000300a00 */
[----:B------:R-:W-:-:S03]  /*536e0*/  IMAD.MOV.U32 R134, RZ, RZ, R61 ;  /* 0x000000ffff867224 */ /* 0x000fc600078e003d */
[----:B----4-:R-:W4:Y:S01]  /*536f0*/  LDL.LU.64 R68, [R1+0x1370] ;  /* 0x0013700001447983 */ /* 0x010f220000300a00 */
[----:B------:R-:W-:-:S03]  /*53700*/  IMAD.MOV.U32 R133, RZ, RZ, R60 ;  /* 0x000000ffff857224 */ /* 0x000fc600078e003c */
[----:B-1----:R-:W4:Y:S04]  /*53710*/  LDL.LU.64 R70, [R1+0x1378] ;  /* 0x0013780001467983 */ /* 0x002f280000300a00 */
[----:B------:R-:W4:Y:S04]  /*53720*/  LDL.LU.64 R64, [R1+0x1360] ;  /* 0x0013600001407983 */ /* 0x000f280000300a00 */
[----:B------:R-:W4:Y:S04]  /*53730*/  LDL.LU.64 R66, [R1+0x1368] ;  /* 0x0013680001427983 */ /* 0x000f280000300a00 */
[----:B------:R1:W-:Y:S04]  /*53740*/  STL [R1+0x6a14], R140 ;  /* 0x006a148c01007387 */ /* 0x0003e80000100800 */
[----:B------:R1:W-:Y:S04]  /*53750*/  STL [R1+0x6a10], R135 ;  /* 0x006a108701007387 */ /* 0x0003e80000100800 */
[----:B------:R-:W-:Y:S04]  /*53760*/  STL [R1+0x6a0c], R134 ;  /* 0x006a0c8601007387 */ /* 0x000fe80000100800 */
[----:B------:R-:W-:Y:S01]  /*53770*/  STL [R1+0x6a08], R133 ;  /* 0x006a088501007387 */ /* 0x000fe20000100800 */
[C---:B--2---:R-:W-:Y:S08]  /*53780*/  HMMA.1688.F32.TF32 R56, R228.reuse, R112, R56 ;  /* 0x00000070e438723c */ /* 0x044ff00000081038 */
[----:B---3--:R-:W-:Y:S11]  /*53790*/  HMMA.1688.F32.TF32 R52, R228, R204, R52 ;  /* 0x000000cce434723c */ /* 0x008ff60000081034 */
[----:B------:R-:W-:Y:S01]  /*537a0*/  IMAD.MOV.U32 R132, RZ, RZ, R59 ;  /* 0x000000ffff847224 */ /* 0x000fe200078e003b */
[----:B------:R2:W-:Y:S04]  /*537b0*/  STL.64 [R1+0x1290], R56 ;  /* 0x0012903801007387 */ /* 0x0005e80000100a00 */
[----:B------:R3:W-:Y:S04]  /*537c0*/  STL [R1+0x1298], R58 ;  /* 0x0012983a01007387 */ /* 0x0007e80000100800 */
[----:B------:R2:W-:Y:S04]  /*537d0*/  STL [R1+0x6a18], R132 ;  /* 0x006a188401007387 */ /* 0x0005e80000100800 */
[----:B------:R-:W4:Y:S04]  /*537e0*/  LDL.LU.64 R60, [R1+0x16f0] ;  /* 0x0016f000013c7983 */ /* 0x000f280000300a00 */
[----:B------:R-:W4:Y:S01]  /*537f0*/  LDL.LU.64 R62, [R1+0x16f8] ;  /* 0x0016f800013e7983 */ /* 0x000f220000300a00 */
[----:B-1----:R-:W-:-:S02]  /*53800*/  IMAD.MOV.U32 R140, RZ, RZ, R52 ;  /* 0x000000ffff8c7224 */ /* 0x002fc400078e0034 */
[----:B------:R-:W-:Y:S01]  /*53810*/  IMAD.MOV.U32 R135, RZ, RZ, R53 ;  /* 0x000000ffff877224 */ /* 0x000fe200078e0035 */
[----:B--2---:R-:W2:Y:S01]  /*53820*/  LDL.LU.64 R56, [R1+0x1650] ;  /* 0x0016500001387983 */ /* 0x004ea20000300a00 */
[----:B------:R-:W-:Y:S02]  /*53830*/  IMAD.MOV.U32 R134, RZ, RZ, R54 ;  /* 0x000000ffff867224 */ /* 0x000fe400078e0036 */
[----:B------:R-:W-:Y:S01]  /*53840*/  IMAD.MOV.U32 R133, RZ, RZ, R55 ;  /* 0x000000ffff857224 */ /* 0x000fe200078e0037 */
[----:B---3--:R-:W2:Y:S04]  /*53850*/  LDL.LU.64 R58, [R1+0x1658] ;  /* 0x00165800013a7983 */ /* 0x008ea80000300a00 */
[----:B------:R-:W3:Y:S04]  /*53860*/  LDL.LU.64 R52, [R1+0x1720] ;  /* 0x0017200001347983 */ /* 0x000ee80000300a00 */
[----:B------:R-:W3:Y:S01]  /*53870*/  LDL.LU.64 R54, [R1+0x1728] ;  /* 0x0017280001367983 */ /* 0x000ee20000300a00 */
[C---:B------:R-:W-:Y:S08]  /*53880*/  HMMA.1688.F32.TF32 R72, R228.reuse, R200, R72 ;  /* 0x000000c8e448723c */ /* 0x040ff00000081048 */
[C---:B----4-:R-:W-:Y:S08]  /*53890*/  HMMA.1688.F32.TF32 R68, R228.reuse, R196, R68 ;  /* 0x000000c4e444723c */ /* 0x050ff00000081044 */
[----:B------:R-:W-:Y:S01]  /*538a0*/  HMMA.1688.F32.TF32 R64, R228, R192, R64 ;  /* 0x000000c0e440723c */ /* 0x000fe20000081040 */
[----:B------:R-:W-:Y:S02]  /*538b0*/  STL [R1+0x6a28], R133 ;  /* 0x006a288501007387 */ /* 0x000fe40000100800 */
[----:B------:R-:W-:-:S02]  /*538c0*/  IMAD.MOV.U32 R132, RZ, RZ, R75 ;  /* 0x000000ffff847224 */ /* 0x000fc400078e004b */
[----:B------:R-:W-:Y:S04]  /*538d0*/  STL [R1+0x6a24], R134 ;  /* 0x006a248601007387 */ /* 0x000fe80000100800 */
[----:B------:R1:W-:Y:S02]  /*538e0*/  STL [R1+0x6a20], R140 ;  /* 0x006a208c01007387 */ /* 0x0003e40000100800 */
[----:B------:R-:W-:Y:S02]  /*538f0*/  IMAD.MOV.U32 R143, RZ, RZ, R70 ;  /* 0x000000ffff8f7224 */ /* 0x000fe400078e0046 */
[----:B------:R4:W-:Y:S01]  /*53900*/  STL [R1+0x6a1c], R135 ;  /* 0x006a1c8701007387 */ /* 0x0009e20000100800 */
[----:B------:R-:W-:Y:S02]  /*53910*/  IMAD.MOV.U32 R142, RZ, RZ, R69 ;  /* 0x000000ffff8e7224 */ /* 0x000fe400078e0045 */
[----:B------:R-:W-:Y:S01]  /*53920*/  IMAD.MOV.U32 R141, RZ, RZ, R68 ;  /* 0x000000ffff8d7224 */ /* 0x000fe200078e0044 */
[----:B------:R2:W-:Y:S02]  /*53930*/  STL.64 [R1+0x12b0], R72 ;  /* 0x0012b04801007387 */ /* 0x0005e40000100a00 */
[----:B-1----:R-:W-:-:S02]  /*53940*/  IMAD.MOV.U32 R140, RZ, RZ, R66 ;  /* 0x000000ffff8c7224 */ /* 0x002fc400078e0042 */
[----:B------:R1:W-:Y:S01]  /*53950*/  STL [R1+0x12b8], R74 ;  /* 0x0012b84a01007387 */ /* 0x0003e20000100800 */
[----:B----4-:R-:W-:-:S03]  /*53960*/  IMAD.MOV.U32 R135, RZ, RZ, R67 ;  /* 0x000000ffff877224 */ /* 0x010fc600078e0043 */
        /* <DEDUP_REMOVED lines=8> */
[----:B------:R1:W-:Y:S04]  /*539f0*/  STL [R1+0x6a44], R140 ;  /* 0x006a448c01007387 */ /* 0x0003e80000100800 */
[----:B------:R1:W-:Y:S04]  /*53a00*/  STL [R1+0x6a40], R133 ;  /* 0x006a408501007387 */ /* 0x0003e80000100800 */
[----:B------:R1:W-:Y:S04]  /*53a10*/  STL [R1+0x6a3c], R134 ;  /* 0x006a3c8601007387 */ /* 0x0003e80000100800 */
[----:B------:R-:W4:Y:S04]  /*53a20*/  LDL.LU.64 R244, [R1+0x2520] ;  /* 0x0025200001f47983 */ /* 0x000f280000300a00 */
[----:B------:R-:W4:Y:S01]  /*53a30*/  LDL.LU.64 R246, [R1+0x2528] ;  /* 0x0025280001f67983 */ /* 0x000f220000300a00 */
[C---:B---3--:R-:W-:Y:S08]  /*53a40*/  HMMA.1688.F32.TF32 R52, R228.reuse, R180, R52 ;  /* 0x000000b4e434723c */ /* 0x048ff00000081034 */
[C---:B------:R-:W-:Y:S11]  /*53a50*/  HMMA.1688.F32.TF32 R60, R228.reuse, R188, R60 ;  /* 0x000000bce43c723c */ /* 0x040ff6000008103c */
[----:B------:R3:W-:Y:S04]  /*53a60*/  STL.64 [R1+0x12f0], R52 ;  /* 0x0012f03401007387 */ /* 0x0007e80000100a00 */
[----:B------:R1:W-:Y:S04]  /*53a70*/  STL.64 [R1+0x12f8], R54 ;  /* 0x0012f83601007387 */ /* 0x0003e80000100a00 */
[----:B------:R-:W3:Y:S04]  /*53a80*/  LDL.LU.64 R236, [R1+0x2510] ;  /* 0x0025100001ec7983 */ /* 0x000ee80000300a00 */
[----:B------:R-:W3:Y:S04]  /*53a90*/  LDL.LU.64 R238, [R1+0x2518] ;  /* 0x0025180001ee7983 */ /* 0x000ee80000300a00 */
[----:B------:R-:W3:Y:S04]  /*53aa0*/  LDL.LU.64 R104, [R1+0x2500] ;  /* 0x0025000001687983 */ /* 0x000ee80000300a00 */
[----:B------:R-:W3:Y:S01]  /*53ab0*/  LDL.LU.64 R106, [R1+0x2508] ;  /* 0x00250800016a7983 */ /* 0x000ee20000300a00 */
[----:B--2---:R-:W-:Y:S03]  /*53ac0*/  HMMA.1688.F32.TF32 R56, R228, R184, R56 ;  /* 0x000000b8e438723c */ /* 0x004fe60000081038 */
        /* <DEDUP_REMOVED lines=15> */
[----:B-1----:R-:W2:Y:S01]  /*53bc0*/  LDL.LU.64 R74, [R1+0x1a08] ;  /* 0x001a0800014a7983 */ /* 0x002ea20000300a00 */
[----:B----4-:R-:W-:-:S03]  /*53bd0*/  IMAD.MOV.U32 R143, RZ, RZ, R60 ;  /* 0x000000ffff8f7224 */ /* 0x010fc600078e003c */
[----:B------:R-:W4:Y:S01]  /*53be0*/  LDL.LU.64 R68, [R1+0x19f0] ;  /* 0x0019f00001447983 */ /* 0x000f220000300a00 */
[----:B------:R-:W-:-:S03]  /*53bf0*/  IMAD.MOV.U32 R142, RZ, RZ, R61 ;  /* 0x000000ffff8e7224 */ /* 0x000fc600078e003d */
        /* <DEDUP_REMOVED lines=9> */
[----:B------:R-:W-:Y:S02]  /*53c90*/  IMAD.MOV.U32 R133, RZ, RZ, R58 ;  /* 0x000000ffff857224 */ /* 0x000fe400078e003a */
[----:B------:R-:W-:Y:S01]  /*53ca0*/  IMAD.MOV.U32 R134, RZ, RZ, R59 ;  /* 0x000000ffff867224 */ /* 0x000fe200078e003b */
[----:B------:R-:W4:Y:S04]  /*53cb0*/  LDL.LU.64 R56, [R1+0x2dd0] ;  /* 0x002dd00001387983 */ /* 0x000f280000300a00 */
[----:B------:R-:W4:Y:S04]  /*53cc0*/  LDL.LU.64 R58, [R1+0x2dd8] ;  /* 0x002dd800013a7983 */ /* 0x000f280000300a00 */
[----:B---3--:R-:W3:Y:S04]  /*53cd0*/  LDL.LU.64 R52, [R1+0x2ed0] ;  /* 0x002ed00001347983 */ /* 0x008ee80000300a00 */
[----:B------:R-:W3:Y:S01]  /*53ce0*/  LDL.LU.64 R54, [R1+0x2ed8] ;  /* 0x002ed80001367983 */ /* 0x000ee20000300a00 */
[C---:B------:R-:W-:Y:S03]  /*53cf0*/  HMMA.1688.F32.TF32 R244, R232.reuse, R224, R244 ;  /* 0x000000e0e8f4723c */ /* 0x040fe600000810f4 */
[----:B------:R-:W-:Y:S04]  /*53d00*/  LDS R228, [R0+UR10+0x500] ;  /* 0x0005000a00e47984 */ /* 0x000fe80008000800 */
[----:B------:R-:W-:Y:S04]  /*53d10*/  LDS R230, [R0+UR10+0x2500] ;  /* 0x0025000a00e67984 */ /* 0x000fe80008000800 */
[----:B------:R-:W-:Y:S04]  /*53d20*/  LDS R229, [R251+UR10+0x500] ;  /* 0x0005000afbe57984 */ /* 0x000fe80008000800 */
[----:B------:R-:W1:Y:S04]  /*53d30*/  LDS R231, [R251+UR10+0x2500] ;  /* 0x0025000afbe77984 */ /* 0x000e680008000800 */
[----:B------:R1:W-:Y:S04]  /*53d40*/  STL.64 [R1+0x1310], R244 ;  /* 0x001310f401007387 */ /* 0x0003e80000100a00 */
[----:B------:R1:W-:Y:S01]  /*53d50*/  STL.64 [R1+0x1318], R246 ;  /* 0x001318f601007387 */ /* 0x0003e20000100a00 */
[C---:B------:R-:W-:Y:S08]  /*53d60*/  HMMA.1688.F32.TF32 R236, R232.reuse, R220, R236 ;  /* 0x000000dce8ec723c */ /* 0x040ff000000810ec */
[C---:B------:R-:W-:Y:S08]  /*53d70*/  HMMA.1688.F32.TF32 R104, R232.reuse, R216, R104 ;  /* 0x000000d8e868723c */ /* 0x040ff00000081068 */
[C---:B--2---:R-:W-:Y:S08]  /*53d80*/  HMMA.1688.F32.TF32 R100, R232.reuse, R212, R100 ;  /* 0x000000d4e864723c */ /* 0x044ff00000081064 */
        /* <DEDUP_REMOVED lines=12> */
[C---:B----4-:R-:W-:Y:S01]  /*53e50*/  HMMA.1688.F32.TF32 R68, R232.reuse, R196, R68 ;  /* 0x000000c4e844723c */ /* 0x050fe20000081044 */
        /* <DEDUP_REMOVED lines=22> */
[----:B------:R2:W-:Y:S01]  /*53fc0*/  STL.64 [R1+0x1450], R60 ;  /* 0x0014503c01007387 */ /* 0x0005e20000100a00 */
[----:B---3--:R-:W-:Y:S03]  /*53fd0*/  HMMA.1688.F32.TF32 R52, R232, R180, R52 ;  /* 0x000000b4e834723c */ /* 0x008fe60000081034 */
[----:B------:R3:W-:Y:S04]  /*53fe0*/  STL.64 [R1+0x1458], R62 ;  /* 0x0014583e01007387 */ /* 0x0007e80000100a00 */
[----:B-1----:R-:W3:Y:S04]  /*53ff0*/  LDL.LU.64 R244, [R1+0x1490] ;  /* 0x0014900001f47983 */ /* 0x002ee80000300a00 */
[----:B------:R1:W-:Y:S04]  /*54000*/  STL.64 [R1+0x1470], R56 ;  /* 0x0014703801007387 */ /* 0x0003e80000100a00 */
[----:B------:R1:W-:Y:S04]  /*54010*/  STL.64 [R1+0x1478], R58 ;  /* 0x0014783a01007387 */ /* 0x0003e80000100a00 */
[----:B------:R-:W3:Y:S04]  /*54020*/  LDL.LU.64 R246, [R1+0x1498] ;  /* 0x0014980001f67983 */ /* 0x000ee80000300a00 */
[----:B------:R1:W-:Y:S04]  /*54030*/  STL.64 [R1+0x1460], R52 ;  /* 0x0014603401007387 */ /* 0x0003e80000100a00 */
[----:B------:R1:W-:Y:S04]  /*54040*/  STL.64 [R1+0x1468], R54 ;  /* 0x0014683601007387 */ /* 0x0003e80000100a00 */
[----:B--2---:R-:W2:Y:S04]  /*54050*/  LDL.LU.64 R236, [R1+0x14a0] ;  /* 0x0014a00001ec7983 */ /* 0x004ea80000300a00 */
        /* <DEDUP_REMOVED lines=25> */
[----:B-1----:R-:W3:Y:S04]  /*541f0*/  LDL.LU.64 R56, [R1+0x1630] ;  /* 0x0016300001387983 */ /* 0x002ee80000300a00 */
[----:B------:R-:W3:Y:S04]  /*54200*/  LDL.LU.64 R58, [R1+0x1638] ;  /* 0x00163800013a7983 */ /* 0x000ee80000300a00 */
[----:B------:R-:W3:Y:S04]  /*54210*/  LDL.LU.64 R52, [R1+0x1740] ;  /* 0x0017400001347983 */ /* 0x000ee80000300a00 */
[----:B------:R-:W3:Y:S04]  /*54220*/  LDL.LU.64 R54, [R1+0x1748] ;  /* 0x0017480001367983 */ /* 0x000ee80000300a00 */
[----:B------:R-:W-:Y:S04]  /*54230*/  LDS R232, [R243+UR10+0x500] ;  /* 0x0005000af3e87984 */ /* 0x000fe80008000800 */
[----:B------:R-:W-:Y:S04]  /*54240*/  LDS R234, [R243+UR10+0x2500] ;  /* 0x0025000af3ea7984 */ /* 0x000fe80008000800 */
[----:B------:R-:W-:Y:S04]  /*54250*/  LDS R233, [R252+UR10+0x500] ;  /* 0x0005000afce97984 */ /* 0x000fe80008000800 */
[----:B------:R-:W1:Y:S01]  /*54260*/  LDS R235, [R252+UR10+0x2500] ;  /* 0x0025000afceb7984 */ /* 0x000e620008000800 */
[----:B------:R-:W-:-:S15]  /*54270*/  HMMA.1688.F32.TF32 R244, R228, R224, R244 ;  /* 0x000000e0e4f4723c */ /* 0x000fde00000810f4 */
[----:B------:R-:W-:-:S04]  /*54280*/  NOP ;  /* 0x0000000000007918 */ /* 0x000fc80000000000 */
[----:B------:R-:W-:Y:S04]  /*54290*/  STL.64 [R1+0x1490], R244 ;  /* 0x001490f401007387 */ /* 0x000fe80000100a00 */
[----:B------:R2:W-:Y:S02]  /*542a0*/  STL.64 [R1+0x1498], R246 ;  /* 0x001498f601007387 */ /* 0x0005e40000100a00 */
[C---:B--2---:R-:W-:Y:S08]  /*542b0*/  HMMA.1688.F32.TF32 R244, R228.reuse, R220, R236 ;  /* 0x000000dce4f4723c */ /* 0x044ff000000810ec */
[C---:B------:R-:W-:Y:S08]  /*542c0*/  HMMA.1688.F32.TF32 R236, R228.reuse, R216, R104 ;  /* 0x000000d8e4ec723c */ /* 0x040ff00000081068 */
[C---:B----4-:R-:W-:Y:S08]  /*542d0*/  HMMA.1688.F32.TF32 R104, R228.reuse, R212, R100 ;  /* 0x000000d4e468723c */ /* 0x050ff00000081064 */
        /* <DEDUP_REMOVED lines=18> */
[C---:B---3--:R-:W-:Y:S01]  /*54400*/  HMMA.1688.F32.TF32 R64, R228.reuse, R188, R60 ;  /* 0x000000bce440723c */ /* 0x048fe2000008103c */
        /* <DEDUP_REMOVED lines=19> */
[----:B------:R-:W3:Y:S04]  /*54540*/  LDL.LU.64 R52, [R1+0x19d0] ;  /* 0x0019d00001347983 */ /* 0x000ee80000300a00 */
[----:B------:R1:W-:Y:S04]  /*54550*/  STL.64 [R1+0x1640], R60 ;  /* 0x0016403c01007387 */ /* 0x0003e80000100a00 */
[----:B------:R1:W-:Y:S04]  /*54560*/  STL.64 [R1+0x1648], R62 ;  /* 0x0016483e01007387 */ /* 0x0003e80000100a00 */
[----:B------:R-:W3:Y:S04]  /*54570*/  LDL.LU.64 R54, [R1+0x19d8] ;  /* 0x0019d80001367983 */ /* 0x000ee80000300a00 */
[----:B------:R1:W-:Y:S04]  /*54580*/  STL.64 [R1+0x1630], R56 ;  /* 0x0016303801007387 */ /* 0x0003e80000100a00 */
[----:B------:R1:W-:Y:S04]  /*54590*/  STL.64 [R1+0x1638], R58 ;  /* 0x0016383a01007387 */ /* 0x0003e80000100a00 */
[----:B--2---:R-:W2:Y:S04]  /*545a0*/  LDL.LU.64 R244, [R1+0x19b0] ;  /* 0x0019b00001f47983 */ /* 0x004ea80000300a00 */
[----:B----4-:R-:W2:Y:S04]  /*545b0*/  LDL.LU.64 R246, [R1+0x19b8] ;  /* 0x0019b80001f67983 */ /* 0x010ea80000300a00 */
[----:B-1----:R-:W4:Y:S04]  /*545c0*/  LDL.LU.64 R236, [R1+0x1990] ;  /* 0x0019900001ec7983 */ /* 0x002f280000300a00 */
        /* <DEDUP_REMOVED lines=31> */
[C---:B------:R-:W-:Y:S08]  /*547c0*/  HMMA.1688.F32.TF32 R52, R232.reuse, R224, R52 ;  /* 0x000000e0e834723c */ /* 0x040ff00000081034 */
[C---:B--2---:R-:W-:Y:S08]  /*547d0*/  HMMA.1688.F32.TF32 R244, R232.reuse, R220, R244 ;  /* 0x000000dce8f4723c */ /* 0x044ff000000810f4 */
[C---:B----4-:R-:W-:Y:S08]  /*547e0*/  HMMA.1688.F32.TF32 R236, R232.reuse, R216, R236 ;  /* 0x000000d8e8ec723c */ /* 0x050ff000000810ec */
[C---:B------:R-:W-:Y:S08]  /*547f0*/  HMMA.1688.F32.TF32 R104, R232.reuse, R212, R104 ;  /* 0x000000d4e868723c */ /* 0x040ff00000081068 */
[C---:B------:R-:W-:Y:S01]  /*54800*/  HMMA.1688.F32.TF32 R100, R232.reuse, R208, R100 ;  /* 0x000000d0e864723c */ /* 0x040fe20000081064 */
[----:B------:R-:W-:Y:S07]  /*54810*/  STL.64 [R1+0x1650], R52 ;  /* 0x0016503401007387 */ /* 0x000fee0000100a00 */
[C---:B---3--:R-:W-:Y:S01]  /*54820*/  HMMA.1688.F32.TF32 R96, R232.reuse, R108, R96 ;  /* 0x0000006ce860723c */ /* 0x048fe20000081060 */
[----:B------:R2:W-:Y:S07]  /*54830*/  STL.64 [R1+0x1658], R54 ;  /* 0x0016583601007387 */ /* 0x0005ee0000100a00 */
[C---:B------:R-:W-:Y:S01]  /*54840*/  HMMA.1688.F32.TF32 R92, R232.reuse, R116, R92 ;  /* 0x00000074e85c723c */ /* 0x040fe2000008105c */
[----:B--2---:R-:W2:Y:S07]  /*54850*/  LDL.LU.64 R54, [R1+0x6c40] ;  /* 0x006c400001367983 */ /* 0x004eae0000300a00 */
[C---:B------:R-:W-:Y:S01]  /*54860*/  HMMA.1688.F32.TF32 R88, R232.reuse, R120, R88 ;  /* 0x00000078e858723c */ /* 0x040fe20000081058 */
[----:B------:R-:W2:Y:S07]  /*54870*/  LDL.LU.64 R52, [R1+0x6c38] ;  /* 0x006c380001347983 */ /* 0x000eae0000300a00 */
        /* <DEDUP_REMOVED lines=73> */
[C---:B--2---:R-:W-:Y:S11]  /*54d10*/  HMMA.1688.F32.TF32 R236, R228.reuse, R220, R236 ;  /* 0x000000dce4ec723c */ /* 0x044ff600000810ec */
[----:B------:R-:W-:Y:S04]  /*54d20*/  STL.64 [R1+0x1930], R244 ;  /* 0x001930f401007387 */ /* 0x000fe80000100a00 */
[----:B------:R2:W-:Y:S02]  /*54d30*/  STL.64 [R1+0x1938], R246 ;  /* 0x001938f601007387 */ /* 0x0005e40000100a00 */
[C---:B--2---:R-:W-:Y:S02]  /*54d40*/  HMMA.1688.F32.TF32 R244, R228.reuse, R216, R104 ;  /* 0x000000d8e4f4723c */ /* 0x044fe40000081068 */
[----:B------:R-:W-:Y:S04]  /*54d50*/  STL.64 [R1+0x1960], R236 ;  /* 0x001960ec01007387 */ /* 0x000fe80000100a00 */
[----:B------:R2:W-:Y:S02]  /*54d60*/  STL.64 [R1+0x1968], R238 ;  /* 0x001968ee01007387 */ /* 0x0005e40000100a00 */
[C---:B------:R-:W-:Y:S08]  /*54d70*/  HMMA.1688.F32.TF32 R104, R228.reuse, R208, R96 ;  /* 0x000000d0e468723c */ /* 0x040ff00000081060 */
[C---:B--2---:R-:W-:Y:S08]  /*54d80*/  HMMA.1688.F32.TF32 R236, R228.reuse, R212, R100 ;  /* 0x000000d4e4ec723c */ /* 0x044ff00000081064 */
        /* <DEDUP_REMOVED lines=21> */
[----:B----4-:R-:W-:Y:S01]  /*54ee0*/  HMMA.1688.F32.TF32 R60, R228, R180, R56 ;  /* 0x000000b4e43c723c */ /* 0x010fe20000081038 */
        /* <DEDUP_REMOVED lines=13> */
[----:B------:R-:W1:Y:S04]  /*54fc0*/  LDL.LU.64 R56, [R1+0x1a60] ;  /* 0x001a600001387983 */ /* 0x000e680000300a00 */
[----:B------:R-:W-:Y:S04]  /*54fd0*/  STL.64 [R1+0x1a50], R64 ;  /* 0x001a504001007387 */ /* 0x000fe80000100a00 */
[----:B------:R-:W-:Y:S04]  /*54fe0*/  STL.64 [R1+0x1a58], R66 ;  /* 0x001a584201007387 */ /* 0x000fe80000100a00 */
[----:B------:R-:W1:Y:S04]  /*54ff0*/  LDL.LU.64 R58, [R1+0x1a68] ;  /* 0x001a6800013a7983 */ /* 0x000e680000300a00 */
[----:B------:R2:W-:Y:S04]  /*55000*/  STL.64 [R1+0x1a40], R60 ;  /* 0x001a403c01007387 */ /* 0x0005e80000100a00 */
[----:B------:R3:W-:Y:S04]  /*55010*/  STL.64 [R1+0x1a48], R62 ;  /* 0x001a483e01007387 */ /* 0x0007e80000100a00 */
[----:B------:R-:W-:Y:S04]  /*55020*/  LDS R148, [R0+UR10+0x600] ;  /* 0x0006000a00947984 */ /* 0x000fe80008000800 */
[----:B--2---:R-:W2:Y:S04]  /*55030*/  LDL.LU.64 R60, [R1+0x24c0] ;  /* 0x0024c000013c7983 */ /* 0x004ea80000300a00 */
[----:B---3--:R-:W2:Y:S04]  /*55040*/  LDL.LU.64 R62, [R1+0x24c8] ;  /* 0x0024c800013e7983 */ /* 0x008ea80000300a00 */
[----:B------:R-:W3:Y:S04]  /*55050*/  LDL.LU.64 R64, [R1+0x24b0] ;  /* 0x0024b00001407983 */ /* 0x000ee80000300a00 */
[----:B------:R-:W3:Y:S04]  /*55060*/  LDL.LU.64 R66, [R1+0x24b8] ;  /* 0x0024b80001427983 */ /* 0x000ee80000300a00 */
        /* <DEDUP_REMOVED lines=28> */
[----:B------:R-:W1:Y:S02]  /*55230*/  LDS R151, [R251+UR10+0x2600] ;  /* 0x0026000afb977984 */ /* 0x000e640008000800 */
[C---:B-1----:R-:W-:Y:S08]  /*55240*/  HMMA.1688.F32.TF32 R56, R232.reuse, R224, R56 ;  /* 0x000000e0e838723c */ /* 0x042ff00000081038 */
[C---:B--2---:R-:W-:Y:S08]  /*55250*/  HMMA.1688.F32.TF32 R60, R232.reuse, R220, R60 ;  /* 0x000000dce83c723c */ /* 0x044ff0000008103c */
[C---:B---3--:R-:W-:Y:S03]  /*55260*/  HMMA.1688.F32.TF32 R64, R232.reuse, R216, R64 ;  /* 0x000000d8e840723c */ /* 0x048fe60000081040 */
[----:B------:R-:W-:Y:S05]  /*55270*/  STL.64 [R1+0x1a60], R56 ;  /* 0x001a603801007387 */ /* 0x000fea0000100a00 */
[C---:B----4-:R-:W-:Y:S01]  /*55280*/  HMMA.1688.F32.TF32 R68, R232.reuse, R212, R68 ;  /* 0x000000d4e844723c */ /* 0x050fe20000081044 */
[----:B------:R1:W-:Y:S07]  /*55290*/  STL.64 [R1+0x1a68], R58 ;  /* 0x001a683a01007387 */ /* 0x0003ee0000100a00 */
[C---:B------:R-:W-:Y:S01]  /*552a0*/  HMMA.1688.F32.TF32 R72, R232.reuse, R208, R72 ;  /* 0x000000d0e848723c */ /* 0x040fe20000081048 */
[----:B-1----:R-:W2:Y:S07]  /*552b0*/  LDL.LU.64 R58, [R1+0x6c30] ;  /* 0x006c3000013a7983 */ /* 0x002eae0000300a00 */
[C---:B------:R-:W-:Y:S01]  /*552c0*/  HMMA.1688.F32.TF32 R228, R232.reuse, R108, R228 ;  /* 0x0000006ce8e4723c */ /* 0x040fe200000810e4 */
[----:B------:R-:W2:Y:S04]  /*552d0*/  LDL.LU.64 R56, [R1+0x6c28] ;  /* 0x006c280001387983 */ /* 0x000ea80000300a00 */
[----:B------:R-:W-:Y:S04]  /*552e0*/  STL.64 [R1+0x1a70], R60 ;  /* 0x001a703c01007387 */ /* 0x000fe80000100a00 */
[----:B------:R1:W-:Y:S04]  /*552f0*/  STL.64 [R1+0x1a78], R62 ;  /* 0x001a783e01007387 */ /* 0x0003e80000100a00 */
[----:B-1----:R-:W3:Y:S04]  /*55300*/  LDL.LU.64 R62, [R1+0x6c20] ;  /* 0x006c2000013e7983 */ /* 0x002ee80000300a00 */
[----:B------:R-:W3:Y:S04]  /*55310*/  LDL.LU.64 R60, [R1+0x6c18] ;  /* 0x006c1800013c7983 */ /* 0x000ee80000300a00 */
[----:B------:R-:W-:Y:S04]  /*55320*/  STL.64 [R1+0x1a80], R64 ;  /* 0x001a804001007387 */ /* 0x000fe80000100a00 */
[----:B------:R1:W-:Y:S01]  /*55330*/  STL.64 [R1+0x1a88], R66 ;  /* 0x001a884201007387 */ /* 0x0003e20000100a00 */
[C---:B------:R-:W-:Y:S03]  /*55340*/  HMMA.1688.F32.TF32 R244, R232.reuse, R116, R244 ;  /* 0x00000074e8f4723c */ /* 0x040fe600000810f4 */
[----:B-1----:R-:W4:Y:S04]  /*55350*/  LDL.LU.64 R66, [R1+0x6c10] ;  /* 0x006c100001427983 */ /* 0x002f280000300a00 */
[----:B------:R-:W4:Y:S04]  /*55360*/  LDL.LU.64 R64, [R1+0x6c08] ;  /* 0x006c080001407983 */ /* 0x000f280000300a00 */
[----:B------:R-:W-:Y:S04]  /*55370*/  STL.64 [R1+0x1a90], R68 ;  /* 0x001a904401007387 */ /* 0x000fe80000100a00 */
[----:B------:R1:W-:Y:S01]  /*55380*/  STL.64 [R1+0x1a98], R70 ;  /* 0x001a984601007387 */ /* 0x0003e20000100a00 */
[C---:B------:R-:W-:Y:S03]  /*55390*/  HMMA.1688.F32.TF32 R104, R232.reuse, R112, R104 ;  /* 0x00000070e868723c */ /* 0x040fe60000081068 */
[----:B-1----:R-:W2:Y:S04]  /*553a0*/  LDL.LU.64 R70, [R1+0x6c00] ;  /* 0x006c000001467983 */ /* 0x002ea80000300a00 */
[----:B------:R-:W2:Y:S04]  /*553b0*/  LDL.LU.64 R68, [R1+0x6bf8] ;  /* 0x006bf80001447983 */ /* 0x000ea80000300a00 */
[----:B------:R-:W-:Y:S04]  /*553c0*/  STL.64 [R1+0x1aa0], R72 ;  /* 0x001aa04801007387 */ /* 0x000fe80000100a00 */
[----:B------:R1:W-:Y:S01]  /*553d0*/  STL.64 [R1+0x1aa8], R74 ;  /* 0x001aa84a01007387 */ /* 0x0003e20000100a00 */
[C---:B------:R-:W-:Y:S03]  /*553e0*/  HMMA.1688.F32.TF32 R100, R232.reuse, R204, R100 ;  /* 0x000000cce864723c */ /* 0x040fe60000081064 */
[----:B-1----:R-:W2:Y:S04]  /*553f0*/  LDL.LU.64 R74, [R1+0x6bf0] ;  /* 0x006bf000014a7983 */ /* 0x002ea80000300a00 */
[----:B------:R-:W2:Y:S04]  /*55400*/  LDL.LU.64 R72, [R1+0x6be8] ;  /* 0x006be80001487983 */ /* 0x000ea80000300a00 */
[----:B------:R-:W-:Y:S04]  /*55410*/  STL.64 [R1+0x1ab0], R228 ;  /* 0x001ab0e401007387 */ /* 0x000fe80000100a00 */
[----:B------:R1:W-:Y:S01]  /*55420*/  STL.64 [R1+0x1ab8], R230 ;  /* 0x001ab8e601007387 */ /* 0x0003e20000100a00 */
[C---:B------:R-:W-:Y:S08]  /*55430*/  HMMA.1688.F32.TF32 R96, R232.reuse, R200, R96 ;  /* 0x000000c8e860723c */ /* 0x040ff00000081060 */
[C---:B-1----:R-:W-:Y:S08]  /*55440*/  HMMA.1688.F32.TF32 R228, R232.reuse, R120, R236 ;  /* 0x00000078e8e4723c */ /* 0x042ff000000810ec */
[C---:B------:R-:W-:Y:S01]  /*55450*/  HMMA.1688.F32.TF32 R92, R232.reuse, R196, R92 ;  /* 0x000000c4e85c723c */ /* 0x040fe2000008105c */
[----:B------:R1:W-:Y:S07]  /*55460*/  STL.64 [R1+0x1ac0], R244 ;  /* 0x001ac0f401007387 */ /* 0x0003ee0000100a00 */
[C---:B------:R-:W-:Y:S01]  /*55470*/  HMMA.1688.F32.TF32 R88, R232.reuse, R192, R88 ;  /* 0x000000c0e858723c */ /* 0x040fe20000081058 */
[----:B------:R1:W-:Y:S07]  /*55480*/  STL.64 [R1+0x1ac8], R246 ;  /* 0x001ac8f601007387 */ /* 0x0003ee0000100a00 */
[C---:B------:R-:W-:Y:S01]  /*55490*/  HMMA.1688.F32.TF32 R84, R232.reuse, R188, R84 ;  /* 0x000000bce854723c */ /* 0x040fe20000081054 */
[----:B------:R-:W-:Y:S07]  /*554a0*/  STL.64 [R1+0x1ad0], R228 ;  /* 0x001ad0e401007387 */ /* 0x000fee0000100a00 */
[C---:B------:R-:W-:Y:S01]  /*554b0*/  HMMA.1688.F32.TF32 R80, R232.reuse, R184, R80 ;  /* 0x000000b8e850723c */ /* 0x040fe20000081050 */
[----:B------:R-:W-:Y:S04]  /*554c0*/  STL.64 [R1+0x1ad8], R230 ;  /* 0x001ad8e601007387 */ /* 0x000fe80000100a00 */
[----:B------:R1:W-:Y:S04]  /*554d0*/  STL.64 [R1+0x1ae0], R104 ;  /* 0x001ae06801007387 */ /* 0x0003e80000100a00 */
[----:B------:R1:W-:Y:S04]  /*554e0*/  STL.64 [R1+0x1ae8], R106 ;  /* 0x001ae86a01007387 */ /* 0x0003e80000100a00 */
[----:B------:R1:W-:Y:S04]  /*554f0*/  STL.64 [R1+0x1af0], R100 ;  /* 0x001af06401007387 */ /* 0x0003e80000100a00 */
[----:B------:R1:W-:Y:S04]  /*55500*/  STL.64 [R1+0x1af8], R102 ;  /* 0x001af86601007387 */ /* 0x0003e80000100a00 */
[----:B------:R1:W-:Y:S04]  /*55510*/  STL.64 [R1+0x1b00], R96 ;  /* 0x001b006001007387 */ /* 0x0003e80000100a00 */
[----:B------:R1:W-:Y:S04]  /*55520*/  STL.64 [R1+0x1b08], R98 ;  /* 0x001b086201007387 */ /* 0x0003e80000100a00 */
[----:B------:R-:W-:Y:S01]  /*55530*/  STL.64 [R1+0x1b10], R92 ;  /* 0x001b105c01007387 */ /* 0x000fe20000100a00 */
[----:B------:R-:W-:Y:S03]  /*55540*/  HMMA.1688.F32.TF32 R76, R232, R180, R76 ;  /* 0x000000b4e84c723c */ /* 0x000fe6000008104c */
[----:B------:R-:W-:Y:S04]  /*55550*/  STL.64 [R1+0x1b18], R94 ;  /* 0x001b185e01007387 */ /* 0x000fe80000100a00 */
[----:B------:R-:W-:Y:S04]  /*55560*/  STL.64 [R1+0x1b20], R88 ;  /* 0x001b205801007387 */ /* 0x000fe80000100a00 */
[----:B------:R-:W-:Y:S04]  /*55570*/  STL.64 [R1+0x1b28], R90 ;  /* 0x001b285a01007387 */ /* 0x000fe80000100a00 */
[----:B------:R-:W-:Y:S04]  /*55580*/  STL.64 [R1+0x1b30], R84 ;  /* 0x001b305401007387 */ /* 0x000fe80000100a00 */
[----:B------:R-:W-:Y:S04]  /*55590*/  STL.64 [R1+0x1b38], R86 ;  /* 0x001b385601007387 */ /* 0x000fe80000100a00 */
[----:B------:R-:W2:Y:S04]  /*555a0*/  LDL.LU.64 R232, [R1+0x1500] ;  /* 0x0015000001e87983 */ /* 0x000ea80000300a00 */
[----:B------:R1:W-:Y:S04]  /*555b0*/  STL.64 [R1+0x1c00], R80 ;  /* 0x001c005001007387 */ /* 0x0003e80000100a00 */
[----:B------:R1:W-:Y:S04]  /*555c0*/  STL.64 [R1+0x1c08], R82 ;  /* 0x001c085201007387 */ /* 0x0003e80000100a00 */
[----:B------:R-:W2:Y:S04]  /*555d0*/  LDL.LU.64 R234, [R1+0x1508] ;  /* 0x0015080001ea7983 */ /* 0x000ea80000300a00 */
[----:B------:R1:W-:Y:S04]  /*555e0*/  STL.64 [R1+0x1bf0], R76 ;  /* 0x001bf04c01007387 */ /* 0x0003e80000100a00 */
[----:B------:R1:W-:Y:S04]  /*555f0*/  STL.64 [R1+0x1bf8], R78 ;  /* 0x001bf84e01007387 */ /* 0x0003e80000100a00 */
[----:B-1----:R-:W3:Y:S04]  /*55600*/  LDL.LU.64 R244, [R1+0x14e0] ;  /* 0x0014e00001f47983 */ /* 0x002ee80000300a00 */
        /* <DEDUP_REMOVED lines=18> */
[----:B------:R-:W4:Y:S01]  /*55730*/  LDL.LU.64 R78, [R1+0x1358] ;  /* 0x00135800014e7983 */ /* 0x000f220000300a00 */
[C---:B------:R-:W-:Y:S03]  /*55740*/  HMMA.1688.F32.TF32 R156, R148.reuse, R192, R156 ;  /* 0x000000c0949c723c */ /* 0x040fe6000008109c */
[----:B------:R-:W-:Y:S04]  /*55750*/  LDS R228, [R243+UR10+0x600] ;  /* 0x0006000af3e47984 */ /* 0x000fe80008000800 */
[----:B------:R-:W-:Y:S04]  /*55760*/  LDS R230, [R243+UR10+0x2600] ;  /* 0x0026000af3e67984 */ /* 0x000fe80008000800 */
[----:B------:R-:W-:Y:S04]  /*55770*/  LDS R229, [R252+UR10+0x600] ;  /* 0x0006000afce57984 */ /* 0x000fe80008000800 */
[----:B------:R-:W1:Y:S01]  /*55780*/  LDS R231, [R252+UR10+0x2600] ;  /* 0x0026000afce77984 */ /* 0x000e620008000800 */
[C---:B--2---:R-:W-:Y:S08]  /*55790*/  HMMA.1688.F32.TF32 R232, R148.reuse, R224, R232 ;  /* 0x000000e094e8723c */ /* 0x044ff000000810e8 */
[C---:B---3--:R-:W-:Y:S11]  /*557a0*/  HMMA.1688.F32.TF32 R244, R148.reuse, R220, R244 ;  /* 0x000000dc94f4723c */ /* 0x048ff600000810f4 */
[----:B------:R-:W-:Y:S04]  /*557b0*/  STL.64 [R1+0x1be0], R232 ;  /* 0x001be0e801007387 */ /* 0x000fe80000100a00 */
[----:B------:R2:W-:Y:S01]  /*557c0*/  STL.64 [R1+0x1be8], R234 ;  /* 0x001be8ea01007387 */ /* 0x0005e20000100a00 */
[C---:B----4-:R-:W-:Y:S08]  /*557d0*/  HMMA.1688.F32.TF32 R236, R148.reuse, R216, R236 ;  /* 0x000000d894ec723c */ /* 0x050ff000000810ec */
[C---:B--2---:R-:W-:Y:S08]  /*557e0*/  HMMA.1688.F32.TF32 R232, R148.reuse, R212, R104 ;  /* 0x000000d494e8723c */ /* 0x044ff00000081068 */
        /* <DEDUP_REMOVED lines=26> */
[----:B------:R4:W-:Y:S04]  /*55990*/  STL.64 [R1+0x1b50], R88 ;  /* 0x001b505801007387 */ /* 0x0009e80000100a00 */
[----:B------:R1:W-:Y:S04]  /*559a0*/  STL.64 [R1+0x1b58], R90 ;  /* 0x001b585a01007387 */ /* 0x0003e80000100a00 */
[----:B------:R-:W3:Y:S01]  /*559b0*/  LDL.LU.64 R78, [R1+0x16b8] ;  /* 0x0016b800014e7983 */ /* 0x000ee20000300a00 */
[C---:B------:R-:W-:Y:S03]  /*559c0*/  HMMA.1688.F32.TF32 R232, R148.reuse, R196, R152 ;  /* 0x000000c494e8723c */ /* 0x040fe60000081098 */
[----:B------:R1:W-:Y:S04]  /*559d0*/  STL.64 [R1+0x1b40], R84 ;  /* 0x001b405401007387 */ /* 0x0003e80000100a00 */
[----:B------:R1:W-:Y:S04]  /*559e0*/  STL.64 [R1+0x1b48], R86 ;  /* 0x001b485601007387 */ /* 0x0003e80000100a00 */
[----:B----4-:R-:W4:Y:S04]  /*559f0*/  LDL.LU.64 R88, [R1+0x1770] ;  /* 0x0017700001587983 */ /* 0x010f280000300a00 */
[----:B-1----:R-:W4:Y:S04]  /*55a00*/  LDL.LU.64 R90, [R1+0x1778] ;  /* 0x00177800015a7983 */ /* 0x002f280000300a00 */
[----:B------:R-:W4:Y:S04]  /*55a10*/  LDL.LU.64 R84, [R1+0x23f0] ;  /* 0x0023f00001547983 */ /* 0x000f280000300a00 */
[----:B------:R-:W4:Y:S04]  /*55a20*/  LDL.LU.64 R86, [R1+0x23f8] ;  /* 0x0023f80001567983 */ /* 0x000f280000300a00 */
[----:B------:R-:W-:Y:S04]  /*55a30*/  STL.64 [R1+0x6890], R234 ;  /* 0x006890ea01007387 */ /* 0x000fe80000100a00 */
[----:B------:R-:W-:Y:S04]  /*55a40*/  STL.64 [R1+0x6888], R232 ;  /* 0x006888e801007387 */ /* 0x000fe80000100a00 */
[----:B------:R-:W-:Y:S04]  /*55a50*/  STL.64 [R1+0x68a0], R158 ;  /* 0x0068a09e01007387 */ /* 0x000fe80000100a00 */
[----:B------:R1:W-:Y:S01]  /*55a60*/  STL.64 [R1+0x6898], R156 ;  /* 0x0068989c01007387 */ /* 0x0003e20000100a00 */
[----:B--2---:R-:W-:-:S15]  /*55a70*/  HMMA.1688.F32.TF32 R80, R148, R188, R80 ;  /* 0x000000bc9450723c */ /* 0x004fde0000081050 */
[----:B------:R-:W-:-:S04]  /*55a80*/  NOP ;  /* 0x0000000000007918 */ /* 0x000fc80000000000 */
[----:B-1----:R-:W-:Y:S02]  /*55a90*/  IMAD.MOV.U32 R156, RZ, RZ, R83 ;  /* 0x000000ffff9c7224 */ /* 0x002fe400078e0053 */
[----:B------:R-:W-:Y:S02]  /*55aa0*/  IMAD.MOV.U32 R158, RZ, RZ, R81 ;  /* 0x000000ffff9e7224 */ /* 0x000fe400078e0051 */
[----:B------:R-:W-:Y:S02]  /*55ab0*/  IMAD.MOV.U32 R159, RZ, RZ, R80 ;  /* 0x000000ffff9f7224 */ /* 0x000fe400078e0050 */
[----:B------:R-:W-:Y:S01]  /*55ac0*/  IMAD.MOV.U32 R157, RZ, RZ, R82 ;  /* 0x000000ffff9d7224 */ /* 0x000fe200078e0052 */
[----:B------:R-:W-:Y:S04]  /*55ad0*/  STL [R1+0x6984], R156 ;  /* 0x0069849c01007387 */ /* 0x000fe80000100800 */
[----:B------:R-:W-:Y:S04]  /*55ae0*/  STL [R1+0x6980], R158 ;  /* 0x0069809e01007387 */ /* 0x000fe80000100800 */
[----:B------:R-:W-:Y:S04]  /*55af0*/  STL [R1+0x697c], R159 ;  /* 0x00697c9f01007387 */ /* 0x000fe80000100800 */
[----:B------:R-:W-:Y:S04]  /*55b00*/  STL [R1+0x6978], R157 ;  /* 0x0069789d01007387 */ /* 0x000fe80000100800 */
[----:B------:R-:W2:Y:S04]  /*55b10*/  LDL.LU.64 R80, [R1+0x23e0] ;  /* 0x0023e00001507983 */ /* 0x000ea80000300a00 */
[----:B------:R-:W2:Y:S01]  /*55b20*/  LDL.LU.64 R82, [R1+0x23e8] ;  /* 0x0023e80001527983 */ /* 0x000ea20000300a00 */
[----:B---3--:R-:W-:-:S15]  /*55b30*/  HMMA.1688.F32.TF32 R76, R148, R184, R76 ;  /* 0x000000b8944c723c */ /* 0x008fde000008104c */
[----:B------:R-:W-:-:S04]  /*55b40*/  NOP ;  /* 0x0000000000007918 */ /* 0x000fc80000000000 */
[----:B------:R1:W-:Y:S04]  /*55b50*/  STL.64 [R1+0x1c40], R76 ;  /* 0x001c404c01007387 */ /* 0x0003e80000100a00 */
[----:B------:R3:W-:Y:S04]  /*55b60*/  STL.64 [R1+0x1c48], R78 ;  /* 0x001c484e01007387 */ /* 0x0007e80000100a00 */
[----:B-1----:R-:W2:Y:S04]  /*55b70*/  LDL.LU.64 R76, [R1+0x23d0] ;  /* 0x0023d000014c7983 */ /* 0x002ea80000300a00 */
[----:B---3--:R-:W3:Y:S01]  /*55b80*/  LDL.LU.64 R78, [R1+0x23d8] ;  /* 0x0023d800014e7983 */ /* 0x008ee20000300a00 */
[----:B----4-:R-:W-:Y:S03]  /*55b90*/  HMMA.1688.F32.TF32 R88, R148, R180, R88 ;  /* 0x000000b49458723c */ /* 0x010fe60000081058 */
[----:B------:R-:W-:Y:S04]  /*55ba0*/  LDS R148, [R0+UR10+0x680] ;  /* 0x0006800a00947984 */ /* 0x000fe80008000800 */
[----:B------:R-:W-:Y:S01]  /*55bb0*/  LDS R150, [R0+UR10+0x2680] ;  /* 0x0026800a00967984 */ /* 0x000fe20008000800 */
[----:B------:R-:W-:Y:S03]  /*55bc0*/  HMMA.1688.F32.TF32 R84, R228, R224, R84 ;  /* 0x000000e0e454723c */ /* 0x000fe60000081054 */
[----:B------:R-:W-:Y:S04]  /*55bd0*/  LDS R149, [R251+UR10+0x680] ;  /* 0x0006800afb957984 */ /* 0x000fe80008000800 */
[----:B------:R-:W1:Y:S04]  /*55be0*/  LDS R151, [R251+UR10+0x2680] ;  /* 0x0026800afb977984 */ /* 0x000e680008000800 */
[----:B------:R-:W-:-:S02]  /*55bf0*/  IMAD.MOV.U32 R234, RZ, RZ, R89 ;  /* 0x000000ffffea7224 */ /* 0x000fc400078e0059 */
[----:B------:R-:W-:-:S03]  /*55c00*/  IMAD.MOV.U32 R235, RZ, RZ, R88 ;  /* 0x000000ffffeb7224 */ /* 0x000fc600078e0058 */
[----:B------:R4:W-:Y:S04]  /*55c10*/  STL [R1+0x698c], R234 ;  /* 0x00698cea01007387 */ /* 0x0009e80000100800 */
[----:B------:R1:W-:Y:S01]  /*55c20*/  STL [R1+0x6988], R235 ;  /* 0x006988eb01007387 */ /* 0x0003e20000100800 */
[----:B------:R-:W-:Y:S02]  /*55c30*/  IMAD.MOV.U32 R159, RZ, RZ, R84 ;  /* 0x000000ffff9f7224 */ /* 0x000fe400078e0054 */
[----:B------:R-:W-:Y:S01]  /*55c40*/  IMAD.MOV.U32 R157, RZ, RZ, R85 ;  /* 0x000000ffff9d7224 */ /* 0x000fe200078e0055 */
[----:B------:R-:W-:Y:S01]  /*55c50*/  STL.64 [R1+0x1c68], R86 ;  /* 0x001c685601007387 */ /* 0x000fe20000100a00 */
[----:B------:R-:W-:Y:S02]  /*55c60*/  IMAD.MOV.U32 R233, RZ, RZ, R90 ;  /* 0x000000ffffe97224 */ /* 0x000fe400078e005a */
[----:B------:R-:W-:Y:S01]  /*55c70*/  IMAD.MOV.U32 R232, RZ, RZ, R91 ;  /* 0x000000ffffe87224 */ /* 0x000fe200078e005b */
[----:B--2---:R-:W-:-:S15]  /*55c80*/  HMMA.1688.F32.TF32 R80, R228, R220, R80 ;  /* 0x000000dce450723c */ /* 0x004fde0000081050 */
[----:B------:R-:W-:-:S04]  /*55c90*/  NOP ;  /* 0x0000000000007918 */ /* 0x000fc80000000000 */
[----:B----4-:R-:W-:Y:S02]  /*55ca0*/  IMAD.MOV.U32 R234, RZ, RZ, R80 ;  /* 0x000000ffffea7224 */ /* 0x010fe400078e0050 */
[----:B-1----:R-:W-:Y:S02]  /*55cb0*/  IMAD.MOV.U32 R235, RZ, RZ, R81 ;  /* 0x000000ffffeb7224 */ /* 0x002fe400078e0051 */
[----:B------:R-:W-:Y:S02]  /*55cc0*/  IMAD.MOV.U32 R156, RZ, RZ, R82 ;  /* 0x000000ffff9c7224 */ /* 0x000fe400078e0052 */
[----:B------:R-:W-:-:S05]  /*55cd0*/  IMAD.MOV.U32 R158, RZ, RZ, R83 ;  /* 0x000000ffff9e7224 */ /* 0x000fca00078e0053 */
[----:B------:R-:W-:Y:S04]  /*55ce0*/  STL.64 [R1+0x69a8], R158 ;  /* 0x0069a89e01007387 */ /* 0x000fe80000100a00 */
[----:B------:R-:W-:Y:S04]  /*55cf0*/  STL.64 [R1+0x69a0], R156 ;  /* 0x0069a09c01007387 */ /* 0x000fe80000100a00 */
[----:B------:R-:W-:Y:S01]  /*55d00*/  STL.64 [R1+0x6998], R234 ;  /* 0x006998ea01007387 */ /* 0x000fe20000100a00 */
[C---:B---3--:R-:W-:Y:S03]  /*55d10*/  HMMA.1688.F32.TF32 R80, R228.reuse, R216, R76 ;  /* 0x000000d8e450723c */ /* 0x048fe6000008104c */
[----:B------:R-:W-:Y:S04]  /*55d20*/  STL.64 [R1+0x6990], R232 ;  /* 0x006990e801007387 */ /* 0x000fe80000100a00 */
[----:B------:R-:W2:Y:S04]  /*55d30*/  LDL.LU.64 R76, [R1+0x23c0] ;  /* 0x0023c000014c7983 */ /* 0x000ea80000300a00 */
[----:B------:R-:W2:Y:S08]  /*55d40*/  LDL.LU.64 R78, [R1+0x23c8] ;  /* 0x0023c800014e7983 */ /* 0x000eb00000300a00 */
[----:B------:R1:W-:Y:S04]  /*55d50*/  STL.64 [R1+0x1c90], R80 ;  /* 0x001c905001007387 */ /* 0x0003e80000100a00 */
[----:B------:R3:W-:Y:S04]  /*55d60*/  STL.64 [R1+0x1c98], R82 ;  /* 0x001c985201007387 */ /* 0x0007e80000100a00 */
[----:B-1----:R-:W4:Y:S04]  /*55d70*/  LDL.LU.64 R80, [R1+0x23a0] ;  /* 0x0023a00001507983 */ /* 0x002f280000300a00 */
[----:B---3--:R-:W4:Y:S04]  /*55d80*/  LDL.LU.64 R82, [R1+0x23a8] ;  /* 0x0023a80001527983 */ /* 0x008f280000300a00 */
        /* <DEDUP_REMOVED lines=22> */
[C---:B--2---:R-:W-:Y:S08]  /*55ef0*/  HMMA.1688.F32.TF32 R76, R228.reuse, R212, R76 ;  /* 0x000000d4e44c723c */ /* 0x044ff0000008104c */
[C---:B----4-:R-:W-:Y:S08]  /*55f00*/  HMMA.1688.F32.TF32 R80, R228.reuse, R208, R80 ;  /* 0x000000d0e450723c */ /* 0x050ff00000081050 */
[C---:B---3--:R-:W-:Y:S03]  /*55f10*/  HMMA.1688.F32.TF32 R84, R228.reuse, R108, R84 ;  /* 0x0000006ce454723c */ /* 0x048fe60000081054 */
[----:B------:R-:W-:Y:S05]  /*55f20*/  STL.64 [R1+0x1cc0], R76 ;  /* 0x001cc04c01007387 */ /* 0x000fea0000100a00 */
[C---:B------:R-:W-:Y:S01]  /*55f30*/  HMMA.1688.F32.TF32 R88, R228.reuse, R116, R88 ;  /* 0x00000074e458723c */ /* 0x040fe20000081058 */
[----:B------:R1:W-:Y:S07]  /*55f40*/  STL.64 [R1+0x1cc8], R78 ;  /* 0x001cc84e01007387 */ /* 0x0003ee0000100a00 */
[C---:B------:R-:W-:Y:S01]  /*55f50*/  HMMA.1688.F32.TF32 R236, R228.reuse, R120, R236 ;  /* 0x00000078e4ec723c */ /* 0x040fe200000810ec */
[----:B-1----:R-:W2:Y:S07]  /*55f60*/  LDL.LU.64 R78, [R1+0x6be0] ;  /* 0x006be000014e7983 */ /* 0x002eae0000300a00 */
[C---:B------:R-:W-:Y:S01]  /*55f70*/  HMMA.1688.F32.TF32 R232, R228.reuse, R112, R232 ;  /* 0x00000070e4e8723c */ /* 0x040fe200000810e8 */
[----:B------:R-:W2:Y:S04]  /*55f80*/  LDL.LU.64 R76, [R1+0x6bd8] ;  /* 0x006bd800014c7983 */ /* 0x000ea80000300a00 */
[----:B------:R-:W-:Y:S03]  /*55f90*/  STL.64 [R1+0x1ce0], R80 ;  /* 0x001ce05001007387 */ /* 0x000fe60000100a00 */
[C---:B------:R-:W-:Y:S01]  /*55fa0*/  HMMA.1688.F32.TF32 R92, R228.reuse, R204, R92 ;  /* 0x000000cce45c723c */ /* 0x040fe2000008105c */
[----:B------:R1:W-:Y:S07]  /*55fb0*/  STL.64 [R1+0x1ce8], R82 ;  /* 0x001ce85201007387 */ /* 0x0003ee0000100a00 */
[C---:B------:R-:W-:Y:S01]  /*55fc0*/  HMMA.1688.F32.TF32 R96, R228.reuse, R200, R96 ;  /* 0x000000c8e460723c */ /* 0x040fe20000081060 */
        /* <DEDUP_REMOVED lines=12> */
[----:B------:R1:W-:Y:S04]  /*56090*/  STL.64 [R1+0x1d40], R236 ;  /* 0x001d40ec01007387 */ /* 0x0003e80000100a00 */
[----:B------:R1:W-:Y:S01]  /*560a0*/  STL.64 [R1+0x1d48], R238 ;  /* 0x001d48ee01007387 */ /* 0x0003e20000100a00 */
[C---:B------:R-:W-:Y:S03]  /*560b0*/  HMMA.1688.F32.TF32 R244, R228.reuse, R188, R244 ;  /* 0x000000bce4f4723c */ /* 0x040fe600000810f4 */
[----:B-1----:R-:W2:Y:S04]  /*560c0*/  LDL.LU.64 R236, [R1+0x1140] ;  /* 0x0011400001ec7983 */ /* 0x002ea80000300a00 */
[----:B------:R-:W2:Y:S04]  /*560d0*/  LDL.LU.64 R238, [R1+0x1148] ;  /* 0x0011480001ee7983 */ /* 0x000ea80000300a00 */
[----:B------:R1:W-:Y:S04]  /*560e0*/  STL.64 [R1+0x1d60], R232 ;  /* 0x001d60e801007387 */ /* 0x0003e80000100a00 */
[----:B------:R1:W-:Y:S04]  /*560f0*/  STL.64 [R1+0x1d68], R234 ;  /* 0x001d68ea01007387 */ /* 0x0003e80000100a00 */
[----:B-1----:R-:W3:Y:S04]  /*56100*/  LDL.LU.64 R232, [R1+0x1120] ;  /* 0x0011200001e87983 */ /* 0x002ee80000300a00 */
[----:B------:R-:W3:Y:S04]  /*56110*/  LDL.LU.64 R234, [R1+0x1128] ;  /* 0x0011280001ea7983 */ /* 0x000ee80000300a00 */
[----:B------:R-:W-:Y:S04]  /*56120*/  STL.64 [R1+0x1d90], R92 ;  /* 0x001d905c01007387 */ /* 0x000fe80000100a00 */
[----:B------:R1:W-:Y:S04]  /*56130*/  STL.64 [R1+0x1d98], R94 ;  /* 0x001d985e01007387 */ /* 0x0003e80000100a00 */
[----:B-1----:R-:W4:Y:S04]  /*56140*/  LDL.LU.64 R94, [R1+0x6ba0] ;  /* 0x006ba000015e7983 */ /* 0x002f280000300a00 */
[----:B------:R-:W4:Y:S04]  /*56150*/  LDL.LU.64 R92, [R1+0x6b98] ;  /* 0x006b9800015c7983 */ /* 0x000f280000300a00 */
        /* <DEDUP_REMOVED lines=13> */
[----:B------:R1:W-:Y:S02]  /*56230*/  STL.64 [R1+0x1e18], R246 ;  /* 0x001e18f601007387 */ /* 0x0003e40000100a00 */
[----:B-1----:R-:W-:Y:S02]  /*56240*/  HMMA.1688.F32.TF32 R244, R228, R184, R156 ;  /* 0x000000b8e4f4723c */ /* 0x002fe4000008109c */
[----:B------:R-:W4:-:S15]  /*56250*/  LDL.LU.64 R156, [R1+0x1100] ;  /* 0x00110000019c7983 */ /* 0x000f1e0000300a00 */
[----:B------:R-:W-:Y:S02]  /*56260*/  NOP ;  /* 0x0000000000007918 */ /* 0x000fe40000000000 */
[----:B------:R-:W-:Y:S04]  /*56270*/  STL.64 [R1+0x1e30], R244 ;  /* 0x001e30f401007387 */ /* 0x000fe80000100a00 */
[----:B------:R-:W-:Y:S04]  /*56280*/  STL.64 [R1+0x1e38], R246 ;  /* 0x001e38f601007387 */ /* 0x000fe80000100a00 */
[----:B------:R-:W4:Y:S01]  /*56290*/  LDL.LU.64 R158, [R1+0x1108] ;  /* 0x00110800019e7983 */ /* 0x000f220000300a00 */
[----:B------:R-:W-:Y:S03]  /*562a0*/  HMMA.1688.F32.TF32 R228, R228, R180, R152 ;  /* 0x000000b4e4e4723c */ /* 0x000fe60000081098 */
[----:B------:R-:W-:Y:S04]  /*562b0*/  LDS R152, [R243+UR10+0x680] ;  /* 0x0006800af3987984 */ /* 0x000fe80008000800 */
[----:B------:R-:W-:Y:S01]  /*562c0*/  LDS R154, [R243+UR10+0x2680] ;  /* 0x0026800af39a7984 */ /* 0x000fe20008000800 */
[C---:B------:R-:W-:Y:S03]  /*562d0*/  HMMA.1688.F32.TF32 R164, R148.reuse, R204, R164 ;  /* 0x000000cc94a4723c */ /* 0x040fe600000810a4 */
[----:B------:R-:W-:Y:S04]  /*562e0*/  LDS R153, [R252+UR10+0x680] ;  /* 0x0006800afc997984 */ /* 0x000fe80008000800 */
[----:B------:R-:W1:Y:S04]  /*562f0*/  LDS R155, [R252+UR10+0x2680] ;  /* 0x0026800afc9b7984 */ /* 0x000e680008000800 */
[----:B------:R-:W-:Y:S04]  /*56300*/  STL.64 [R1+0x6840], R230 ;  /* 0x006840e601007387 */ /* 0x000fe80000100a00 */
[----:B------:R3:W-:Y:S01]  /*56310*/  STL.64 [R1+0x6838], R228 ;  /* 0x006838e401007387 */ /* 0x0007e20000100a00 */
[C---:B--2---:R-:W-:Y:S08]  /*56320*/  HMMA.1688.F32.TF32 R236, R148.reuse, R224, R236 ;  /* 0x000000e094ec723c */ /* 0x044ff000000810ec */
[----:B---3--:R-:W-:Y:S11]  /*56330*/  HMMA.1688.F32.TF32 R228, R148, R220, R232 ;  /* 0x000000dc94e4723c */ /* 0x008ff600000810e8 */
[----:B------:R2:W-:Y:S04]  /*56340*/  STL.64 [R1+0x1e50], R236 ;  /* 0x001e50ec01007387 */ /* 0x0005e80000100a00 */
[----:B------:R3:W-:Y:S04]  /*56350*/  STL.64 [R1+0x1e58], R238 ;  /* 0x001e58ee01007387 */ /* 0x0007e80000100a00 */
[----:B------:R-:W-:-:S02]  /*56360*/  IMAD.MOV.U32 R2, RZ, RZ, R231 ;  /* 0x000000ffff027224 */ /* 0x000fc400078e00e7 */
[----:B------:R-:W-:Y:S02]  /*56370*/  IMAD.MOV.U32 R3, RZ, RZ, R230 ;  /* 0x000000ffff037224 */ /* 0x000fe400078e00e6 */
[----:B------:R-:W-:Y:S02]  /*56380*/  IMAD.MOV.U32 R240, RZ, RZ, R229 ;  /* 0x000000fffff07224 */ /* 0x000fe400078e00e5 */
[----:B------:R-:W-:Y:S01]  /*56390*/  IMAD.MOV.U32 R242, RZ, RZ, R228 ;  /* 0x000000fffff27224 */ /* 0x000fe200078e00e4 */
[----:B------:R-:W-:Y:S04]  /*563a0*/  STL [R1+0x6874], R2 ;  /* 0x0068740201007387 */ /* 0x000fe80000100800 */
[----:B------:R-:W-:Y:S04]  /*563b0*/  STL [R1+0x6870], R3 ;  /* 0x0068700301007387 */ /* 0x000fe80000100800 */
[----:B------:R-:W-:Y:S04]  /*563c0*/  STL [R1+0x686c], R240 ;  /* 0x00686cf001007387 */ /* 0x000fe80000100800 */
[----:B------:R-:W-:Y:S04]  /*563d0*/  STL [R1+0x6868], R242 ;  /* 0x006868f201007387 */ /* 0x000fe80000100800 */
[----:B------:R-:W4:Y:S04]  /*563e0*/  LDL.LU.64 R244, [R1+0x10c0] ;  /* 0x0010c00001f47983 */ /* 0x000f280000300a00 */
[----:B------:R-:W4:Y:S04]  /*563f0*/  LDL.LU.64 R246, [R1+0x10c8] ;  /* 0x0010c80001f67983 */ /* 0x000f280000300a00 */
[----:B--2---:R-:W2:Y:S04]  /*56400*/  LDL.LU.64 R236, [R1+0x10b0] ;  /* 0x0010b00001ec7983 */ /* 0x004ea80000300a00 */
[----:B---3--:R-:W2:Y:S04]  /*56410*/  LDL.LU.64 R238, [R1+0x10b8] ;  /* 0x0010b80001ee7983 */ /* 0x008ea80000300a00 */
[----:B------:R-:W3:Y:S04]  /*56420*/  LDL.LU.64 R232, [R1+0x10a0] ;  /* 0x0010a00001e87983 */ /* 0x000ee80000300a00 */
[----:B------:R-:W3:Y:S01]  /*56430*/  LDL.LU.64 R234, [R1+0x10a8] ;  /* 0x0010a80001ea7983 */ /* 0x000ee20000300a00 */
[----:B----4-:R-:W-:-:S15]  /*56440*/  HMMA.1688.F32.TF32 R156, R148, R216, R156 ;  /* 0x000000d8949c723c */ /* 0x010fde000008109c */
[----:B------:R-:W-:-:S04]  /*56450*/  NOP ;  /* 0x0000000000007918 */ /* 0x000fc80000000000 */
[----:B------:R-:W-:Y:S02]  /*56460*/  IMAD.MOV.U32 R228, RZ, RZ, R159 ;  /* 0x000000ffffe47224 */ /* 0x000fe400078e009f */
[----:B------:R-:W-:Y:S02]  /*56470*/  IMAD.MOV.U32 R230, RZ, RZ, R157 ;  /* 0x000000ffffe67224 */ /* 0x000fe400078e009d */
[----:B------:R-:W-:Y:S02]  /*56480*/  IMAD.MOV.U32 R231, RZ, RZ, R156 ;  /* 0x000000ffffe77224 */ /* 0x000fe400078e009c */
[----:B------:R-:W-:Y:S01]  /*56490*/  IMAD.MOV.U32 R229, RZ, RZ, R158 ;  /* 0x000000ffffe57224 */ /* 0x000fe200078e009e */
[----:B------:R-:W4:Y:S04]  /*564a0*/  LDL.LU.64 R156, [R1+0x1090] ;  /* 0x00109000019c7983 */ /* 0x000f280000300a00 */
[----:B------:R-:W4:Y:S04]  /*564b0*/  LDL.LU.64 R158, [R1+0x1098] ;  /* 0x00109800019e7983 */ /* 0x000f280000300a00 */
[----:B------:R-:W-:Y:S04]  /*564c0*/  STL [R1+0x6884], R228 ;  /* 0x006884e401007387 */ /* 0x000fe80000100800 */
[----:B------:R-:W-:Y:S04]  /*564d0*/  STL [R1+0x6880], R230 ;  /* 0x006880e601007387 */ /* 0x000fe80000100800 */
[----:B------:R-:W-:Y:S04]  /*564e0*/  STL [R1+0x687c], R231 ;  /* 0x00687ce701007387 */ /* 0x000fe80000100800 */
[----:B------:R1:W-:Y:S04]  /*564f0*/  STL [R1+0x6878], R229 ;  /* 0x006878e501007387 */ /* 0x0003e80000100800 */
[----:B-1----:R-:W4:Y:S04]  /*56500*/  LDL.LU.64 R228, [R1+0x10e0] ;  /* 0x0010e00001e47983 */ /* 0x002f280000300a00 */
[----:B------:R-:W4:Y:S01]  /*56510*/  LDL.LU.64 R230, [R1+0x10e8] ;  /* 0x0010e80001e67983 */ /* 0x000f220000300a00 */
[C---:B------:R-:W-:Y:S08]  /*56520*/  HMMA.1688.F32.TF32 R168, R148.reuse, R200, R168 ;  /* 0x000000c894a8723c */ /* 0x040ff000000810a8 */
[C---:B------:R-:W-:Y:S08]  /*56530*/  HMMA.1688.F32.TF32 R172, R148.reuse, R196, R172 ;  /* 0x000000c494ac723c */ /* 0x040ff000000810ac */
[C---:B------:R-:W-:Y:S08]  /*56540*/  HMMA.1688.F32.TF32 R244, R148.reuse, R208, R244 ;  /* 0x000000d094f4723c */ /* 0x040ff000000810f4 */
[C---:B--2---:R-:W-:Y:S08]  /*56550*/  HMMA.1688.F32.TF32 R236, R148.reuse, R108, R236 ;  /* 0x0000006c94ec723c */ /* 0x044ff000000810ec */
[C---:B---3--:R-:W-:Y:S08]  /*56560*/  HMMA.1688.F32.TF32 R232, R148.reuse, R116, R232 ;  /* 0x0000007494e8723c */ /* 0x048ff000000810e8 */
[----:B----4-:R-:W-:-:S15]  /*56570*/  HMMA.1688.F32.TF32 R228, R148, R212, R228 ;  /* 0x000000d494e4723c */ /* 0x010fde00000810e4 */
[----:B------:R-:W-:-:S04]  /*56580*/  NOP ;  /* 0x0000000000007918 */ /* 0x000fc80000000000 */
[----:B------:R-:W-:Y:S02]  /*56590*/  IMAD.MOV.U32 R240, RZ, RZ, R230 ;  /* 0x000000fffff07224 */ /* 0x000fe400078e00e6 */
[----:B------:R-:W-:Y:S02]  /*565a0*/  IMAD.MOV.U32 R242, RZ, RZ, R231 ;  /* 0x000000fffff27224 */ /* 0x000fe400078e00e7 */
[----:B------:R-:W-:Y:S02]  /*565b0*/  IMAD.MOV.U32 R2, RZ, RZ, R228 ;  /* 0x000000ffff027224 */ /* 0x000fe400078e00e4 */
[----:B------:R-:W-:Y:S02]  /*565c0*/  IMAD.MOV.U32 R3, RZ, RZ, R229 ;  /* 0x000000ffff037224 */ /* 0x000fe400078e00e5 */
[----:B------:R-:W-:Y:S02]  /*565d0*/  IMAD.MOV.U32 R230, RZ, RZ, R245 ;  /* 0x000000ffffe67224 */ /* 0x000fe400078e00f5 */
[----:B------:R-:W-:-:S02]  /*565e0*/  IMAD.MOV.U32 R231, RZ, RZ, R246 ;  /* 0x000000ffffe77224 */ /* 0x000fc400078e00f6 */
[----:B------:R-:W-:Y:S02]  /*565f0*/  IMAD.MOV.U32 R228, RZ, RZ, R244 ;  /* 0x000000ffffe47224 */ /* 0x000fe400078e00f4 */
[----:B------:R-:W-:Y:S01]  /*56600*/  IMAD.MOV.U32 R229, RZ, RZ, R247 ;  /* 0x000000ffffe57224 */ /* 0x000fe200078e00f7 */
[----:B------:R-:W-:Y:S04]  /*56610*/  STL.64 [R1+0x68b0], R230 ;  /* 0x0068b0e601007387 */ /* 0x000fe80000100a00 */
[----:B------:R1:W-:Y:S02]  /*56620*/  STL.64 [R1+0x68a8], R228 ;  /* 0x0068a8e401007387 */ /* 0x0003e40000100a00 */
[C---:B-1----:R-:W-:Y:S08]  /*56630*/  HMMA.1688.F32.TF32 R228, R148.reuse, R120, R156 ;  /* 0x0000007894e4723c */ /* 0x042ff0000008109c */
[C---:B------:R-:W-:Y:S01]  /*56640*/  HMMA.1688.F32.TF32 R156, R148.reuse, R112, R160 ;  /* 0x00000070949c723c */ /* 0x040fe200000810a0 */
[----:B------:R1:W-:Y:S04]  /*56650*/  STL.64 [R1+0x10c0], R236 ;  /* 0x0010c0ec01007387 */ /* 0x0003e80000100a00 */
[----:B------:R2:W-:Y:S04]  /*56660*/  STL.64 [R1+0x10c8], R238 ;  /* 0x0010c8ee01007387 */ /* 0x0005e80000100a00 */
[----:B------:R3:W-:Y:S04]  /*56670*/  STL.64 [R1+0x10b0], R232 ;  /* 0x0010b0e801007387 */ /* 0x0007e80000100a00 */
[----:B------:R4:W-:Y:S04]  /*56680*/  STL.64 [R1+0x10b8], R234 ;  /* 0x0010b8ea01007387 */ /* 0x0009e80000100a00 */
[----:B------:R-:W4:Y:S04]  /*56690*/  LDL.LU.64 R244, [R1+0x1780] ;  /* 0x0017800001f47983 */ /* 0x000f280000300a00 */
[----:B------:R1:W-:Y:S04]  /*566a0*/  STL.64 [R1+0x10a0], R228 ;  /* 0x0010a0e401007387 */ /* 0x0003e80000100a00 */
[----:B------:R1:W-:Y:S04]  /*566b0*/  STL.64 [R1+0x10a8], R230 ;  /* 0x0010a8e601007387 */ /* 0x0003e80000100a00 */
[----:B------:R-:W4:Y:S04]  /*566c0*/  LDL.LU.64 R246, [R1+0x1788] ;  /* 0x0017880001f67983 */ /* 0x000f280000300a00 */
[----:B------:R2:W-:Y:S04]  /*566d0*/  STL.64 [R1+0x1090], R156 ;  /* 0x0010909c01007387 */ /* 0x0005e80000100a00 */
[----:B------:R3:W-:Y:S04]  /*566e0*/  STL.64 [R1+0x1098], R158 ;  /* 0x0010989e01007387 */ /* 0x0007e80000100a00 */
[----:B-1----:R-:W4:Y:S04]  /*566f0*/  LDL.LU.64 R236, [R1+0x22c0] ;  /* 0x0022c00001ec7983 */ /* 0x002f280000300a00 */
[----:B--2---:R-:W2:Y:S04]  /*56700*/  LDL.LU.64 R238, [R1+0x22c8] ;  /* 0x0022c80001ee7983 */ /* 0x004ea80000300a00 */
[----:B---3--:R-:W3:Y:S04]  /*56710*/  LDL.LU.64 R232, [R1+0x22a0] ;  /* 0x0022a00001e87983 */ /* 0x008ee80000300a00 */
[----:B----4-:R-:W3:Y:S04]  /*56720*/  LDL.LU.64 R234, [R1+0x22a8] ;  /* 0x0022a80001ea7983 */ /* 0x010ee80000300a00 */
[----:B------:R-:W4:Y:S04]  /*56730*/  LDL.LU.64 R228, [R1+0x2290] ;  /* 0x0022900001e47983 */ /* 0x000f280000300a00 */
[----:B------:R-:W4:Y:S04]  /*56740*/  LDL.LU.64 R230, [R1+0x2298] ;  /* 0x0022980001e67983 */ /* 0x000f280000300a00 */
[----:B------:R-:W2:Y:S04]  /*56750*/  LDL.LU.64 R156, [R1+0x2270] ;  /* 0x00227000019c7983 */ /* 0x000ea80000300a00 */
[----:B------:R-:W2:Y:S04]  /*56760*/  LDL.LU.64 R158, [R1+0x2278] ;  /* 0x00227800019e7983 */ /* 0x000ea80000300a00 */
[----:B------:R-:W-:Y:S04]  /*56770*/  STL.64 [R1+0x67c0], R166 ;  /* 0x0067c0a601007387 */ /* 0x000fe80000100a00 */
[----:B------:R1:W-:Y:S04]  /*56780*/  STL.64 [R1+0x67b8], R164 ;  /* 0x0067b8a401007387 */ /* 0x0003e80000100a00 */
[----:B-1----:R-:W2:Y:S04]  /*56790*/  LDL.LU.64 R164, [R1+0x1700] ;  /* 0x0017000001a47983 */ /* 0x002ea80000300a00 */
[----:B------:R-:W2:Y:S04]  /*567a0*/  LDL.LU.64 R166, [R1+0x1708] ;  /* 0x0017080001a67983 */ /* 0x000ea80000300a00 */
[----:B------:R-:W-:Y:S04]  /*567b0*/  STL [R1+0x67d4], R168 ;  /* 0x0067d4a801007387 */ /* 0x000fe80000100800 */
[----:B------:R1:W-:Y:S04]  /*567c0*/  STL [R1+0x67d0], R169 ;  /* 0x0067d0a901007387 */ /* 0x0003e80000100800 */
[----:B------:R-:W-:Y:S04]  /*567d0*/  STL [R1+0x67cc], R170 ;  /* 0x0067ccaa01007387 */ /* 0x000fe80000100800 */
[----:B------:R1:W-:Y:S04]  /*567e0*/  STL [R1+0x67c8], R171 ;  /* 0x0067c8ab01007387 */ /* 0x0003e80000100800 */
[----:B-1----:R-:W3:Y:S04]  /*567f0*/  LDL.LU.64 R168, [R1+0x16a0] ;  /* 0x0016a00001a87983 */ /* 0x002ee80000300a00 */
[----:B------:R-:W3:Y:S01]  /*56800*/  LDL.LU.64 R170, [R1+0x16a8] ;  /* 0x0016a80001aa7983 */ /* 0x000ee20000300a00 */
[C---:B------:R-:W-:Y:S03]  /*56810*/  HMMA.1688.F32.TF32 R160, R148.reuse, R192, R128 ;  /* 0x000000c094a0723c */ /* 0x040fe60000081080 */
[----:B------:R-:W-:Y:S04]  /*56820*/  STL [R1+0x67b4], R172 ;  /* 0x0067b4ac01007387 */ /* 0x000fe80000100800 */
[----:B------:R-:W-:Y:S04]  /*56830*/  STL [R1+0x67b0], R173 ;  /* 0x0067b0ad01007387 */ /* 0x000fe80000100800 */
[----:B------:R-:W-:Y:S04]  /*56840*/  STL [R1+0x67ac], R174 ;  /* 0x0067acae01007387 */ /* 0x000fe80000100800 */
[----:B------:R-:W-:Y:S04]  /*56850*/  STL [R1+0x67a8], R175 ;  /* 0x0067a8af01007387 */ /* 0x000fe80000100800 */
[----:B------:R-:W-:Y:S04]  /*56860*/  STL [R1+0x67a4], R160 ;  /* 0x0067a4a001007387 */ /* 0x000fe80000100800 */
[----:B------:R1:W-:Y:S04]  /*56870*/  STL [R1+0x67a0], R161 ;  /* 0x0067a0a101007387 */ /* 0x0003e80000100800 */
[----:B------:R-:W-:Y:S04]  /*56880*/  STL [R1+0x679c], R162 ;  /* 0x00679ca201007387 */ /* 0x000fe80000100800 */
[----:B------:R1:W-:Y:S04]  /*56890*/  STL [R1+0x6798], R163 ;  /* 0x006798a301007387 */ /* 0x0003e80000100800 */
[----:B-1----:R-:W4:Y:S04]  /*568a0*/  LDL.LU.64 R160, [R1+0x2260] ;  /* 0x0022600001a07983 */ /* 0x002f280000300a00 */
[----:B------:R-:W4:Y:S01]  /*568b0*/  LDL.LU.64 R162, [R1+0x2268] ;  /* 0x0022680001a27983 */ /* 0x000f220000300a00 */
[C---:B--2---:R-:W-:Y:S08]  /*568c0*/  HMMA.1688.F32.TF32 R164, R148.reuse, R184, R164 ;  /* 0x000000b894a4723c */ /* 0x044ff000000810a4 */
[C---:B---3--:R-:W-:Y:S08]  /*568d0*/  HMMA.1688.F32.TF32 R128, R148.reuse, R188, R168 ;  /* 0x000000bc9480723c */ /* 0x048ff000000810a8 */
[----:B------:R-:W-:Y:S08]  /*568e0*/  HMMA.1688.F32.TF32 R148, R148, R180, R244 ;  /* 0x000000b49494723c */ /* 0x000ff000000810f4 */
[C---:B------:R-:W-:Y:S03]  /*568f0*/  HMMA.1688.F32.TF32 R168, R152.reuse, R224, R236 ;  /* 0x000000e098a8723c */ /* 0x040fe600000810ec */
[----:B------:R-:W-:Y:S04]  /*56900*/  STL.64 [R1+0x1e70], R128 ;  /* 0x001e708001007387 */ /* 0x000fe80000100a00 */
[----:B------:R-:W-:Y:S04]  /*56910*/  STL.64 [R1+0x1e78], R130 ;  /* 0x001e788201007387 */ /* 0x000fe80000100a00 */
[----:B------:R-:W-:Y:S04]  /*56920*/  STL.64 [R1+0x1ea0], R164 ;  /* 0x001ea0a401007387 */ /* 0x000fe80000100a00 */
[----:B------:R1:W-:Y:S04]  /*56930*/  STL.64 [R1+0x1ea8], R166 ;  /* 0x001ea8a601007387 */ /* 0x0003e80000100a00 */
[----:B------:R-:W-:Y:S04]  /*56940*/  LDS R128, [R0+UR10+0x700] ;  /* 0x0007000a00807984 */ /* 0x000fe80008000800 */
[----:B------:R-:W-:Y:S01]  /*56950*/  LDS R130, [R0+UR10+0x2700] ;  /* 0x0027000a00827984 */ /* 0x000fe20008000800 */
[C---:B-1----:R-:W-:Y:S03]  /*56960*/  HMMA.1688.F32.TF32 R164, R152.reuse, R220, R232 ;  /* 0x000000dc98a4723c */ /* 0x042fe600000810e8 */
[----:B------:R-:W-:Y:S04]  /*56970*/  STL.64 [R1+0x1e90], R148 ;  /* 0x001e909401007387 */ /* 0x000fe80000100a00 */
[----:B------:R4:W-:Y:S04]  /*56980*/  STL.64 [R1+0x1e98], R150 ;  /* 0x001e989601007387 */ /* 0x0009e80000100a00 */
[----:B------:R1:W-:Y:S04]  /*56990*/  STL.64 [R1+0x1ec0], R168 ;  /* 0x001ec0a801007387 */ /* 0x0003e80000100a00 */
[----:B------:R2:W-:Y:S01]  /*569a0*/  STL.64 [R1+0x1ec8], R170 ;  /* 0x001ec8aa01007387 */ /* 0x0005e20000100a00 */
[C---:B----4-:R-:W-:Y:S03]  /*569b0*/  HMMA.1688.F32.TF32 R148, R152.reuse, R216, R228 ;  /* 0x000000d89894723c */ /* 0x050fe600000810e4 */
[----:B------:R-:W-:Y:S04]  /*569c0*/  LDS R129, [R251+UR10+0x700] ;  /* 0x0007000afb817984 */ /* 0x000fe80008000800 */
[----:B-1----:R-:W3:Y:S04]  /*569d0*/  LDL.LU.64 R168, [R1+0x2240] ;  /* 0x0022400001a87983 */ /* 0x002ee80000300a00 */
[----:B------:R-:W-:Y:S04]  /*569e0*/  STL.64 [R1+0x1ee0], R164 ;  /* 0x001ee0a401007387 */ /* 0x000fe80000100a00 */
[----:B------:R-:W-:Y:S04]  /*569f0*/  STL.64 [R1+0x1ee8], R166 ;  /* 0x001ee8a601007387 */ /* 0x000fe80000100a00 */
[----:B--2---:R-:W3:Y:S04]  /*56a00*/  LDL.LU.64 R170, [R1+0x2248] ;  /* 0x0022480001aa7983 */ /* 0x004ee80000300a00 */
[----:B------:R-:W-:Y:S04]  /*56a10*/  STL.64 [R1+0x1f00], R148 ;  /* 0x001f009401007387 */ /* 0x000fe80000100a00 */
[----:B------:R1:W-:Y:S04]  /*56a20*/  STL.64 [R1+0x1f08], R150 ;  /* 0x001f089601007387 */ /* 0x0003e80000100a00 */
[----:B------:R-:W2:Y:S01]  /*56a30*/  LDS R131, [R251+UR10+0x2700] ;  /* 0x0027000afb837984 */ /* 0x000ea20008000800 */
[----:B-1----:R-:W-:Y:S03]  /*56a40*/  HMMA.1688.F32.TF32 R148, R152, R212, R156 ;  /* 0x000000d49894723c */ /* 0x002fe6000008109c */
[----:B------:R-:W4:Y:S04]  /*56a50*/  LDL.LU.64 R156, [R1+0x2230] ;  /* 0x00223000019c7983 */ /* 0x000f280000300a00 */
[----:B------:R-:W4:-:S12]  /*56a60*/  LDL.LU.64 R158, [R1+0x2238] ;  /* 0x00223800019e7983 */ /* 0x000f180000300a00 */
[----:B------:R-:W-:Y:S04]  /*56a70*/  STL.64 [R1+0x1f20], R148 ;  /* 0x001f209401007387 */ /* 0x000fe80000100a00 */
[----:B------:R1:W-:Y:S04]  /*56a80*/  STL.64 [R1+0x1f28], R150 ;  /* 0x001f289601007387 */ /* 0x0003e80000100a00 */
[----:B------:R-:W2:Y:S04]  /*56a90*/  LDL.LU.64 R164, [R1+0x21f0] ;  /* 0x0021f00001a47983 */ /* 0x000ea80000300a00 */
[----:B------:R-:W2:Y:S01]  /*56aa0*/  LDL.LU.64 R166, [R1+0x21f8] ;  /* 0x0021f80001a67983 */ /* 0x000ea20000300a00 */
[----:B-1----:R-:W-:-:S15]  /*56ab0*/  HMMA.1688.F32.TF32 R148, R152, R208, R160 ;  /* 0x000000d09894723c */ /* 0x002fde00000810a0 */
[----:B------:R-:W-:-:S04]  /*56ac0*/  NOP ;  /* 0x0000000000007918 */ /* 0x000fc80000000000 */
[----:B------:R-:W-:Y:S02]  /*56ad0*/  IMAD.MOV.U32 R160, RZ, RZ, R148 ;  /* 0x000000ffffa07224 */ /* 0x000fe400078e0094 */
[----:B------:R-:W-:Y:S02]  /*56ae0*/  IMAD.MOV.U32 R161, RZ, RZ, R149 ;  /* 0x000000ffffa17224 */ /* 0x000fe400078e0095 */
[----:B------:R-:W-:Y:S01]  /*56af0*/  IMAD.MOV.U32 R162, RZ, RZ, R150 ;  /* 0x000000ffffa27224 */ /* 0x000fe200078e0096 */
[----:B------:R-:W2:Y:S01]  /*56b00*/  LDL.LU.64 R148, [R1+0x21c0] ;  /* 0x0021c00001947983 */ /* 0x000ea20000300a00 */
[----:B------:R-:W-:-:S03]  /*56b10*/  IMAD.MOV.U32 R163, RZ, RZ, R151 ;  /* 0x000000ffffa37224 */ /* 0x000fc600078e0097 */
[----:B------:R-:W2:Y:S04]  /*56b20*/  LDL.LU.64 R150, [R1+0x21c8] ;  /* 0x0021c80001967983 */ /* 0x000ea80000300a00 */
[----:B------:R-:W-:Y:S04]  /*56b30*/  STL [R1+0x67e4], R163 ;  /* 0x0067e4a301007387 */ /* 0x000fe80000100800 */
[----:B------:R-:W-:Y:S04]  /*56b40*/  STL [R1+0x67e0], R162 ;  /* 0x0067e0a201007387 */ /* 0x000fe80000100800 */
[----:B------:R-:W-:Y:S04]  /*56b50*/  STL [R1+0x67dc], R161 ;  /* 0x0067dca101007387 */ /* 0x000fe80000100800 */
[----:B------:R1:W-:Y:S04]  /*56b60*/  STL [R1+0x67d8], R160 ;  /* 0x0067d8a001007387 */ /* 0x0003e80000100800 */
[----:B-1----:R-:W2:Y:S04]  /*56b70*/  LDL.LU.64 R160, [R1+0x2190] ;  /* 0x0021900001a07983 */ /* 0x002ea80000300a00 */
[----:B------:R-:W2:Y:S01]  /*56b80*/  LDL.LU.64 R162, [R1+0x2198] ;  /* 0x0021980001a27983 */ /* 0x000ea20000300a00 */
[----:B---3--:R-:W-:-:S15]  /*56b90*/  HMMA.1688.F32.TF32 R168, R152, R108, R168 ;  /* 0x0000006c98a8723c */ /* 0x008fde00000810a8 */
[----:B------:R-:W-:-:S04]  /*56ba0*/  NOP ;  /* 0x0000000000007918 */ /* 0x000fc80000000000 */
[----:B------:R-:W-:Y:S02]  /*56bb0*/  IMAD.MOV.U32 R172, RZ, RZ, R168 ;  /* 0x000000ffffac7224 */ /* 0x000fe400078e00a8 */
[----:B------:R-:W-:Y:S02]  /*56bc0*/  IMAD.MOV.U32 R173, RZ, RZ, R169 ;  /* 0x000000ffffad7224 */ /* 0x000fe400078e00a9 */
[----:B------:R-:W-:Y:S02]  /*56bd0*/  IMAD.MOV.U32 R174, RZ, RZ, R170 ;  /* 0x000000ffffae7224 */ /* 0x000fe400078e00aa */
[----:B------:R-:W-:Y:S02]  /*56be0*/  IMAD.MOV.U32 R175, RZ, RZ, R171 ;  /* 0x000000ffffaf7224 */ /* 0x000fe400078e00ab */
[C---:B----4-:R-:W-:Y:S03]  /*56bf0*/  HMMA.1688.F32.TF32 R168, R152.reuse, R116, R156 ;  /* 0x0000007498a8723c */ /* 0x050fe6000008109c */
[----:B------:R-:W-:Y:S04]  /*56c00*/  STL [R1+0x67f4], R175 ;  /* 0x0067f4af01007387 */ /* 0x000fe80000100800 */
[----:B------:R-:W-:Y:S04]  /*56c10*/  STL [R1+0x67f0], R174 ;  /* 0x0067f0ae01007387 */ /* 0x000fe80000100800 */
[----:B------:R-:W-:Y:S04]  /*56c20*/  STL [R1+0x67ec], R173 ;  /* 0x0067ecad01007387 */ /* 0x000fe80000100800 */
[----:B------:R-:W-:Y:S04]  /*56c30*/  STL [R1+0x67e8], R172 ;  /* 0x0067e8ac01007387 */ /* 0x000fe80000100800 */
[----:B------:R-:W3:Y:S04]  /*56c40*/  LDL.LU.64 R156, [R1+0x1980] ;  /* 0x00198000019c7983 */ /* 0x000ee80000300a00 */
[----:B------:R-:W3:Y:S04]  /*56c50*/  LDL.LU.64 R158, [R1+0x1988] ;  /* 0x00198800019e7983 */ /* 0x000ee80000300a00 */
[----:B------:R-:W-:Y:S04]  /*56c60*/  STL.64 [R1+0x1f80], R168 ;  /* 0x001f80a801007387 */ /* 0x000fe80000100a00 */
[----:B------:R2:W-:Y:S02]  /*56c70*/  STL.64 [R1+0x1f88], R170 ;  /* 0x001f88aa01007387 */ /* 0x0005e40000100a00 */
[----:B--2---:R-:W-:-:S15]  /*56c80*/  HMMA.1688.F32.TF32 R168, R152, R120, R164 ;  /* 0x0000007898a8723c */ /* 0x004fde00000810a4 */
[----:B------:R-:W-:-:S04]  /*56c90*/  NOP ;  /* 0x0000000000007918 */ /* 0x000fc80000000000 */
[----:B------:R-:W-:Y:S02]  /*56ca0*/  IMAD.MOV.U32 R164, RZ, RZ, R171 ;  /* 0x000000ffffa47224 */ /* 0x000fe400078e00ab */
[----:B------:R-:W-:Y:S02]  /*56cb0*/  IMAD.MOV.U32 R165, RZ, RZ, R170 ;  /* 0x000000ffffa57224 */ /* 0x000fe400078e00aa */
[----:B------:R-:W-:Y:S02]  /*56cc0*/  IMAD.MOV.U32 R166, RZ, RZ, R169 ;  /* 0x000000ffffa67224 */ /* 0x000fe400078e00a9 */
[----:B------:R-:W-:Y:S01]  /*56cd0*/  IMAD.MOV.U32 R167, RZ, RZ, R168 ;  /* 0x000000ffffa77224 */ /* 0x000fe200078e00a8 */
[----:B------:R-:W-:Y:S04]  /*56ce0*/  STL [R1+0x6804], R164 ;  /* 0x006804a401007387 */ /* 0x000fe80000100800 */
[----:B------:R-:W-:Y:S04]  /*56cf0*/  STL [R1+0x6800], R165 ;  /* 0x006800a501007387 */ /* 0x000fe80000100800 */
[----:B------:R-:W-:Y:S04]  /*56d00*/  STL [R1+0x67fc], R166 ;  /* 0x0067fca601007387 */ /* 0x000fe80000100800 */
[----:B------:R1:W-:Y:S02]  /*56d10*/  STL [R1+0x67f8], R167 ;  /* 0x0067f8a701007387 */ /* 0x0003e40000100800 */
[C---:B-1----:R-:W-:Y:S02]  /*56d20*/  HMMA.1688.F32.TF32 R164, R152.reuse, R112, R148 ;  /* 0x0000007098a4723c */ /* 0x042fe40000081094 */
[----:B------:R-:W2:Y:S04]  /*56d30*/  LDL.LU.64 R148, [R1+0x1950] ;  /* 0x0019500001947983 */ /* 0x000ea80000300a00 */
[----:B------:R-:W2:Y:S02]  /*56d40*/  LDL.LU.64 R150, [R1+0x1958] ;  /* 0x0019580001967983 */ /* 0x000ea40000300a00 */
[----:B------:R-:W-:Y:S11]  /*56d50*/  HMMA.1688.F32.TF32 R160, R152, R204, R160 ;  /* 0x000000cc98a0723c */ /* 0x000ff600000810a0 */
[----:B------:R1:W-:Y:S04]  /*56d60*/  STL.64 [R1+0x1fc0], R164 ;  /* 0x001fc0a401007387 */ /* 0x0003e80000100a00 */
[----:B------:R4:W-:Y:S04]  /*56d70*/  STL.64 [R1+0x1fc8], R166 ;  /* 0x001fc8a601007387 */ /* 0x0009e80000100a00 */
[----:B------:R-:W2:Y:S01]  /*56d80*/  LDL.LU.64 R168, [R1+0x1940] ;  /* 0x0019400001a87983 */ /* 0x000ea20000300a00 */
[----:B-1----:R-:W-:-:S03]  /*56d90*/  IMAD.MOV.U32 R165, RZ, RZ, R161 ;  /* 0x000000ffffa57224 */ /* 0x002fc600078e00a1 */
[----:B------:R-:W2:Y:S01]  /*56da0*/  LDL.LU.64 R170, [R1+0x1948] ;  /* 0x0019480001aa7983 */ /* 0x000ea20000300a00 */
[----:B----4-:R-:W-:Y:S02]  /*56db0*/  IMAD.MOV.U32 R167, RZ, RZ, R163 ;  /* 0x000000ffffa77224 */ /* 0x010fe400078e00a3 */
[----:B------:R-:W-:Y:S02]  /*56dc0*/  IMAD.MOV.U32 R166, RZ, RZ, R162 ;  /* 0x000000ffffa67224 */ /* 0x000fe400078e00a2 */
[----:B------:R-:W-:Y:S01]  /*56dd0*/  IMAD.MOV.U32 R164, RZ, RZ, R160 ;  /* 0x000000ffffa47224 */ /* 0x000fe200078e00a0 */
[----:B------:R-:W-:Y:S04]  /*56de0*/  STL [R1+0x6814], R167 ;  /* 0x006814a701007387 */ /* 0x000fe80000100800 */
[----:B------:R-:W-:Y:S04]  /*56df0*/  STL [R1+0x6810], R166 ;  /* 0x006810a601007387 */ /* 0x000fe80000100800 */
[----:B------:R-:W-:Y:S04]  /*56e00*/  STL [R1+0x680c], R165 ;  /* 0x00680ca501007387 */ /* 0x000fe80000100800 */
[----:B------:R-:W-:Y:S04]  /*56e10*/  STL [R1+0x6808], R164 ;  /* 0x006808a401007387 */ /* 0x000fe80000100800 */
[----:B------:R-:W4:Y:S04]  /*56e20*/  LDL.LU.64 R160, [R1+0x2c50] ;  /* 0x002c500001a07983 */ /* 0x000f280000300a00 */
[----:B------:R-:W4:Y:S01]  /*56e30*/  LDL.LU.64 R162, [R1+0x2c58] ;  /* 0x002c580001a27983 */ /* 0x000f220000300a00 */
[----:B---3--:R-:W-:-:S15]  /*56e40*/  HMMA.1688.F32.TF32 R156, R152, R200, R156 ;  /* 0x000000c8989c723c */ /* 0x008fde000008109c */
[----:B------:R-:W-:-:S04]  /*56e50*/  NOP ;  /* 0x0000000000007918 */ /* 0x000fc80000000000 */
[----:B------:R1:W-:Y:S04]  /*56e60*/  STL.64 [R1+0x2000], R156 ;  /* 0x0020009c01007387 */ /* 0x0003e80000100a00 */
[----:B------:R3:W-:Y:S04]  /*56e70*/  STL.64 [R1+0x2008], R158 ;  /* 0x0020089e01007387 */ /* 0x0007e80000100a00 */
[----:B-1----:R-:W4:Y:S04]  /*56e80*/  LDL.LU.64 R156, [R1+0x2e10] ;  /* 0x002e1000019c7983 */ /* 0x002f280000300a00 */
[----:B---3--:R-:W3:Y:S01]  /*56e90*/  LDL.LU.64 R158, [R1+0x2e18] ;  /* 0x002e1800019e7983 */ /* 0x008ee20000300a00 */
        /* <DEDUP_REMOVED lines=8> */
[----:B------:R-:W-:Y:S03]  /*56f20*/  HMMA.1688.F32.TF32 R168, R152, R192, R168 ;  /* 0x000000c098a8723c */ /* 0x000fe600000810a8 */
[----:B------:R-:W-:Y:S05]  /*56f30*/  STL [R1+0x6824], R172 ;  /* 0x006824ac01007387 */ /* 0x000fea0000100800 */
[----:B------:R-:W-:Y:S01]  /*56f40*/  HMMA.1688.F32.TF32 R176, R128, R224, R176 ;  /* 0x000000e080b0723c */ /* 0x000fe200000810b0 */
[----:B------:R-:W-:Y:S07]  /*56f50*/  STL [R1+0x6820], R173 ;  /* 0x006820ad01007387 */ /* 0x000fee0000100800 */
[----:B----4-:R-:W-:Y:S03]  /*56f60*/  HMMA.1688.F32.TF32 R160, R152, R188, R160 ;  /* 0x000000bc98a0723c */ /* 0x010fe600000810a0 */
[----:B------:R-:W-:-:S02]  /*56f70*/  IMAD.MOV.U32 R164, RZ, RZ, R171 ;  /* 0x000000ffffa47224 */ /* 0x000fc400078e00ab */
[----:B------:R-:W-:Y:S01]  /*56f80*/  IMAD.MOV.U32 R165, RZ, RZ, R170 ;  /* 0x000000ffffa57224 */ /* 0x000fe200078e00aa */
[----:B------:R1:W-:Y:S01]  /*56f90*/  STL [R1+0x681c], R174 ;  /* 0x00681cae01007387 */ /* 0x0003e20000100800 */
[----:B------:R-:W-:Y:S02]  /*56fa0*/  IMAD.MOV.U32 R167, RZ, RZ, R168 ;  /* 0x000000ffffa77224 */ /* 0x000fe400078e00a8 */
[----:B------:R-:W-:Y:S01]  /*56fb0*/  IMAD.MOV.U32 R166, RZ, RZ, R169 ;  /* 0x000000ffffa67224 */ /* 0x000fe200078e00a9 */
[----:B------:R-:W-:Y:S01]  /*56fc0*/  HMMA.1688.F32.TF32 R124, R128, R216, R124 ;  /* 0x000000d8807c723c */ /* 0x000fe2000008107c */
[----:B------:R4:W-:Y:S04]  /*56fd0*/  STL [R1+0x6818], R175 ;  /* 0x006818af01007387 */ /* 0x0009e80000100800 */
[----:B------:R-:W-:Y:S04]  /*56fe0*/  STL [R1+0x6834], R164 ;  /* 0x006834a401007387 */ /* 0x000fe80000100800 */
[----:B------:R-:W-:Y:S01]  /*56ff0*/  STL [R1+0x6830], R165 ;  /* 0x006830a501007387 */ /* 0x000fe20000100800 */
[----:B-1----:R-:W-:-:S03]  /*57000*/  IMAD.MOV.U32 R174, RZ, RZ, R162 ;  /* 0x000000ffffae7224 */ /* 0x002fc600078e00a2 */
[----:B------:R1:W-:Y:S01]  /*57010*/  STL [R1+0x682c], R167 ;  /* 0x00682ca701007387 */ /* 0x0003e20000100800 */
[----:B----4-:R-:W-:Y:S02]  /*57020*/  IMAD.MOV.U32 R175, RZ, RZ, R163 ;  /* 0x000000ffffaf7224 */ /* 0x010fe400078e00a3 */
[----:B------:R-:W-:Y:S01]  /*57030*/  IMAD.MOV.U32 R172, RZ, RZ, R160 ;  /* 0x000000ffffac7224 */ /* 0x000fe200078e00a0 */
[----:B------:R4:W-:Y:S01]  /*57040*/  STL [R1+0x6828], R166 ;  /* 0x006828a601007387 */ /* 0x0009e20000100800 */
[----:B------:R-:W-:-:S03]  /*57050*/  IMAD.MOV.U32 R173, RZ, RZ, R161 ;  /* 0x000000ffffad7224 */ /* 0x000fc600078e00a1 */
[----:B------:R-:W-:Y:S04]  /*57060*/  STL.64 [R1+0x6850], R174 ;  /* 0x006850ae01007387 */ /* 0x000fe80000100a00 */
[----:B------:R-:W-:Y:S01]  /*57070*/  STL.64 [R1+0x6848], R172 ;  /* 0x006848ac01007387 */ /* 0x000fe20000100a00 */
[----:B---3--:R-:W-:-:S15]  /*57080*/  HMMA.1688.F32.TF32 R156, R152, R184, R156 ;  /* 0x000000b8989c723c */ /* 0x008fde000008109c */
[----:B------:R-:W-:-:S04]  /*57090*/  NOP ;  /* 0x0000000000007918 */ /* 0x000fc80000000000 */
[----:B-1----:R-:W-:Y:S02]  /*570a0*/  IMAD.MOV.U32 R167, RZ, RZ, R158 ;  /* 0x000000ffffa77224 */ /* 0x002fe400078e009e */
[----:B----4-:R-:W-:Y:S02]  /*570b0*/  IMAD.MOV.U32 R166, RZ, RZ, R159 ;  /* 0x000000ffffa67224 */ /* 0x010fe400078e009f */
[----:B------:R-:W-:Y:S02]  /*570c0*/  IMAD.MOV.U32 R164, RZ, RZ, R156 ;  /* 0x000000ffffa47224 */ /* 0x000fe400078e009c */
[----:B------:R-:W-:Y:S01]  /*570d0*/  IMAD.MOV.U32 R165, RZ, RZ, R157 ;  /* 0x000000ffffa57224 */ /* 0x000fe200078e009d */
[----:B------:R-:W-:Y:S04]  /*570e0*/  STL.64 [R1+0x6860], R166 ;  /* 0x006860a601007387 */ /* 0x000fe80000100a00 */
[----:B------:R-:W-:Y:S01]  /*570f0*/  STL.64 [R1+0x6858], R164 ;  /* 0x006858a401007387 */ /* 0x000fe20000100a00 */
[----:B--2---:R-:W-:Y:S08]  /*57100*/  HMMA.1688.F32.TF32 R148, R152, R180, R148 ;  /* 0x000000b49894723c */ /* 0x004ff00000081094 */
[----:B------:R-:W-:Y:S11]  /*57110*/  HMMA.1688.F32.TF32 R152, R128, R220, R4 ;  /* 0x000000dc8098723c */ /* 0x000ff60000081004 */
[----:B------:R-:W-:-:S02]  /*57120*/  IMAD.MOV.U32 R163, RZ, RZ, R148 ;  /* 0x000000ffffa37224 */ /* 0x000fc400078e0094 */
[----:B------:R-:W-:Y:S01]  /*57130*/  IMAD.MOV.U32 R162, RZ, RZ, R149 ;  /* 0x000000ffffa27224 */ /* 0x000fe200078e0095 */
[----:B------:R-:W-:Y:S01]  /*57140*/  HMMA.1688.F32.TF32 R8, R128, R212, R8 ;  /* 0x000000d48008723c */ /* 0x000fe20000081008 */
[----:B------:R-:W-:Y:S01]  /*57150*/  IMAD.MOV.U32 R161, RZ, RZ, R150 ;  /* 0x000000ffffa17224 */ /* 0x000fe200078e0096 */
[----:B------:R-:W-:Y:S01]  /*57160*/  LDS R148, [R243+UR10+0x700] ;  /* 0x0007000af3947984 */ /* 0x000fe20008000800 */
[----:B------:R-:W-:-:S03]  /*57170*/  IMAD.MOV.U32 R160, RZ, RZ, R151 ;  /* 0x000000ffffa07224 */ /* 0x000fc600078e0097 */
[----:B------:R-:W-:Y:S04]  /*57180*/  STL.64 [R1+0x68c0], R162 ;  /* 0x0068c0a201007387 */ /* 0x000fe80000100a00 */
[----:B------:R-:W-:Y:S04]  /*57190*/  STL.64 [R1+0x68b8], R160 ;  /* 0x0068b8a001007387 */ /* 0x000fe80000100a00 */
[----:B------:R-:W-:Y:S04]  /*571a0*/  STL.64 [R1+0x6760], R178 ;  /* 0x006760b201007387 */ /* 0x000fe80000100a00 */
[----:B------:R-:W-:Y:S04]  /*571b0*/  STL.64 [R1+0x6758], R176 ;  /* 0x006758b001007387 */ /* 0x000fe80000100a00 */
[----:B------:R-:W-:Y:S04]  /*571c0*/  STL.64 [R1+0x6770], R154 ;  /* 0x0067709a01007387 */ /* 0x000fe80000100a00 */
[----:B------:R1:W-:Y:S04]  /*571d0*/  STL.64 [R1+0x6768], R152 ;  /* 0x0067689801007387 */ /* 0x0003e80000100a00 */
[----:B------:R-:W-:Y:S04]  /*571e0*/  STL.64 [R1+0x6780], R126 ;  /* 0x0067807e01007387 */ /* 0x000fe80000100a00 */
[----:B------:R2:W-:Y:S04]  /*571f0*/  STL.64 [R1+0x6778], R124 ;  /* 0x0067787c01007387 */ /* 0x0005e80000100a00 */
[----:B-1----:R-:W3:Y:S04]  /*57200*/  LDL.LU.64 R152, [R1+0x1690] ;  /* 0x0016900001987983 */ /* 0x002ee80000300a00 */
[----:B------:R-:W3:Y:S04]  /*57210*/  LDL.LU.64 R154, [R1+0x1698] ;  /* 0x00169800019a7983 */ /* 0x000ee80000300a00 */
[----:B--2---:R-:W2:Y:S04]  /*57220*/  LDL.LU.64 R124, [R1+0x1710] ;  /* 0x00171000017c7983 */ /* 0x004ea80000300a00 */
[----:B------:R-:W2:Y:S01]  /*57230*/  LDL.LU.64 R126, [R1+0x1718] ;  /* 0x00171800017e7983 */ /* 0x000ea20000300a00 */
[C---:B------:R-:W-:Y:S08]  /*57240*/  HMMA.1688.F32.TF32 R28, R128.reuse, R208, R28 ;  /* 0x000000d0801c723c */ /* 0x040ff0000008101c */
[C---:B------:R-:W-:Y:S08]  /*57250*/  HMMA.1688.F32.TF32 R32, R128.reuse, R108, R32 ;  /* 0x0000006c8020723c */ /* 0x040ff00000081020 */
[C---:B------:R-:W-:Y:S01]  /*57260*/  HMMA.1688.F32.TF32 R36, R128.reuse, R116, R36 ;  /* 0x000000748024723c */ /* 0x040fe20000081024 */
[----:B------:R-:W-:Y:S01]  /*57270*/  IMAD.MOV.U32 R170, RZ, RZ, R10 ;  /* 0x000000ffffaa7224 */ /* 0x000fe200078e000a */
[----:B------:R-:W4:Y:S06]  /*57280*/  LDL.LU.64 R4, [R1+0x17b0] ;  /* 0x0017b00001047983 */ /* 0x000f2c0000300a00 */
[----:B------:R-:W-:Y:S01]  /*57290*/  HMMA.1688.F32.TF32 R40, R128, R120, R40 ;  /* 0x000000788028723c */ /* 0x000fe20000081028 */
[----:B------:R-:W-:Y:S01]  /*572a0*/  IMAD.MOV.U32 R171, RZ, RZ, R11 ;  /* 0x000000ffffab7224 */ /* 0x000fe200078e000b */
[----:B------:R-:W4:Y:S01]  /*572b0*/  LDL.LU.64 R6, [R1+0x17b8] ;  /* 0x0017b80001067983 */ /* 0x000f220000300a00 */
[----:B------:R-:W-:-:S05]  /*572c0*/  IMAD.MOV.U32 R168, RZ, RZ, R8 ;  /* 0x000000ffffa87224 */ /* 0x000fca00078e0008 */
[C---:B------:R-:W-:Y:S01]  /*572d0*/  HMMA.1688.F32.TF32 R20, R128.reuse, R112, R20 ;  /* 0x000000708014723c */ /* 0x040fe20000081014 */
[----:B------:R-:W-:Y:S01]  /*572e0*/  IMAD.MOV.U32 R169, RZ, RZ, R9 ;  /* 0x000000ffffa97224 */ /* 0x000fe200078e0009 */
[----:B------:R-:W-:Y:S04]  /*572f0*/  STL.64 [R1+0x68d0], R170 ;  /* 0x0068d0aa01007387 */ /* 0x000fe80000100a00 */
[----:B------:R-:W-:Y:S02]  /*57300*/  STL.64 [R1+0x68c8], R168 ;  /* 0x0068c8a801007387 */ /* 0x000fe40000100a00 */
[C---:B------:R-:W-:Y:S02]  /*57310*/  HMMA.1688.F32.TF32 R24, R128.reuse, R204, R24 ;  /* 0x000000cc8018723c */ /* 0x040fe40000081018 */
        /* <DEDUP_REMOVED lines=10> */
[----:B------:R-:W4:Y:S04]  /*573c0*/  LDL.LU.64 R8, [R1+0x1920] ;  /* 0x0019200001087983 */ /* 0x000f280000300a00 */
[----:B------:R-:W-:Y:S01]  /*573d0*/  LDS R150, [R243+UR10+0x2700] ;  /* 0x0027000af3967984 */ /* 0x000fe20008000800 */
[C---:B-1----:R-:W-:Y:S03]  /*573e0*/  HMMA.1688.F32.TF32 R20, R128.reuse, R200, R44 ;  /* 0x000000c88014723c */ /* 0x042fe6000008102c */
[----:B------:R-:W-:Y:S04]  /*573f0*/  STL.64 [R1+0x20e0], R24 ;  /* 0x0020e01801007387 */ /* 0x000fe80000100a00 */
[----:B------:R1:W-:Y:S01]  /*57400*/  STL.64 [R1+0x20e8], R26 ;  /* 0x0020e81a01007387 */ /* 0x0003e20000100a00 */
[C---:B------:R-:W-:Y:S03]  /*57410*/  HMMA.1688.F32.TF32 R44, R128.reuse, R196, R12 ;  /* 0x000000c4802c723c */ /* 0x040fe6000008100c */
[----:B------:R-:W4:Y:S04]  /*57420*/  LDL.LU.64 R10, [R1+0x1928] ;  /* 0x00192800010a7983 */ /* 0x000f280000300a00 */
[----:B------:R-:W-:Y:S01]  /*57430*/  LDS R149, [R252+UR10+0x700] ;  /* 0x0007000afc957984 */ /* 0x000fe20008000800 */
[C---:B-1----:R-:W-:Y:S03]  /*57440*/  HMMA.1688.F32.TF32 R24, R128.reuse, R192, R16 ;  /* 0x000000c08018723c */ /* 0x042fe60000081010 */
[----:B------:R-:W1:Y:S04]  /*57450*/  LDS R151, [R252+UR10+0x2700] ;  /* 0x0027000afc977984 */ /* 0x000e680008000800 */
[----:B------:R1:W-:Y:S04]  /*57460*/  STL.64 [R1+0x20d0], R20 ;  /* 0x0020d01401007387 */ /* 0x0003e80000100a00 */
[----:B------:R1:W-:Y:S04]  /*57470*/  STL.64 [R1+0x20d8], R22 ;  /* 0x0020d81601007387 */ /* 0x0003e80000100a00 */
[----:B------:R-:W4:Y:S04]  /*57480*/  LDL.LU.64 R36, [R1+0x2c30] ;  /* 0x002c300001247983 */ /* 0x000f280000300a00 */
[----:B------:R-:W4:Y:S04]  /*57490*/  LDL.LU.64 R38, [R1+0x2c38] ;  /* 0x002c380001267983 */ /* 0x000f280000300a00 */
        /* <DEDUP_REMOVED lines=12> */
[----:B------:R-:W-:Y:S04]  /*57560*/  STL.64 [R1+0x2100], R12 ;  /* 0x0021000c01007387 */ /* 0x000fe80000100a00 */
[----:B------:R2:W-:Y:S04]  /*57570*/  STL.64 [R1+0x2108], R14 ;  /* 0x0021080e01007387 */ /* 0x0005e80000100a00 */
[----:B-1----:R-:W3:Y:S04]  /*57580*/  LDL.LU.64 R20, [R1+0x2c10] ;  /* 0x002c100001147983 */ /* 0x002ee80000300a00 */
        /* <DEDUP_REMOVED lines=9> */
[----:B-1----:R-:W3:Y:S04]  /*57620*/  LDL.LU.64 R12, [R1+0x2be0] ;  /* 0x002be000010c7983 */ /* 0x002ee80000300a00 */
[----:B--2---:R-:W2:Y:S01]  /*57630*/  LDL.LU.64 R14, [R1+0x2be8] ;  /* 0x002be800010e7983 */ /* 0x004ea20000300a00 */
[----:B----4-:R-:W-:Y:S01]  /*57640*/  HMMA.1688.F32.TF32 R128, R128, R180, R4 ;  /* 0x000000b48080723c */ /* 0x010fe20000081004 */
[----:B------:R-:W-:-:S02]  /*57650*/  LOP3.LUT R167, R0, 0x20, RZ, 0x3c, !PT ;  /* 0x0000002000a77812 */ /* 0x000fc400078e3cff */
[----:B------:R-:W-:Y:S04]  /*57660*/  LDS R4, [R0+UR10+0x780] ;  /* 0x0007800a00047984 */ /* 0x000fe80008000800 */
[----:B------:R-:W-:Y:S04]  /*57670*/  LDS R6, [R0+UR10+0x2780] ;  /* 0x0027800a00067984 */ /* 0x000fe80008000800 */
[----:B------:R-:W-:Y:S04]  /*57680*/  LDS R5, [R167+UR10+0x780] ;  /* 0x0007800aa7057984 */ /* 0x000fe80008000800 */
[----:B------:R-:W1:Y:S01]  /*57690*/  LDS R7, [R167+UR10+0x2780] ;  /* 0x0027800aa7077984 */ /* 0x000e620008000800 */
[C---:B------:R-:W-:Y:S03]  /*576a0*/  HMMA.1688.F32.TF32 R8, R148.reuse, R224, R8 ;  /* 0x000000e09408723c */ /* 0x040fe60000081008 */
[----:B------:R-:W-:Y:S04]  /*576b0*/  STL [R1+0x6714], R128 ;  /* 0x0067148001007387 */ /* 0x000fe80000100800 */
[----:B------:R-:W-:Y:S04]  /*576c0*/  STL [R1+0x6710], R129 ;  /* 0x0067108101007387 */ /* 0x000fe80000100800 */
[----:B------:R-:W-:Y:S04]  /*576d0*/  STL [R1+0x670c], R130 ;  /* 0x00670c8201007387 */ /* 0x000fe80000100800 */
[----:B------:R-:W-:Y:S04]  /*576e0*/  STL [R1+0x66e8], R131 ;  /* 0x0066e88301007387 */ /* 0x000fe80000100800 */
[----:B------:R-:W4:Y:S04]  /*576f0*/  LDL.LU.64 R24, [R1+0x2bd0] ;  /* 0x002bd00001187983 */ /* 0x000f280000300a00 */
[----:B------:R-:W4:Y:S01]  /*57700*/  LDL.LU.64 R26, [R1+0x2bd8] ;  /* 0x002bd800011a7983 */ /* 0x000f220000300a00 */
[-C--:B------:R-:W-:Y:S03]  /*57710*/  HMMA.1688.F32.TF32 R40, R148, R220.reuse, R36 ;  /* 0x000000dc9428723c */ /* 0x080fe60000081024 */
[----:B------:R-:W-:Y:S04]  /*57720*/  STL.64 [R1+0x2160], R8 ;  /* 0x0021600801007387 */ /* 0x000fe80000100a00 */
[----:B------:R-:W-:Y:S01]  /*57730*/  STL.64 [R1+0x2168], R10 ;  /* 0x0021680a01007387 */ /* 0x000fe20000100a00 */
[C---:B-1----:R-:W-:Y:S03]  /*57740*/  HMMA.1688.F32.TF32 R52, R4.reuse, R220, R52 ;  /* 0x000000dc0434723c */ /* 0x042fe60000081034 */
[----:B------:R-:W-:Y:S04]  /*57750*/  LDS R8, [R243+UR10+0x780] ;  /* 0x0007800af3087984 */ /* 0x000fe80008000800 */
[----:B------:R-:W-:Y:S01]  /*57760*/  LDS R10, [R243+UR10+0x2780] ;  /* 0x0027800af30a7984 */ /* 0x000fe20008000800 */
[-C--:B------:R-:W-:Y:S03]  /*57770*/  HMMA.1688.F32.TF32 R56, R4, R216.reuse, R56 ;  /* 0x000000d80438723c */ /* 0x080fe60000081038 */
[----:B------:R-:W-:Y:S04]  /*57780*/  LDS R9, [R252+UR10+0x780] ;  /* 0x0007800afc097984 */ /* 0x000fe80008000800 */
[----:B------:R-:W-:Y:S01]  /*57790*/  STL.64 [R1+0x2260], R40 ;  /* 0x0022602801007387 */ /* 0x000fe20000100a00 */
[C---:B------:R-:W-:Y:S03]  /*577a0*/  HMMA.1688.F32.TF32 R36, R148.reuse, R216, R32 ;  /* 0x000000d89424723c */ /* 0x040fe60000081020 */
[----:B------:R-:W-:Y:S04]  /*577b0*/  STL.64 [R1+0x2268], R42 ;  /* 0x0022682a01007387 */ /* 0x000fe80000100a00 */
[----:B------:R-:W1:Y:S01]  /*577c0*/  LDS R11, [R252+UR10+0x2780] ;  /* 0x0027800afc0b7984 */ /* 0x000e620008000800 */
[C---:B---3--:R-:W-:Y:S03]  /*577d0*/  HMMA.1688.F32.TF32 R32, R148.reuse, R212, R20 ;  /* 0x000000d49420723c */ /* 0x048fe60000081014 */
[----:B------:R-:W3:Y:S08]  /*577e0*/  LDL.LU.64 R20, [R1+0x2bc0] ;  /* 0x002bc00001147983 */ /* 0x000ef00000300a00 */
[----:B------:R-:W-:Y:S04]  /*577f0*/  STL.64 [R1+0x2250], R36 ;  /* 0x0022502401007387 */ /* 0x000fe80000100a00 */
[----:B------:R-:W-:Y:S04]  /*57800*/  STL.64 [R1+0x2258], R38 ;  /* 0x0022582601007387 */ /* 0x000fe80000100a00 */
[----:B------:R-:W3:Y:S04]  /*57810*/  LDL.LU.64 R22, [R1+0x2bc8] ;  /* 0x002bc80001167983 */ /* 0x000ee80000300a00 */
[----:B------:R-:W-:Y:S04]  /*57820*/  STL.64 [R1+0x2240], R32 ;  /* 0x0022402001007387 */ /* 0x000fe80000100a00 */
[----:B------:R1:W-:Y:S02]  /*57830*/  STL.64 [R1+0x2248], R34 ;  /* 0x0022482201007387 */ /* 0x0003e40000100a00 */
[----:B-1----:R-:W-:Y:S02]  /*57840*/  HMMA.1688.F32.TF32 R32, R148, R208, R16 ;  /* 0x000000d09420723c */ /* 0x002fe40000081010 */
[----:B------:R-:W3:Y:S04]  /*57850*/  LDL.LU.64 R16, [R1+0x2bb0] ;  /* 0x002bb00001107983 */ /* 0x000ee80000300a00 */
[----:B------:R-:W3:-:S13]  /*57860*/  LDL.LU.64 R18, [R1+0x2bb8] ;  /* 0x002bb80001127983 */ /* 0x000eda0000300a00 */
[----:B------:R-:W-:Y:S04]  /*57870*/  STL.64 [R1+0x2230], R32 ;  /* 0x0022302001007387 */ /* 0x000fe80000100a00 */
[----:B------:R1:W-:Y:S02]  /*57880*/  STL.64 [R1+0x2238], R34 ;  /* 0x0022382201007387 */ /* 0x0003e40000100a00 */
[C---:B-1----:R-:W-:Y:S08]  /*57890*/  HMMA.1688.F32.TF32 R32, R148.reuse, R108, R28 ;  /* 0x0000006c9420723c */ /* 0x042ff0000008101c */
[C---:B--2---:R-:W-:Y:S01]  /*578a0*/  HMMA.1688.F32.TF32 R28, R148.reuse, R116, R12 ;  /* 0x00000074941c723c */ /* 0x044fe2000008100c */
[----:B------:R-:W2:Y:S10]  /*578b0*/  LDL.LU.64 R12, [R1+0x2ba0] ;  /* 0x002ba000010c7983 */ /* 0x000eb40000300a00 */
[----:B------:R1:W-:Y:S04]  /*578c0*/  STL.64 [R1+0x2220], R32 ;  /* 0x0022202001007387 */ /* 0x0003e80000100a00 */
[----:B------:R1:W-:Y:S04]  /*578d0*/  STL.64 [R1+0x2228], R34 ;  /* 0x0022282201007387 */ /* 0x0003e80000100a00 */
[----:B------:R-:W2:Y:S01]  /*578e0*/  LDL.LU.64 R14, [R1+0x2ba8] ;  /* 0x002ba800010e7983 */ /* 0x000ea20000300a00 */
[----:B----4-:R-:W-:Y:S03]  /*578f0*/  HMMA.1688.F32.TF32 R24, R148, R120, R24 ;  /* 0x000000789418723c */ /* 0x010fe60000081018 */
[----:B------:R4:W-:Y:S04]  /*57900*/  STL.64 [R1+0x2210], R28 ;  /* 0x0022101c01007387 */ /* 0x0009e80000100a00 */
[----:B------:R4:W-:Y:S04]  /*57910*/  STL.64 [R1+0x2218], R30 ;  /* 0x0022181e01007387 */ /* 0x0009e80000100a00 */
[----:B-1----:R-:W2:Y:S04]  /*57920*/  LDL.LU.64 R32, [R1+0x2b90] ;  /* 0x002b900001207983 */ /* 0x002ea80000300a00 */
[----:B------:R-:W2:Y:S04]  /*57930*/  LDL.LU.64 R34, [R1+0x2b98] ;  /* 0x002b980001227983 */ /* 0x000ea80000300a00 */
        /* <DEDUP_REMOVED lines=8> */
[----:B----4-:R-:W4:Y:S04]  /*579c0*/  LDL.LU.64 R28, [R1+0x2b80] ;  /* 0x002b8000011c7983 */ /* 0x010f280000300a00 */
[----:B------:R-:W4:Y:S01]  /*579d0*/  LDL.LU.64 R30, [R1+0x2b88] ;  /* 0x002b8800011e7983 */ /* 0x000f220000300a00 */
[C---:B---3--:R-:W-:Y:S08]  /*579e0*/  HMMA.1688.F32.TF32 R20, R148.reuse, R112, R20 ;  /* 0x000000709414723c */ /* 0x048ff00000081014 */
[----:B------:R-:W-:Y:S11]  /*579f0*/  HMMA.1688.F32.TF32 R16, R148, R204, R16 ;  /* 0x000000cc9410723c */ /* 0x000ff60000081010 */
[----:B------:R1:W-:Y:S04]  /*57a00*/  STL.64 [R1+0x21f0], R20 ;  /* 0x0021f01401007387 */ /* 0x0003e80000100a00 */
[----:B------:R3:W-:Y:S04]  /*57a10*/  STL.64 [R1+0x21f8], R22 ;  /* 0x0021f81601007387 */ /* 0x0007e80000100a00 */
[----:B-1----:R-:W4:Y:S04]  /*57a20*/  LDL.LU.64 R20, [R1+0x2d80] ;  /* 0x002d800001147983 */ /* 0x002f280000300a00 */
[----:B---3--:R-:W3:Y:S01]  /*57a30*/  LDL.LU.64 R22, [R1+0x2d88] ;  /* 0x002d880001167983 */ /* 0x008ee20000300a00 */
        /* <DEDUP_REMOVED lines=8> */
[----:B------:R2:W-:Y:S04]  /*57ac0*/  STL [R1+0x672c], R24 ;  /* 0x00672c1801007387 */ /* 0x0005e80000100800 */
[----:B------:R-:W-:Y:S01]  /*57ad0*/  STL [R1+0x6728], R130 ;  /* 0x0067288201007387 */ /* 0x000fe20000100800 */
[C---:B--2---:R-:W-:Y:S03]  /*57ae0*/  HMMA.1688.F32.TF32 R24, R148.reuse, R200, R12 ;  /* 0x000000c89418723c */ /* 0x044fe6000008100c */
[----:B------:R-:W2:Y:S04]  /*57af0*/  LDL.LU.64 R12, [R1+0x2f20] ;  /* 0x002f2000010c7983 */ /* 0x000ea80000300a00 */
[----:B------:R-:W2:Y:S01]  /*57b00*/  LDL.LU.64 R14, [R1+0x2f28] ;  /* 0x002f2800010e7983 */ /* 0x000ea20000300a00 */
[C---:B------:R-:W-:Y:S11]  /*57b10*/  HMMA.1688.F32.TF32 R32, R148.reuse, R196, R32 ;  /* 0x000000c49420723c */ /* 0x040ff60000081020 */
[----:B------:R-:W-:Y:S04]  /*57b20*/  STL.64 [R1+0x21d0], R24 ;  /* 0x0021d01801007387 */ /* 0x000fe80000100a00 */
[----:B------:R1:W-:Y:S01]  /*57b30*/  STL.64 [R1+0x21d8], R26 ;  /* 0x0021d81a01007387 */ /* 0x0003e20000100a00 */
[----:B----4-:R-:W-:Y:S03]  /*57b40*/  HMMA.1688.F32.TF32 R28, R148, R192, R28 ;  /* 0x000000c0941c723c */ /* 0x010fe6000008101c */
[----:B------:R-:W-:-:S02]  /*57b50*/  IMAD.MOV.U32 R44, RZ, RZ, R35 ;  /* 0x000000ffff2c7224 */ /* 0x000fc400078e0023 */
[----:B-1----:R-:W-:Y:S02]  /*57b60*/  IMAD.MOV.U32 R27, RZ, RZ, R34 ;  /* 0x000000ffff1b7224 */ /* 0x002fe400078e0022 */
[----:B------:R-:W-:Y:S02]  /*57b70*/  IMAD.MOV.U32 R26, RZ, RZ, R33 ;  /* 0x000000ffff1a7224 */ /* 0x000fe400078e0021 */
[----:B------:R-:W-:Y:S01]  /*57b80*/  IMAD.MOV.U32 R25, RZ, RZ, R32 ;  /* 0x000000ffff197224 */ /* 0x000fe200078e0020 */
[----:B------:R-:W-:Y:S04]  /*57b90*/  STL [R1+0x6744], R44 ;  /* 0x0067442c01007387 */ /* 0x000fe80000100800 */
[----:B------:R1:W-:Y:S04]  /*57ba0*/  STL [R1+0x6740], R27 ;  /* 0x0067401b01007387 */ /* 0x0003e80000100800 */
[----:B------:R4:W-:Y:S01]  /*57bb0*/  STL [R1+0x673c], R26 ;  /* 0x00673c1a01007387 */ /* 0x0009e20000100800 */
[----:B------:R-:W-:-:S02]  /*57bc0*/  IMAD.MOV.U32 R130, RZ, RZ, R31 ;  /* 0x000000ffff827224 */ /* 0x000fc400078e001f */
[----:B------:R-:W-:Y:S01]  /*57bd0*/  IMAD.MOV.U32 R24, RZ, RZ, R30 ;  /* 0x000000ffff187224 */ /* 0x000fe200078e001e */
[----:B------:R1:W-:Y:S01]  /*57be0*/  STL [R1+0x6738], R25 ;  /* 0x0067381901007387 */ /* 0x0003e20000100800 */
[----:B------:R-:W-:Y:S02]  /*57bf0*/  IMAD.MOV.U32 R128, RZ, RZ, R28 ;  /* 0x000000ffff807224 */ /* 0x000fe400078e001c */
[----:B------:R-:W-:Y:S01]  /*57c00*/  IMAD.MOV.U32 R129, RZ, RZ, R29 ;  /* 0x000000ffff817224 */ /* 0x000fe200078e001d */
[----:B------:R-:W-:Y:S04]  /*57c10*/  STL [R1+0x6754], R130 ;  /* 0x0067548201007387 */ /* 0x000fe80000100800 */
[----:B------:R1:W-:Y:S04]  /*57c20*/  STL [R1+0x6750], R24 ;  /* 0x0067501801007387 */ /* 0x0003e80000100800 */
[----:B------:R1:W-:Y:S04]  /*57c30*/  STL [R1+0x674c], R128 ;  /* 0x00674c8001007387 */ /* 0x0003e80000100800 */
[----:B------:R1:W-:Y:S01]  /*57c40*/  STL [R1+0x6748], R129 ;  /* 0x0067488101007387 */ /* 0x0003e20000100800 */
[C---:B---3--:R-:W-:Y:S08]  /*57c50*/  HMMA.1688.F32.TF32 R20, R148.reuse, R188, R20 ;  /* 0x000000bc9414723c */ /* 0x048ff00000081014 */
[----:B------:R-:W-:Y:S11]  /*57c60*/  HMMA.1688.F32.TF32 R16, R148, R184, R16 ;  /* 0x000000b89410723c */ /* 0x000ff60000081010 */
[----:B-1----:R-:W-:-:S02]  /*57c70*/  IMAD.MOV.U32 R27, RZ, RZ, R21 ;  /* 0x000000ffff1b7224 */ /* 0x002fc400078e0015 */
[----:B----4-:R-:W-:Y:S02]  /*57c80*/  IMAD.MOV.U32 R26, RZ, RZ, R22 ;  /* 0x000000ffff1a7224 */ /* 0x010fe400078e0016 */
[----:B------:R-:W-:-:S03]  /*57c90*/  IMAD.MOV.U32 R25, RZ, RZ, R23 ;  /* 0x000000ffff197224 */ /* 0x000fc600078e0017 */
[----:B------:R-:W-:Y:S01]  /*57ca0*/  STL.64 [R1+0x6920], R26 ;  /* 0x0069201a01007387 */ /* 0x000fe20000100a00 */
[----:B------:R-:W-:Y:S02]  /*57cb0*/  IMAD.MOV.U32 R24, RZ, RZ, R17 ;  /* 0x000000ffff187224 */ /* 0x000fe400078e0011 */
[----:B------:R-:W-:Y:S02]  /*57cc0*/  IMAD.MOV.U32 R130, RZ, RZ, R16 ;  /* 0x000000ffff827224 */ /* 0x000fe400078e0010 */
[----:B------:R-:W-:Y:S01]  /*57cd0*/  IMAD.MOV.U32 R128, RZ, RZ, R18 ;  /* 0x000000ffff807224 */ /* 0x000fe200078e0012 */
[----:B------:R1:W-:Y:S01]  /*57ce0*/  STL.64 [R1+0x6918], R24 ;  /* 0x0069181801007387 */ /* 0x0003e20000100a00 */
[----:B------:R-:W-:-:S03]  /*57cf0*/  IMAD.MOV.U32 R129, RZ, RZ, R19 ;  /* 0x000000ffff817224 */ /* 0x000fc600078e0013 */
[----:B------:R-:W3:Y:S04]  /*57d00*/  LDL.LU.64 R16, [R1+0x1730] ;  /* 0x0017300001107983 */ /* 0x000ee80000300a00 */
[----:B------:R-:W3:Y:S01]  /*57d10*/  LDL.LU.64 R18, [R1+0x1738] ;  /* 0x0017380001127983 */ /* 0x000ee20000300a00 */
[----:B--2---:R-:W-:Y:S03]  /*57d20*/  HMMA.1688.F32.TF32 R12, R148, R180, R12 ;  /* 0x000000b4940c723c */ /* 0x004fe6000008100c */
[----:B------:R-:W2:Y:S04]  /*57d30*/  LDL.LU.64 R28, [R1+0x18d0] ;  /* 0x0018d000011c7983 */ /* 0x000ea80000300a00 */
[----:B------:R-:W2:Y:S01]  /*57d40*/  LDL.LU.64 R30, [R1+0x18d8] ;  /* 0x0018d800011e7983 */ /* 0x000ea20000300a00 */
[----:B------:R-:W-:Y:S01]  /*57d50*/  HMMA.1688.F32.TF32 R148, R4, R224, R48 ;  /* 0x000000e00494723c */ /* 0x000fe20000081030 */
[----:B------:R-:W-:-:S07]  /*57d60*/  IMAD.MOV.U32 R44, RZ, RZ, R20 ;  /* 0x000000ffff2c7224 */ /* 0x000fce00078e0014 */
[----:B------:R-:W-:Y:S03]  /*57d70*/  HMMA.1688.F32.TF32 R60, R4, R212, R60 ;  /* 0x000000d4043c723c */ /* 0x000fe6000008103c */
[----:B------:R-:W-:Y:S02]  /*57d80*/  IMAD.MOV.U32 R45, RZ, RZ, R12 ;  /* 0x000000ffff2d7224 */ /* 0x000fe400078e000c */
[----:B------:R-:W-:Y:S02]  /*57d90*/  IMAD.MOV.U32 R46, RZ, RZ, R13 ;  /* 0x000000ffff2e7224 */ /* 0x000fe400078e000d */
[----:B------:R-:W-:Y:S01]  /*57da0*/  IMAD.MOV.U32 R47, RZ, RZ, R14 ;  /* 0x000000ffff2f7224 */ /* 0x000fe200078e000e */
[----:B------:R-:W4:Y:S01]  /*57db0*/  LDL.LU.64 R12, [R1+0x18b0] ;  /* 0x0018b000010c7983 */ /* 0x000f220000300a00 */
[----:B------:R-:W-:-:S03]  /*57dc0*/  IMAD.MOV.U32 R131, RZ, RZ, R15 ;  /* 0x000000ffff837224 */ /* 0x000fc600078e000f */
[----:B------:R-:W4:Y:S01]  /*57dd0*/  LDL.LU.64 R14, [R1+0x18b8] ;  /* 0x0018b800010e7983 */ /* 0x000f220000300a00 */
[C---:B------:R-:W-:Y:S03]  /*57de0*/  HMMA.1688.F32.TF32 R64, R4.reuse, R208, R64 ;  /* 0x000000d00440723c */ /* 0x040fe60000081040 */
[----:B-1----:R-:W2:Y:S04]  /*57df0*/  LDL.LU.64 R24, [R1+0x1890] ;  /* 0x0018900001187983 */ /* 0x002ea80000300a00 */
[----:B------:R-:W2:Y:S04]  /*57e00*/  LDL.LU.64 R26, [R1+0x1898] ;  /* 0x00189800011a7983 */ /* 0x000ea80000300a00 */
[----:B------:R-:W2:Y:S04]  /*57e10*/  LDL.LU.64 R20, [R1+0x1870] ;  /* 0x0018700001147983 */ /* 0x000ea80000300a00 */
[----:B------:R-:W2:Y:S01]  /*57e20*/  LDL.LU.64 R22, [R1+0x1878] ;  /* 0x0018780001167983 */ /* 0x000ea20000300a00 */
[C---:B------:R-:W-:Y:S03]  /*57e30*/  HMMA.1688.F32.TF32 R68, R4.reuse, R108, R68 ;  /* 0x0000006c0444723c */ /* 0x040fe60000081044 */
[----:B------:R-:W-:Y:S04]  /*57e40*/  STL.64 [R1+0x6940], R130 ;  /* 0x0069408201007387 */ /* 0x000fe80000100a00 */
[----:B------:R-:W-:Y:S04]  /*57e50*/  STL.64 [R1+0x6938], R128 ;  /* 0x0069388001007387 */ /* 0x000fe80000100a00 */
[----:B------:R-:W-:Y:S04]  /*57e60*/  STL.64 [R1+0x6930], R46 ;  /* 0x0069302e01007387 */ /* 0x000fe80000100a00 */
[----:B------:R-:W-:Y:S01]  /*57e70*/  STL.64 [R1+0x6928], R44 ;  /* 0x0069282c01007387 */ /* 0x000fe20000100a00 */
[C---:B------:R-:W-:Y:S03]  /*57e80*/  HMMA.1688.F32.TF32 R72, R4.reuse, R116, R72 ;  /* 0x000000740448723c */ /* 0x040fe60000081048 */
[----:B------:R-:W-:Y:S04]  /*57e90*/  STL.64 [R1+0x6950], R150 ;  /* 0x0069509601007387 */ /* 0x000fe80000100a00 */
[----:B------:R-:W-:Y:S04]  /*57ea0*/  STL.64 [R1+0x6948], R148 ;  /* 0x0069489401007387 */ /* 0x000fe80000100a00 */
[----:B------:R-:W-:Y:S04]  /*57eb0*/  STL [R1+0x6608], R52 ;  /* 0x0066083401007387 */ /* 0x000fe80000100800 */
[----:B------:R-:W-:Y:S01]  /*57ec0*/  STL [R1+0x6604], R53 ;  /* 0x0066043501007387 */ /* 0x000fe20000100800 */
[C---:B------:R-:W-:Y:S03]  /*57ed0*/  HMMA.1688.F32.TF32 R76, R4.reuse, R120, R76 ;  /* 0x00000078044c723c */ /* 0x040fe6000008104c */
[----:B------:R-:W-:Y:S04]  /*57ee0*/  STL [R1+0x6600], R54 ;  /* 0x0066003601007387 */ /* 0x000fe80000100800 */
[----:B------:R-:W-:Y:S04]  /*57ef0*/  STL [R1+0x65fc], R55 ;  /* 0x0065fc3701007387 */ /* 0x000fe80000100800 */
        /* <DEDUP_REMOVED lines=21> */
[----:B------:R1:W-:Y:S01]  /*58050*/  STL [R1+0x6644], R73 ;  /* 0x0066444901007387 */ /* 0x0003e20000100800 */
[C---:B------:R-:W-:Y:S03]  /*58060*/  HMMA.1688.F32.TF32 R96, R4.reuse, R192, R96 ;  /* 0x000000c00460723c */ /* 0x040fe60000081060 */
[----:B------:R1:W-:Y:S04]  /*58070*/  STL [R1+0x6640], R74 ;  /* 0x0066404a01007387 */ /* 0x0003e80000100800 */
[----:B------:R1:W-:Y:S04]  /*58080*/  STL [R1+0x663c], R75 ;  /* 0x00663c4b01007387 */ /* 0x0003e80000100800 */
[----:B------:R-:W-:Y:S04]  /*58090*/  STL [R1+0x6658], R76 ;  /* 0x0066584c01007387 */ /* 0x000fe80000100800 */
[----:B------:R1:W-:Y:S01]  /*580a0*/  STL [R1+0x6654], R77 ;  /* 0x0066544d01007387 */ /* 0x0003e20000100800 */
[C---:B------:R-:W-:Y:S03]  /*580b0*/  HMMA.1688.F32.TF32 R100, R4.reuse, R188, R100 ;  /* 0x000000bc0464723c */ /* 0x040fe60000081064 */
[----:B------:R1:W-:Y:S04]  /*580c0*/  STL [R1+0x6650], R78 ;  /* 0x0066504e01007387 */ /* 0x0003e80000100800 */
[----:B------:R1:W-:Y:S04]  /*580d0*/  STL [R1+0x664c], R79 ;  /* 0x00664c4f01007387 */ /* 0x0003e80000100800 */
[----:B------:R-:W-:Y:S04]  /*580e0*/  STL [R1+0x6668], R80 ;  /* 0x0066685001007387 */ /* 0x000fe80000100800 */
[----:B------:R-:W-:Y:S01]  /*580f0*/  STL [R1+0x6664], R81 ;  /* 0x0066645101007387 */ /* 0x000fe20000100800 */
[C---:B------:R-:W-:Y:S03]  /*58100*/  HMMA.1688.F32.TF32 R104, R4.reuse, R184, R104 ;  /* 0x000000b80468723c */ /* 0x040fe60000081068 */
[----:B------:R1:W-:Y:S04]  /*58110*/  STL [R1+0x6660], R82 ;  /* 0x0066605201007387 */ /* 0x0003e80000100800 */
[----:B------:R1:W-:Y:S04]  /*58120*/  STL [R1+0x665c], R83 ;  /* 0x00665c5301007387 */ /* 0x0003e80000100800 */
[----:B------:R-:W-:Y:S04]  /*58130*/  STL [R1+0x6678], R84 ;  /* 0x0066785401007387 */ /* 0x000fe80000100800 */
[----:B------:R-:W-:Y:S04]  /*58140*/  STL [R1+0x6674], R85 ;  /* 0x0066745501007387 */ /* 0x000fe80000100800 */
[----:B------:R1:W-:Y:S04]  /*58150*/  STL [R1+0x6670], R86 ;  /* 0x0066705601007387 */ /* 0x0003e80000100800 */
[----:B------:R1:W-:Y:S04]  /*58160*/  STL [R1+0x666c], R87 ;  /* 0x00666c5701007387 */ /* 0x0003e80000100800 */
[----:B------:R-:W-:Y:S04]  /*58170*/  STL [R1+0x6688], R88 ;  /* 0x0066885801007387 */ /* 0x000fe80000100800 */
[----:B------:R1:W-:Y:S04]  /*58180*/  STL [R1+0x6684], R89 ;  /* 0x0066845901007387 */ /* 0x0003e80000100800 */
[----:B------:R1:W-:Y:S04]  /*58190*/  STL [R1+0x6680], R90 ;  /* 0x0066805a01007387 */ /* 0x0003e80000100800 */
        /* <DEDUP_REMOVED lines=16> */
[----:B------:R1:W-:Y:S01]  /*582a0*/  STL [R1+0x66bc], R107 ;  /* 0x0066bc6b01007387 */ /* 0x0003e20000100800 */
[----:B---3--:R-:W-:Y:S03]  /*582b0*/  HMMA.1688.F32.TF32 R48, R4, R180, R16 ;  /* 0x000000b40430723c */ /* 0x008fe60000081010 */
[----:B------:R-:W3:Y:S04]  /*582c0*/  LDL.LU.64 R16, [R1+0x1850] ;  /* 0x0018500001107983 */ /* 0x000ee80000300a00 */
[----:B------:R-:W3:Y:S01]  /*582d0*/  LDL.LU.64 R18, [R1+0x1858] ;  /* 0x0018580001127983 */ /* 0x000ee20000300a00 */
[C---:B----4-:R-:W-:Y:S08]  /*582e0*/  HMMA.1688.F32.TF32 R4, R8.reuse, R220, R12 ;  /* 0x000000dc0804723c */ /* 0x050ff0000008100c */
[----:B--2---:R-:W-:Y:S11]  /*582f0*/  HMMA.1688.F32.TF32 R28, R8, R224, R28 ;  /* 0x000000e0081c723c */ /* 0x004ff6000008101c */
[----:B-1----:R-:W-:-:S02]  /*58300*/  IMAD.MOV.U32 R73, RZ, RZ, R4 ;  /* 0x000000ffff497224 */ /* 0x002fc400078e0004 */
[----:B------:R-:W-:Y:S02]  /*58310*/  IMAD.MOV.U32 R74, RZ, RZ, R5 ;  /* 0x000000ffff4a7224 */ /* 0x000fe400078e0005 */
[----:B------:R-:W-:Y:S02]  /*58320*/  IMAD.MOV.U32 R75, RZ, RZ, R6 ;  /* 0x000000ffff4b7224 */ /* 0x000fe400078e0006 */
[----:B------:R-:W-:Y:S02]  /*58330*/  IMAD.MOV.U32 R68, RZ, RZ, R7 ;  /* 0x000000ffff447224 */ /* 0x000fe400078e0007 */
[----:B------:R-:W-:Y:S01]  /*58340*/  HMMA.1688.F32.TF32 R4, R8, R216, R24 ;  /* 0x000000d80804723c */ /* 0x000fe20000081018 */
[----:B------:R-:W-:Y:S01]  /*58350*/  IMAD.MOV.U32 R65, RZ, RZ, R30 ;  /* 0x000000ffff417224 */ /* 0x000fe200078e001e */
[----:B------:R-:W-:Y:S01]  /*58360*/  STL [R1+0x66d8], R48 ;  /* 0x0066d83001007387 */ /* 0x000fe20000100800 */
[----:B------:R-:W-:Y:S02]  /*58370*/  IMAD.MOV.U32 R64, RZ, RZ, R29 ;  /* 0x000000ffff407224 */ /* 0x000fe400078e001d */
[----:B------:R-:W-:Y:S01]  /*58380*/  IMAD.MOV.U32 R69, RZ, RZ, R28 ;  /* 0x000000ffff457224 */ /* 0x000fe200078e001c */
[----:B------:R1:W-:Y:S04]  /*58390*/  STL [R1+0x66d4], R49 ;  /* 0x0066d43101007387 */ /* 0x0003e80000100800 */
[----:B------:R2:W-:Y:S09]  /*583a0*/  STL [R1+0x66d0], R50 ;  /* 0x0066d03201007387 */ /* 0x0005f20000100800 */
[----:B------:R-:W-:-:S02]  /*583b0*/  IMAD.MOV.U32 R77, RZ, RZ, R4 ;  /* 0x000000ffff4d7224 */ /* 0x000fc400078e0004 */
[----:B------:R-:W-:Y:S02]  /*583c0*/  IMAD.MOV.U32 R78, RZ, RZ, R5 ;  /* 0x000000ffff4e7224 */ /* 0x000fe400078e0005 */
[----:B------:R-:W-:Y:S02]  /*583d0*/  IMAD.MOV.U32 R79, RZ, RZ, R6 ;  /* 0x000000ffff4f7224 */ /* 0x000fe400078e0006 */
[----:B------:R-:W-:Y:S02]  /*583e0*/  IMAD.MOV.U32 R72, RZ, RZ, R7 ;  /* 0x000000ffff487224 */ /* 0x000fe400078e0007 */
[----:B------:R-:W-:Y:S01]  /*583f0*/  HMMA.1688.F32.TF32 R4, R8, R212, R20 ;  /* 0x000000d40804723c */ /* 0x000fe20000081014 */
[----:B------:R4:W-:Y:S04]  /*58400*/  STL [R1+0x66cc], R51 ;  /* 0x0066cc3301007387 */ /* 0x0009e80000100800 */
[----:B------:R1:W-:Y:S04]  /*58410*/  STL [R1+0x66e4], R65 ;  /* 0x0066e44101007387 */ /* 0x0003e80000100800 */
[----:B------:R1:W-:Y:S04]  /*58420*/  STL [R1+0x66e0], R64 ;  /* 0x0066e04001007387 */ /* 0x0003e80000100800 */
[----:B------:R1:W-:Y:S04]  /*58430*/  STL [R1+0x66dc], R69 ;  /* 0x0066dc4501007387 */ /* 0x0003e80000100800 */
[----:B------:R-:W2:Y:S04]  /*58440*/  LDL.LU.64 R12, [R1+0x18f0] ;  /* 0x0018f000010c7983 */ /* 0x000ea80000300a00 */
[----:B------:R-:W2:Y:S04]  /*58450*/  LDL.LU.64 R14, [R1+0x18f8] ;  /* 0x0018f800010e7983 */ /* 0x000ea80000300a00 */
[----:B------:R-:W-:Y:S04]  /*58460*/  STL.64 [R1+0x6960], R74 ;  /* 0x0069604a01007387 */ /* 0x000fe80000100a00 */
[----:B------:R-:W-:Y:S01]  /*58470*/  STL.64 [R1+0x6958], R72 ;  /* 0x0069584801007387 */ /* 0x000fe20000100a00 */
[----:B------:R-:W-:-:S03]  /*58480*/  IMAD.MOV.U32 R60, RZ, RZ, R4 ;  /* 0x000000ffff3c7224 */ /* 0x000fc600078e0004 */
[----:B------:R-:W4:Y:S01]  /*58490*/  LDL.LU.64 R20, [R1+0x2b70] ;  /* 0x002b700001147983 */ /* 0x000f220000300a00 */
[----:B------:R-:W-:-:S03]  /*584a0*/  IMAD.MOV.U32 R61, RZ, RZ, R5 ;  /* 0x000000ffff3d7224 */ /* 0x000fc600078e0005 */
[----:B------:R-:W4:Y:S01]  /*584b0*/  LDL.LU.64 R22, [R1+0x2b78] ;  /* 0x002b780001167983 */ /* 0x000f220000300a00 */
[----:B------:R-:W-:Y:S02]  /*584c0*/  IMAD.MOV.U32 R62, RZ, RZ, R6 ;  /* 0x000000ffff3e7224 */ /* 0x000fe400078e0006 */
[----:B------:R-:W-:Y:S02]  /*584d0*/  IMAD.MOV.U32 R56, RZ, RZ, R7 ;  /* 0x000000ffff387224 */ /* 0x000fe400078e0007 */
[----:B---3--:R-:W-:Y:S01]  /*584e0*/  HMMA.1688.F32.TF32 R4, R8, R208, R16 ;  /* 0x000000d00804723c */ /* 0x008fe20000081010 */
[----:B------:R-:W3:Y:S04]  /*584f0*/  LDL.LU.64 R16, [R1+0x2b60] ;  /* 0x002b600001107983 */ /* 0x000ee80000300a00 */
[----:B------:R-:W3:Y:S04]  /*58500*/  LDL.LU.64 R18, [R1+0x2b68] ;  /* 0x002b680001127983 */ /* 0x000ee80000300a00 */
[----:B------:R-:W-:Y:S10]  /*58510*/  STL.64 [R1+0x6970], R78 ;  /* 0x0069704e01007387 */ /* 0x000ff40000100a00 */
[----:B------:R-:W-:-:S02]  /*58520*/  IMAD.MOV.U32 R76, RZ, RZ, R7 ;  /* 0x000000ffff4c7224 */ /* 0x000fc400078e0007 */
[----:B------:R-:W-:Y:S01]  /*58530*/  IMAD.MOV.U32 R82, RZ, RZ, R5 ;  /* 0x000000ffff527224 */ /* 0x000fe200078e0005 */
[----:B------:R-:W-:Y:S01]  /*58540*/  LDS R7, [R167+UR10+0x6000] ;  /* 0x0060000aa7077984 */ /* 0x000fe20008000800 */
[----:B------:R-:W-:-:S03]  /*58550*/  IMAD.MOV.U32 R83, RZ, RZ, R6 ;  /* 0x000000ffff537224 */ /* 0x000fc600078e0006 */
[----:B------:R-:W-:Y:S01]  /*58560*/  STL.64 [R1+0x6968], R76 ;  /* 0x0069684c01007387 */ /* 0x000fe20000100a00 */
[----:B------:R-:W-:-:S03]  /*58570*/  IMAD.MOV.U32 R81, RZ, RZ, R4 ;  /* 0x000000ffff517224 */ /* 0x000fc600078e0004 */
[----:B------:R-:W3:Y:S01]  /*58580*/  LDL.LU.64 R36, [R1+0x2b50] ;  /* 0x002b500001247983 */ /* 0x000ee20000300a00 */
[----:B------:R-:W-:-:S03]  /*58590*/  IMAD.MOV.U32 R66, RZ, RZ, R31 ;  /* 0x000000ffff427224 */ /* 0x000fc600078e001f */
[----:B------:R-:W3:Y:S04]  /*585a0*/  LDL.LU.64 R38, [R1+0x2b58] ;  /* 0x002b580001267983 */ /* 0x000ee80000300a00 */
[----:B------:R-:W3:Y:S04]  /*585b0*/  LDL.LU.64 R32, [R1+0x2b40] ;  /* 0x002b400001207983 */ /* 0x000ee80000300a00 */
[----:B------:R-:W3:Y:S04]  /*585c0*/  LDL.LU.64 R34, [R1+0x2b48] ;  /* 0x002b480001227983 */ /* 0x000ee80000300a00 */
[----:B------:R-:W3:Y:S04]  /*585d0*/  LDL.LU.64 R28, [R1+0x2b30] ;  /* 0x002b3000011c7983 */ /* 0x000ee80000300a00 */
[----:B------:R-:W3:Y:S04]  /*585e0*/  LDL.LU.64 R30, [R1+0x2b38] ;  /* 0x002b3800011e7983 */ /* 0x000ee80000300a00 */
[----:B------:R-:W-:Y:S01]  /*585f0*/  STL.64 [R1+0x69b8], R82 ;  /* 0x0069b85201007387 */ /* 0x000fe20000100a00 */
[----:B------:R-:W-:-:S02]  /*58600*/  IMAD.MOV.U32 R248, RZ, RZ, R223 ;  /* 0x000000fffff87224 */ /* 0x000fc400078e00df */
[----:B------:R-:W-:Y:S01]  /*58610*/  IMAD.MOV.U32 R249, RZ, RZ, R214 ;  /* 0x000000fffff97224 */ /* 0x000fe200078e00d6 */
[----:B------:R-:W-:Y:S01]  /*58620*/  LDS R4, [R0+UR10+0x4000] ;  /* 0x0040000a00047984 */ /* 0x000fe20008000800 */
[----:B------:R-:W-:Y:S02]  /*58630*/  IMAD.MOV.U32 R250, RZ, RZ, R211 ;  /* 0x000000fffffa7224 */ /* 0x000fe400078e00d3 */
[----:B------:R-:W-:Y:S01]  /*58640*/  IMAD.MOV.U32 R251, RZ, RZ, R210 ;  /* 0x000000fffffb7224 */ /* 0x000fe200078e00d2 */
[----:B------:R-:W-:Y:S01]  /*58650*/  LDS R6, [R0+UR10+0x6000] ;  /* 0x0060000a00067984 */ /* 0x000fe20008000800 */
[----:B------:R-:W-:Y:S02]  /*58660*/  IMAD.MOV.U32 R244, RZ, RZ, R111 ;  /* 0x000000fffff47224 */ /* 0x000fe400078e006f */
[----:B------:R-:W-:Y:S01]  /*58670*/  IMAD.MOV.U32 R245, RZ, RZ, R110 ;  /* 0x000000fffff57224 */ /* 0x000fe200078e006e */
[----:B------:R-:W1:Y:S01]  /*58680*/  LDS R5, [R167+UR10+0x4000] ;  /* 0x0040000aa7057984 */ /* 0x000e620008000800 */
[C---:B--2---:R-:W-:Y:S08]  /*58690*/  HMMA.1688.F32.TF32 R12, R8.reuse, R108, R12 ;  /* 0x0000006c080c723c */ /* 0x044ff0000008100c */
[----:B----4-:R-:W-:Y:S11]  /*586a0*/  HMMA.1688.F32.TF32 R20, R8, R116, R20 ;  /* 0x000000740814723c */ /* 0x010ff60000081014 */
[----:B------:R-:W-:-:S02]  /*586b0*/  IMAD.MOV.U32 R80, RZ, RZ, R15 ;  /* 0x000000ffff507224 */ /* 0x000fc400078e000f */
[----:B------:R-:W-:Y:S01]  /*586c0*/  IMAD.MOV.U32 R86, RZ, RZ, R13 ;  /* 0x000000ffff567224 */ /* 0x000fe200078e000d */
[----:B------:R-:W-:Y:S01]  /*586d0*/  LDS R15, [R252+UR10+0x6000] ;  /* 0x0060000afc0f7984 */ /* 0x000fe20008000800 */
[----:B------:R-:W-:Y:S02]  /*586e0*/  IMAD.MOV.U32 R87, RZ, RZ, R14 ;  /* 0x000000ffff577224 */ /* 0x000fe400078e000e */
[----:B------:R-:W-:Y:S01]  /*586f0*/  IMAD.MOV.U32 R85, RZ, RZ, R12 ;  /* 0x000000ffff557224 */ /* 0x000fe200078e000c */
[----:B------:R-:W-:Y:S04]  /*58700*/  STL.64 [R1+0x69b0], R80 ;  /* 0x0069b05001007387 */ /* 0x000fe80000100a00 */
[----:B------:R-:W2:Y:S04]  /*58710*/  LDL.LU.64 R24, [R1+0x2b20] ;  /* 0x002b200001187983 */ /* 0x000ea80000300a00 */
[----:B------:R-:W2:Y:S01]  /*58720*/  LDL.LU.64 R26, [R1+0x2b28] ;  /* 0x002b2800011a7983 */ /* 0x000ea20000300a00 */
[----:B------:R-:W-:-:S02]  /*58730*/  IMAD.MOV.U32 R84, RZ, RZ, R23 ;  /* 0x000000ffff547224 */ /* 0x000fc400078e0017 */
[----:B------:R-:W-:Y:S01]  /*58740*/  IMAD.MOV.U32 R89, RZ, RZ, R20 ;  /* 0x000000ffff597224 */ /* 0x000fe200078e0014 */
[----:B------:R-:W-:Y:S01]  /*58750*/  LDS R12, [R243+UR10+0x4000] ;  /* 0x0040000af30c7984 */ /* 0x000fe20008000800 */
[----:B------:R-:W-:Y:S02]  /*58760*/  IMAD.MOV.U32 R90, RZ, RZ, R21 ;  /* 0x000000ffff5a7224 */ /* 0x000fe400078e0015 */
[----:B------:R-:W-:Y:S01]  /*58770*/  IMAD.MOV.U32 R91, RZ, RZ, R22 ;  /* 0x000000ffff5b7224 */ /* 0x000fe200078e0016 */
[----:B------:R-:W4:Y:S04]  /*58780*/  LDL.LU.64 R20, [R1+0x2b10] ;  /* 0x002b100001147983 */ /* 0x000f280000300a00 */
[----:B------:R-:W4:Y:S04]  /*58790*/  LDL.LU.64 R22, [R1+0x2b18] ;  /* 0x002b180001167983 */ /* 0x000f280000300a00 */
[----:B------:R-:W-:Y:S04]  /*587a0*/  STL.64 [R1+0x69c8], R86 ;  /* 0x0069c85601007387 */ /* 0x000fe80000100a00 */
[----:B------:R-:W-:Y:S01]  /*587b0*/  STL.64 [R1+0x69c0], R84 ;  /* 0x0069c05401007387 */ /* 0x000fe20000100a00 */
[----:B------:R-:W-:-:S02]  /*587c0*/  IMAD.MOV.U32 R246, RZ, RZ, R119 ;  /* 0x000000fffff67224 */ /* 0x000fc400078e0077 */
[----:B------:R-:W-:Y:S01]  /*587d0*/  IMAD.MOV.U32 R247, RZ, RZ, R118 ;  /* 0x000000fffff77224 */ /* 0x000fe200078e0076 */
[----:B------:R-:W-:Y:S01]  /*587e0*/  LDS R14, [R243+UR10+0x6000] ;  /* 0x0060000af30e7984 */ /* 0x000fe20008000800 */
[----:B------:R-:W-:Y:S02]  /*587f0*/  IMAD.MOV.U32 R236, RZ, RZ, R123 ;  /* 0x000000ffffec7224 */ /* 0x000fe400078e007b */
[----:B------:R-:W-:Y:S01]  /*58800*/  IMAD.MOV.U32 R237, RZ, RZ, R122 ;  /* 0x000000ffffed7224 */ /* 0x000fe200078e007a */
[----:B------:R-:W1:Y:S01]  /*58810*/  LDS R13, [R252+UR10+0x4000] ;  /* 0x0040000afc0d7984 */ /* 0x000e620008000800 */
[----:B---3--:R-:W-:-:S15]  /*58820*/  HMMA.1688.F32.TF32 R16, R8, R120, R16 ;  /* 0x000000780810723c */ /* 0x008fde0000081010 */
[----:B------:R-:W-:-:S04]  /*58830*/  NOP ;  /* 0x0000000000007918 */ /* 0x000fc80000000000 */
[----:B------:R-:W-:Y:S02]  /*58840*/  IMAD.MOV.U32 R57, RZ, RZ, R16 ;  /* 0x000000ffff397224 */ /* 0x000fe400078e0010 */
[----:B------:R-:W-:Y:S02]  /*58850*/  IMAD.MOV.U32 R58, RZ, RZ, R17 ;  /* 0x000000ffff3a7224 */ /* 0x000fe400078e0011 */
[----:B------:R-:W-:Y:S01]  /*58860*/  IMAD.MOV.U32 R59, RZ, RZ, R18 ;  /* 0x000000ffff3b7224 */ /* 0x000fe200078e0012 */
[----:B------:R-:W3:Y:S01]  /*58870*/  LDL.LU.64 R16, [R1+0x2d70] ;  /* 0x002d700001107983 */ /* 0x000ee20000300a00 */
[----:B------:R-:W-:-:S03]  /*58880*/  IMAD.MOV.U32 R52, RZ, RZ, R19 ;  /* 0x000000ffff347224 */ /* 0x000fc600078e0013 */
[----:B------:R-:W3:Y:S04]  /*58890*/  LDL.LU.64 R18, [R1+0x2d78] ;  /* 0x002d780001127983 */ /* 0x000ee80000300a00 */
[----:B------:R-:W-:Y:S04]  /*588a0*/  STL.64 [R1+0x69d8], R58 ;  /* 0x0069d83a01007387 */ /* 0x000fe80000100a00 */
[----:B------:R-:W-:Y:S04]  /*588b0*/  STL.64 [R1+0x69d0], R56 ;  /* 0x0069d03801007387 */ /* 0x000fe80000100a00 */
[----:B------:R-:W2:Y:S04]  /*588c0*/  LDL.LU R223, [R1+0x6b64] ;  /* 0x006b640001df7983 */ /* 0x000ea80000300800 */
[----:B------:R-:W2:Y:S04]  /*588d0*/  LDL.LU R214, [R1+0x6b60] ;  /* 0x006b600001d67983 */ /* 0x000ea80000300800 */
[----:B------:R-:W2:Y:S04]  /*588e0*/  LDL.LU R211, [R1+0x6b5c] ;  /* 0x006b5c0001d37983 */ /* 0x000ea80000300800 */
[----:B------:R-:W2:Y:S04]  /*588f0*/  LDL.LU R210, [R1+0x6b58] ;  /* 0x006b580001d27983 */ /* 0x000ea80000300800 */
[----:B------:R-:W2:Y:S04]  /*58900*/  LDL.LU R111, [R1+0x6b54] ;  /* 0x006b5400016f7983 */ /* 0x000ea80000300800 */
[----:B------:R-:W2:Y:S04]  /*58910*/  LDL.LU R110, [R1+0x6b50] ;  /* 0x006b5000016e7983 */ /* 0x000ea80000300800 */
[----:B------:R-:W2:Y:S04]  /*58920*/  LDL.LU R119, [R1+0x6b4c] ;  /* 0x006b4c0001777983 */ /* 0x000ea80000300800 */
[----:B------:R-:W2:Y:S01]  /*58930*/  LDL.LU R118, [R1+0x6b48] ;  /* 0x006b480001767983 */ /* 0x000ea20000300800 */
[----:B------:R-:W-:-:S02]  /*58940*/  IMAD.MOV.U32 R238, RZ, RZ, R115 ;  /* 0x000000ffffee7224 */ /* 0x000fc400078e0073 */
[----:B------:R-:W-:Y:S01]  /*58950*/  IMAD.MOV.U32 R239, RZ, RZ, R114 ;  /* 0x000000ffffef7224 */ /* 0x000fe200078e0072 */
[----:B----4-:R-:W-:-:S15]  /*58960*/  HMMA.1688.F32.TF32 R20, R8, R192, R20 ;  /* 0x000000c00814723c */ /* 0x010fde0000081014 */
[----:B------:R-:W-:-:S04]  /*58970*/  NOP ;  /* 0x0000000000007918 */ /* 0x000fc80000000000 */
[----:B------:R-:W-:Y:S02]  /*58980*/  IMAD.MOV.U32 R105, RZ, RZ, R20 ;  /* 0x000000ffff697224 */ /* 0x000fe400078e0014 */
[----:B------:R-:W-:Y:S02]  /*58990*/  IMAD.MOV.U32 R106, RZ, RZ, R21 ;  /* 0x000000ffff6a7224 */ /* 0x000fe400078e0015 */
[----:B------:R-:W-:Y:S01]  /*589a0*/  IMAD.MOV.U32 R107, RZ, RZ, R22 ;  /* 0x000000ffff6b7224 */ /* 0x000fe200078e0016 */
[----:B------:R-:W4:Y:S01]  /*589b0*/  LDL.LU.64 R20, [R1+0x2e30] ;  /* 0x002e300001147983 */ /* 0x000f220000300a00 */
[----:B------:R-:W-:-:S03]  /*589c0*/  IMAD.MOV.U32 R100, RZ, RZ, R23 ;  /* 0x000000ffff647224 */ /* 0x000fc600078e0017 */
[----:B------:R-:W4:Y:S01]  /*589d0*/  LDL.LU.64 R22, [R1+0x2e38] ;  /* 0x002e380001167983 */ /* 0x000f220000300a00 */
[----:B---3--:R-:W-:-:S15]  /*589e0*/  HMMA.1688.F32.TF32 R16, R8, R188, R16 ;  /* 0x000000bc0810723c */ /* 0x008fde0000081010 */
[----:B------:R-:W-:-:S04]  /*589f0*/  NOP ;  /* 0x0000000000007918 */ /* 0x000fc80000000000 */
[----:B-1----:R-:W-:Y:S02]  /*58a00*/  IMAD.MOV.U32 R49, RZ, RZ, R16 ;  /* 0x000000ffff317224 */ /* 0x002fe400078e0010 */
[----:B------:R-:W-:Y:S02]  /*58a10*/  IMAD.MOV.U32 R50, RZ, RZ, R17 ;  /* 0x000000ffff327224 */ /* 0x000fe400078e0011 */
[----:B------:R-:W-:Y:S01]  /*58a20*/  IMAD.MOV.U32 R51, RZ, RZ, R18 ;  /* 0x000000ffff337224 */ /* 0x000fe200078e0012 */
[----:B------:R-:W3:Y:S01]  /*58a30*/  LDL.LU.64 R16, [R1+0x2f30] ;  /* 0x002f300001107983 */ /* 0x000ee20000300a00 */
[----:B------:R-:W-:-:S03]  /*58a40*/  IMAD.MOV.U32 R104, RZ, RZ, R19 ;  /* 0x000000ffff687224 */ /* 0x000fc600078e0013 */
[----:B------:R-:W3:Y:S04]  /*58a50*/  LDL.LU.64 R18, [R1+0x2f38] ;  /* 0x002f380001127983 */ /* 0x000ee80000300a00 */
[----:B------:R-:W3:Y:S04]  /*58a60*/  LDL.LU R123, [R1+0x6b44] ;  /* 0x006b4400017b7983 */ /* 0x000ee80000300800 */
[----:B------:R-:W4:Y:S04]  /*58a70*/  LDL.LU R122, [R1+0x6b40] ;  /* 0x006b4000017a7983 */ /* 0x000f280000300800 */
[----:B------:R-:W4:Y:S04]  /*58a80*/  LDL.LU R115, [R1+0x6b3c] ;  /* 0x006b3c0001737983 */ /* 0x000f280000300800 */
[----:B------:R-:W4:Y:S04]  /*58a90*/  LDL.LU R114, [R1+0x6b38] ;  /* 0x006b380001727983 */ /* 0x000f280000300800 */
[----:B------:R-:W4:Y:S04]  /*58aa0*/  LDL.LU R176, [R1+0xa50] ;  /* 0x000a500001b07983 */ /* 0x000f280000300800 */
[----:B------:R-:W4:Y:S04]  /*58ab0*/  LDL.LU R177, [R1+0xa54] ;  /* 0x000a540001b17983 */ /* 0x000f280000300800 */
[----:B------:R-:W4:Y:S04]  /*58ac0*/  LDL.LU R178, [R1+0xa58] ;  /* 0x000a580001b27983 */ /* 0x000f280000300800 */
[----:B------:R-:W4:Y:S04]  /*58ad0*/  LDL.LU R179, [R1+0xa5c] ;  /* 0x000a5c0001b37983 */ /* 0x000f280000300800 */
[----:B------:R-:W4:Y:S01]  /*58ae0*/  LDL.LU R160, [R1+0xa40] ;  /* 0x000a400001a07983 */ /* 0x000f220000300800 */
[----:B--2---:R-:W-:-:S02]  /*58af0*/  IMAD.MOV.U32 R173, RZ, RZ, R118 ;  /* 0x000000ffffad7224 */ /* 0x004fc400078e0076 */
[----:B------:R-:W-:Y:S02]  /*58b00*/  IMAD.MOV.U32 R174, RZ, RZ, R119 ;  /* 0x000000ffffae7224 */ /* 0x000fe400078e0077 */
[----:B------:R-:W-:Y:S02]  /*58b10*/  IMAD.MOV.U32 R175, RZ, RZ, R110 ;  /* 0x000000ffffaf7224 */ /* 0x000fe400078e006e */
[----:B------:R-:W-:Y:S02]  /*58b20*/  IMAD.MOV.U32 R228, RZ, RZ, R111 ;  /* 0x000000ffffe47224 */ /* 0x000fe400078e006f */
[----:B------:R-:W-:Y:S02]  /*58b30*/  IMAD.MOV.U32 R229, RZ, RZ, R210 ;  /* 0x000000ffffe57224 */ /* 0x000fe400078e00d2 */
[----:B------:R-:W-:Y:S02]  /*58b40*/  IMAD.MOV.U32 R230, RZ, RZ, R211 ;  /* 0x000000ffffe67224 */ /* 0x000fe400078e00d3 */
[----:B------:R-:W-:-:S02]  /*58b50*/  IMAD.MOV.U32 R231, RZ, RZ, R214 ;  /* 0x000000ffffe77224 */ /* 0x000fc400078e00d6 */
[----:B------:R-:W-:Y:S02]  /*58b60*/  IMAD.MOV.U32 R156, RZ, RZ, R215 ;  /* 0x000000ffff9c7224 */ /* 0x000fe400078e00d7 */
[----:B------:R-:W-:Y:S02]  /*58b70*/  IMAD.MOV.U32 R157, RZ, RZ, R218 ;  /* 0x000000ffff9d7224 */ /* 0x000fe400078e00da */
[----:B------:R-:W-:Y:S02]  /*58b80*/  IMAD.MOV.U32 R158, RZ, RZ, R219 ;  /* 0x000000ffff9e7224 */ /* 0x000fe400078e00db */
[----:B------:R-:W-:Y:S02]  /*58b90*/  IMAD.MOV.U32 R159, RZ, RZ, R222 ;  /* 0x000000ffff9f7224 */ /* 0x000fe400078e00de */
[----:B------:R-:W-:Y:S02]  /*58ba0*/  IMAD.MOV.U32 R232, RZ, RZ, R223 ;  /* 0x000000ffffe87224 */ /* 0x000fe400078e00df */
[----:B------:R-:W-:-:S02]  /*58bb0*/  IMAD.MOV.U32 R233, RZ, RZ, R226 ;  /* 0x000000ffffe97224 */ /* 0x000fc400078e00e2 */
[----:B------:R-:W-:Y:S02]  /*58bc0*/  IMAD.MOV.U32 R234, RZ, RZ, R227 ;  /* 0x000000ffffea7224 */ /* 0x000fe400078e00e3 */
[----:B---3--:R-:W-:Y:S02]  /*58bd0*/  IMAD.MOV.U32 R172, RZ, RZ, R123 ;  /* 0x000000ffffac7224 */ /* 0x008fe400078e007b */
[----:B----4-:R-:W-:Y:S02]  /*58be0*/  IMAD.MOV.U32 R163, RZ, RZ, R122 ;  /* 0x000000ffffa37224 */ /* 0x010fe400078e007a */
[----:B------:R-:W-:Y:S02]  /*58bf0*/  IMAD.MOV.U32 R162, RZ, RZ, R115 ;  /* 0x000000ffffa27224 */ /* 0x000fe400078e0073 */
[----:B------:R-:W-:Y:S02]  /*58c00*/  IMAD.MOV.U32 R161, RZ, RZ, R114 ;  /* 0x000000ffffa17224 */ /* 0x000fe400078e0072 */
[----:B------:R-:W2:Y:S04]  /*58c10*/  LDL.LU R114, [R1+0x6b34] ;  /* 0x006b340001727983 */ /* 0x000ea80000300800 */
[----:B------:R-:W2:Y:S04]  /*58c20*/  LDL.LU R115, [R1+0x6b30] ;  /* 0x006b300001737983 */ /* 0x000ea80000300800 */
[----:B------:R-:W3:Y:S04]  /*58c30*/  LDL.LU R122, [R1+0x6b2c] ;  /* 0x006b2c00017a7983 */ /* 0x000ee80000300800 */
[----:B------:R-:W3:Y:S04]  /*58c40*/  LDL.LU R123, [R1+0x6b28] ;  /* 0x006b2800017b7983 */ /* 0x000ee80000300800 */
[----:B------:R-:W4:Y:S04]  /*58c50*/  LDL.LU R118, [R1+0x6b24] ;  /* 0x006b240001767983 */ /* 0x000f280000300800 */
[----:B------:R-:W4:Y:S04]  /*58c60*/  LDL.LU R119, [R1+0x6b20] ;  /* 0x006b200001777983 */ /* 0x000f280000300800 */
[----:B------:R-:W2:Y:S04]  /*58c70*/  LDL.LU R110, [R1+0x6b1c] ;  /* 0x006b1c00016e7983 */ /* 0x000ea80000300800 */
        /* <DEDUP_REMOVED lines=11> */
[C---:B------:R-:W-:Y:S08]  /*58d30*/  HMMA.1688.F32.TF32 R36, R8.reuse, R112, R36 ;  /* 0x000000700824723c */ /* 0x040ff00000081024 */
[C---:B------:R-:W-:Y:S08]  /*58d40*/  HMMA.1688.F32.TF32 R32, R8.reuse, R204, R32 ;  /* 0x000000cc0820723c */ /* 0x040ff00000081020 */
[C---:B------:R-:W-:Y:S08]  /*58d50*/  HMMA.1688.F32.TF32 R28, R8.reuse, R200, R28 ;  /* 0x000000c8081c723c */ /* 0x040ff0000008101c */
[C---:B------:R-:W-:Y:S08]  /*58d60*/  HMMA.1688.F32.TF32 R24, R8.reuse, R196, R24 ;  /* 0x000000c40818723c */ /* 0x040ff00000081018 */
[C---:B------:R-:W-:Y:S08]  /*58d70*/  HMMA.1688.F32.TF32 R20, R8.reuse, R184, R20 ;  /* 0x000000b80814723c */ /* 0x040ff00000081014 */
[----:B------:R-:W-:Y:S01]  /*58d80*/  HMMA.1688.F32.TF32 R8, R8, R180, R16 ;  /* 0x000000b40808723c */ /* 0x000fe20000081010 */
[----:B------:R-:W-:-:S15]  /*58d90*/  IMAD.MOV.U32 R235, RZ, RZ, R241 ;  /* 0x000000ffffeb7224 */ /* 0x000fde00078e00f1 */
[----:B------:R-:W-:-:S03]  /*58da0*/  NOP ;  /* 0x0000000000007918 */ /* 0x000fc60000000000 */
        /* <DEDUP_REMOVED lines=8> */
[----:B--2---:R-:W-:-:S15]  /*58e30*/  HMMA.1688.F32.TF32 R8, R4, R226, R176 ;  /* 0x000000e20408723c */ /* 0x004fde00000810b0 */
[----:B------:R-:W-:-:S04]  /*58e40*/  NOP ;  /* 0x0000000000007918 */ /* 0x000fc80000000000 */
[----:B------:R-:W-:Y:S02]  /*58e50*/  IMAD.MOV.U32 R201, RZ, RZ, R8 ;  /* 0x000000ffffc97224 */ /* 0x000fe400078e0008 */
[----:B------:R-:W-:Y:S02]  /*58e60*/  IMAD.MOV.U32 R200, RZ, RZ, R9 ;  /* 0x000000ffffc87224 */ /* 0x000fe400078e0009 */
[----:B------:R-:W-:Y:S02]  /*58e70*/  IMAD.MOV.U32 R197, RZ, RZ, R10 ;  /* 0x000000ffffc57224 */ /* 0x000fe400078e000a */
[----:B------:R-:W-:Y:S02]  /*58e80*/  IMAD.MOV.U32 R196, RZ, RZ, R11 ;  /* 0x000000ffffc47224 */ /* 0x000fe400078e000b */
[----:B------:R-:W-:-:S15]  /*58e90*/  HMMA.1688.F32.TF32 R8, R4, R222, R160 ;  /* 0x000000de0408723c */ /* 0x000fde00000810a0 */
        /* <DEDUP_REMOVED lines=11> */
[C---:B------:R-:W-:Y:S08]  /*58f50*/  HMMA.1688.F32.TF32 R8, R4.reuse, R214, R228 ;  /* 0x000000d60408723c */ /* 0x040ff000000810e4 */
[----:B------:R-:W-:Y:S11]  /*58f60*/  HMMA.1688.F32.TF32 R16, R4, R210, R232 ;  /* 0x000000d20410723c */ /* 0x000ff600000810e8 */
[----:B------:R-:W-:-:S02]  /*58f70*/  IMAD.MOV.U32 R225, RZ, RZ, R8 ;  /* 0x000000ffffe17224 */ /* 0x000fc400078e0008 */
[----:B------:R-:W-:Y:S02]  /*58f80*/  IMAD.MOV.U32 R224, RZ, RZ, R9 ;  /* 0x000000ffffe07224 */ /* 0x000fe400078e0009 */
[----:B------:R-:W-:Y:S02]  /*58f90*/  IMAD.MOV.U32 R221, RZ, RZ, R10 ;  /* 0x000000ffffdd7224 */ /* 0x000fe400078e000a */
[----:B------:R-:W-:Y:S02]  /*58fa0*/  IMAD.MOV.U32 R220, RZ, RZ, R11 ;  /* 0x000000ffffdc7224 */ /* 0x000fe400078e000b */
[C---:B------:R-:W-:Y:S01]  /*58fb0*/  HMMA.1688.F32.TF32 R8, R4.reuse, R110, R156 ;  /* 0x0000006e0408723c */ /* 0x040fe2000008109c */
[----:B------:R-:W-:Y:S04]  /*58fc0*/  STL.64 [R1+0x2da0], R16 ;  /* 0x002da01001007387 */ /* 0x000fe80000100a00 */
[----:B------:R3:W-:Y:S03]  /*58fd0*/  STL.64 [R1+0x2da8], R18 ;  /* 0x002da81201007387 */ /* 0x0007e60000100a00 */
[C---:B----4-:R-:W-:Y:S08]  /*58fe0*/  HMMA.1688.F32.TF32 R20, R4.reuse, R118, R236 ;  /* 0x000000760414723c */ /* 0x050ff000000810ec */
[C---:B---3--:R-:W-:Y:S03]  /*58ff0*/  HMMA.1688.F32.TF32 R16, R4.reuse, R122, R244 ;  /* 0x0000007a0410723c */ /* 0x048fe600000810f4 */
[----:B------:R-:W-:Y:S04]  /*59000*/  STL.64 [R1+0x2d90], R8 ;  /* 0x002d900801007387 */ /* 0x000fe80000100a00 */
[----:B------:R1:W-:Y:S02]  /*59010*/  STL.64 [R1+0x2d98], R10 ;  /* 0x002d980a01007387 */ /* 0x0003e40000100a00 */
[----:B-1----:R-:W-:Y:S02]  /*59020*/  HMMA.1688.F32.TF32 R8, R4, R114, R248 ;  /* 0x000000720408723c */ /* 0x002fe400000810f8 */
[----:B------:R-:W-:Y:S01]  /*59030*/  STL.64 [R1+0x2d80], R20 ;  /* 0x002d801401007387 */ /* 0x000fe20000100a00 */
[----:B------:R-:W-:-:S03]  /*59040*/  IMAD.MOV.U32 R244, RZ, RZ, R198 ;  /* 0x000000fffff47224 */ /* 0x000fc600078e00c6 */
[----:B------:R-:W-:Y:S04]  /*59050*/  STL.64 [R1+0x2d88], R22 ;  /* 0x002d881601007387 */ /* 0x000fe80000100a00 */
[----:B------:R1:W-:Y:S01]  /*59060*/  STL.64 [R1+0x2d70], R16 ;  /* 0x002d701001007387 */ /* 0x0003e20000100a00 */
[----:B------:R-:W-:-:S03]  /*59070*/  IMAD.MOV.U32 R245, RZ, RZ, R202 ;  /* 0x000000fffff57224 */ /* 0x000fc600078e00ca */
[----:B------:R2:W-:Y:S01]  /*59080*/  STL.64 [R1+0x2d78], R18 ;  /* 0x002d781201007387 */ /* 0x0005e20000100a00 */
[----:B------:R-:W-:-:S03]  /*59090*/  IMAD.MOV.U32 R246, RZ, RZ, R199 ;  /* 0x000000fffff67224 */ /* 0x000fc600078e00c7 */
[----:B------:R-:W3:Y:S01]  /*590a0*/  LDL.LU R198, [R1+0x6aec] ;  /* 0x006aec0001c67983 */ /* 0x000ee20000300800 */
[----:B------:R-:W-:-:S03]  /*590b0*/  IMAD.MOV.U32 R247, RZ, RZ, R207 ;  /* 0x000000fffff77224 */ /* 0x000fc600078e00cf */
[----:B------:R-:W-:Y:S01]  /*590c0*/  STL.64 [R1+0x2d60], R8 ;  /* 0x002d600801007387 */ /* 0x000fe20000100a00 */
[----:B------:R-:W-:-:S03]  /*590d0*/  IMAD.MOV.U32 R236, RZ, RZ, R206 ;  /* 0x000000ffffec7224 */ /* 0x000fc600078e00ce */
[----:B------:R4:W-:Y:S01]  /*590e0*/  STL.64 [R1+0x2d68], R10 ;  /* 0x002d680a01007387 */ /* 0x0009e20000100a00 */
[----:B------:R-:W-:-:S03]  /*590f0*/  IMAD.MOV.U32 R237, RZ, RZ, R203 ;  /* 0x000000ffffed7224 */ /* 0x000fc600078e00cb */
[----:B------:R-:W2:Y:S01]  /*59100*/  LDL.LU R202, [R1+0x6ae8] ;  /* 0x006ae80001ca7983 */ /* 0x000ea20000300800 */
[----:B------:R-:W-:-:S03]  /*59110*/  IMAD.MOV.U32 R238, RZ, RZ, R182 ;  /* 0x000000ffffee7224 */ /* 0x000fc600078e00b6 */
[----:B------:R-:W4:Y:S01]  /*59120*/  LDL.LU R199, [R1+0x6ae4] ;  /* 0x006ae40001c77983 */ /* 0x000f220000300800 */
[----:B------:R-:W-:-:S03]  /*59130*/  IMAD.MOV.U32 R239, RZ, RZ, R183 ;  /* 0x000000ffffef7224 */ /* 0x000fc600078e00b7 */
[----:B------:R-:W4:Y:S04]  /*59140*/  LDL.LU R207, [R1+0x6ae0] ;  /* 0x006ae00001cf7983 */ /* 0x000f280000300800 */
[----:B------:R-:W4:Y:S04]  /*59150*/  LDL.LU R206, [R1+0x6adc] ;  /* 0x006adc0001ce7983 */ /* 0x000f280000300800 */
[----:B------:R-:W4:Y:S04]  /*59160*/  LDL.LU R203, [R1+0x6ad8] ;  /* 0x006ad80001cb7983 */ /* 0x000f280000300800 */
[----:B------:R-:W4:Y:S04]  /*59170*/  LDL.LU R182, [R1+0x6ad4] ;  /* 0x006ad40001b67983 */ /* 0x000f280000300800 */
[----:B------:R-:W4:Y:S01]  /*59180*/  LDL.LU R183, [R1+0x6ad0] ;  /* 0x006ad00001b77983 */ /* 0x000f220000300800 */
[----:B------:R-:W-:-:S02]  /*59190*/  IMAD.MOV.U32 R158, RZ, RZ, R194 ;  /* 0x000000ffff9e7224 */ /* 0x000fc400078e00c2 */
[----:B------:R-:W-:Y:S02]  /*591a0*/  IMAD.MOV.U32 R159, RZ, RZ, R186 ;  /* 0x000000ffff9f7224 */ /* 0x000fe400078e00ba */
[----:B------:R-:W-:Y:S02]  /*591b0*/  IMAD.MOV.U32 R97, RZ, RZ, R32 ;  /* 0x000000ffff617224 */ /* 0x000fe400078e0020 */
[----:B---3--:R-:W-:Y:S02]  /*591c0*/  IMAD.MOV.U32 R157, RZ, RZ, R198 ;  /* 0x000000ffff9d7224 */ /* 0x008fe400078e00c6 */
[----:B--2---:R-:W-:Y:S02]  /*591d0*/  IMAD.MOV.U32 R156, RZ, RZ, R202 ;  /* 0x000000ffff9c7224 */ /* 0x004fe400078e00ca */
[----:B------:R-:W2:Y:S04]  /*591e0*/  LDL.LU R202, [R1+0x6acc] ;  /* 0x006acc0001ca7983 */ /* 0x000ea80000300800 */
[----:B------:R-:W3:Y:S04]  /*591f0*/  LDL.LU R198, [R1+0x6ac8] ;  /* 0x006ac80001c67983 */ /* 0x000ee80000300800 */
[----:B------:R-:W3:Y:S04]  /*59200*/  LDL.LU R194, [R1+0x6ac4] ;  /* 0x006ac40001c27983 */ /* 0x000ee80000300800 */
[----:B------:R-:W3:Y:S04]  /*59210*/  LDL.LU R186, [R1+0x6ac0] ;  /* 0x006ac00001ba7983 */ /* 0x000ee80000300800 */
[----:B------:R-:W3:Y:S01]  /*59220*/  LDL.LU R228, [R1+0x1130] ;  /* 0x0011300001e47983 */ /* 0x000ee20000300800 */
[----:B----4-:R-:W-:-:S03]  /*59230*/  IMAD.MOV.U32 R231, RZ, RZ, R182 ;  /* 0x000000ffffe77224 */ /* 0x010fc600078e00b6 */
[----:B------:R-:W4:Y:S01]  /*59240*/  LDL.LU R229, [R1+0x1134] ;  /* 0x0011340001e57983 */ /* 0x000f220000300800 */
[----:B------:R-:W-:-:S03]  /*59250*/  IMAD.MOV.U32 R230, RZ, RZ, R183 ;  /* 0x000000ffffe67224 */ /* 0x000fc600078e00b7 */
[----:B------:R-:W4:Y:S04]  /*59260*/  LDL.LU R183, [R1+0x6abc] ;  /* 0x006abc0001b77983 */ /* 0x000f280000300800 */
        /* <DEDUP_REMOVED lines=10> */
[----:B------:R-:W-:-:S03]  /*59310*/  IMAD.MOV.U32 R98, RZ, RZ, R33 ;  /* 0x000000ffff627224 */ /* 0x000fc600078e0021 */
        /* <DEDUP_REMOVED lines=22> */
[----:B-1----:R-:W4:Y:S01]  /*59480*/  LDL.LU R16, [R1+0x340] ;  /* 0x0003400001107983 */ /* 0x002f220000300800 */
        /* <DEDUP_REMOVED lines=47> */
[----:B--2---:R-:W-:Y:S02]  /*59780*/  IMAD.MOV.U32 R175, RZ, RZ, R202 ;  /* 0x000000ffffaf7224 */ /* 0x004fe400078e00ca */
[----:B---3--:R-:W-:Y:S02]  /*59790*/  IMAD.MOV.U32 R174, RZ, RZ, R198 ;  /* 0x000000ffffae7224 */ /* 0x008fe400078e00c6 */
[----:B------:R-:W-:Y:S02]  /*597a0*/  IMAD.MOV.U32 R173, RZ, RZ, R194 ;  /* 0x000000ffffad7224 */ /* 0x000fe400078e00c2 */
[----:B------:R-:W-:-:S02]  /*597b0*/  IMAD.MOV.U32 R172, RZ, RZ, R186 ;  /* 0x000000ffffac7224 */ /* 0x000fc400078e00ba */
[----:B----4-:R-:W-:Y:S02]  /*597c0*/  IMAD.MOV.U32 R179, RZ, RZ, R183 ;  /* 0x000000ffffb37224 */ /* 0x010fe400078e00b7 */
[----:B------:R-:W-:Y:S02]  /*597d0*/  IMAD.MOV.U32 R178, RZ, RZ, R182 ;  /* 0x000000ffffb27224 */ /* 0x000fe400078e00b6 */
[----:B------:R-:W2:Y:S04]  /*597e0*/  LDL.LU R182, [R1+0x6ab4] ;  /* 0x006ab40001b67983 */ /* 0x000ea80000300800 */
[----:B------:R-:W2:Y:S04]  /*597f0*/  LDL.LU R183, [R1+0x6ab0] ;  /* 0x006ab00001b77983 */ /* 0x000ea80000300800 */
[----:B------:R-:W3:Y:S04]  /*59800*/  LDL.LU R186, [R1+0x6aac] ;  /* 0x006aac0001ba7983 */ /* 0x000ee80000300800 */
[----:B------:R-:W4:Y:S04]  /*59810*/  LDL.LU R194, [R1+0x6aa8] ;  /* 0x006aa80001c27983 */ /* 0x000f280000300800 */
[----:B------:R-:W2:Y:S04]  /*59820*/  LDL.LU R198, [R1+0x6aa4] ;  /* 0x006aa40001c67983 */ /* 0x000ea80000300800 */
[----:B------:R-:W2:Y:S04]  /*59830*/  LDL.LU R202, [R1+0x6aa0] ;  /* 0x006aa00001ca7983 */ /* 0x000ea80000300800 */
[----:B------:R-:W2:Y:S04]  /*59840*/  LDL.LU R203, [R1+0x6a9c] ;  /* 0x006a9c0001cb7983 */ /* 0x000ea80000300800 */
[----:B------:R-:W3:Y:S04]  /*59850*/  LDL.LU R206, [R1+0x6a98] ;  /* 0x006a980001ce7983 */ /* 0x000ee80000300800 */
[----:B------:R-:W3:Y:S01]  /*59860*/  LDL.LU R207, [R1+0x6a94] ;  /* 0x006a940001cf7983 */ /* 0x000ee20000300800 */
[----:B------:R-:W-:-:S02]  /*59870*/  IMAD.MOV.U32 R235, RZ, RZ, R199 ;  /* 0x000000ffffeb7224 */ /* 0x000fc400078e00c7 */
[----:B------:R-:W-:Y:S01]  /*59880*/  IMAD.MOV.U32 R248, RZ, RZ, R195 ;  /* 0x000000fffff87224 */ /* 0x000fe200078e00c3 */
[----:B------:R-:W4:Y:S01]  /*59890*/  LDL.LU R199, [R1+0x6a90] ;  /* 0x006a900001c77983 */ /* 0x000f220000300800 */
[----:B------:R-:W-:Y:S02]  /*598a0*/  IMAD.MOV.U32 R249, RZ, RZ, R190 ;  /* 0x000000fffff97224 */ /* 0x000fe400078e00be */
[----:B------:R-:W-:Y:S01]  /*598b0*/  IMAD.MOV.U32 R250, RZ, RZ, R191 ;  /* 0x000000fffffa7224 */ /* 0x000fe200078e00bf */
[----:B------:R-:W4:Y:S01]  /*598c0*/  LDL.LU R195, [R1+0x6a8c] ;  /* 0x006a8c0001c37983 */ /* 0x000f220000300800 */
[----:B------:R-:W-:-:S03]  /*598d0*/  IMAD.MOV.U32 R251, RZ, RZ, R187 ;  /* 0x000000fffffb7224 */ /* 0x000fc600078e00bb */
[----:B------:R-:W4:Y:S04]  /*598e0*/  LDL.LU R190, [R1+0x6a88] ;  /* 0x006a880001be7983 */ /* 0x000f280000300800 */
[----:B------:R-:W4:Y:S04]  /*598f0*/  LDL.LU R191, [R1+0x6a84] ;  /* 0x006a840001bf7983 */ /* 0x000f280000300800 */
[----:B------:R-:W4:Y:S01]  /*59900*/  LDL.LU R187, [R1+0x6a80] ;  /* 0x006a800001bb7983 */ /* 0x000f220000300800 */
[C---:B--2---:R-:W-:Y:S08]  /*59910*/  HMMA.1688.F32.TF32 R8, R4.reuse, R202, R148 ;  /* 0x000000ca0408723c */ /* 0x044ff00000081094 */
[C---:B---3--:R-:W-:Y:S08]  /*59920*/  HMMA.1688.F32.TF32 R72, R4.reuse, R206, R72 ;  /* 0x000000ce0448723c */ /* 0x048ff00000081048 */
[C---:B----4-:R-:W-:Y:S08]  /*59930*/  HMMA.1688.F32.TF32 R56, R4.reuse, R198, R44 ;  /* 0x000000c60438723c */ /* 0x050ff0000008102c */
[C---:B------:R-:W-:Y:S03]  /*59940*/  HMMA.1688.F32.TF32 R44, R4.reuse, R194, R128 ;  /* 0x000000c2042c723c */ /* 0x040fe60000081080 */
[----:B------:R-:W-:Y:S04]  /*59950*/  STL.64 [R1+0x2d50], R72 ;  /* 0x002d504801007387 */ /* 0x000fe80000100a00 */
[----:B------:R-:W-:Y:S04]  /*59960*/  STL.64 [R1+0x2d58], R74 ;  /* 0x002d584a01007387 */ /* 0x000fe80000100a00 */
[----:B------:R-:W-:Y:S01]  /*59970*/  STL.64 [R1+0x2d40], R8 ;  /* 0x002d400801007387 */ /* 0x000fe20000100a00 */
[C---:B------:R-:W-:Y:S03]  /*59980*/  HMMA.1688.F32.TF32 R16, R4.reuse, R186, R16 ;  /* 0x000000ba0410723c */ /* 0x040fe60000081010 */
[----:B------:R1:W-:Y:S05]  /*59990*/  STL.64 [R1+0x2d48], R10 ;  /* 0x002d480a01007387 */ /* 0x0003ea0000100a00 */
[C---:B-1----:R-:W-:Y:S08]  /*599a0*/  HMMA.1688.F32.TF32 R8, R4.reuse, R190, R24 ;  /* 0x000000be0408723c */ /* 0x042ff00000081018 */
[----:B------:R-:W-:Y:S01]  /*599b0*/  HMMA.1688.F32.TF32 R4, R4, R182, R20 ;  /* 0x000000b60404723c */ /* 0x000fe20000081014 */
[----:B------:R-:W-:Y:S04]  /*599c0*/  STL.64 [R1+0x2d30], R56 ;  /* 0x002d303801007387 */ /* 0x000fe80000100a00 */
[----:B------:R-:W-:Y:S04]  /*599d0*/  STL.64 [R1+0x2d38], R58 ;  /* 0x002d383a01007387 */ /* 0x000fe80000100a00 */
[----:B------:R-:W-:Y:S04]  /*599e0*/  STL.64 [R1+0x2d20], R44 ;  /* 0x002d202c01007387 */ /* 0x000fe80000100a00 */
[----:B------:R-:W-:Y:S04]  /*599f0*/  STL.64 [R1+0x2d28], R46 ;  /* 0x002d282e01007387 */ /* 0x000fe80000100a00 */
[----:B------:R-:W-:Y:S04]  /*59a00*/  STL.64 [R1+0x2d10], R8 ;  /* 0x002d100801007387 */ /* 0x000fe80000100a00 */
[----:B------:R1:W-:Y:S04]  /*59a10*/  STL.64 [R1+0x2d18], R10 ;  /* 0x002d180a01007387 */ /* 0x0003e80000100a00 */
[----:B------:R-:W-:Y:S04]  /*59a20*/  STL.64 [R1+0x2d00], R16 ;  /* 0x002d001001007387 */ /* 0x000fe80000100a00 */
[----:B------:R2:W-:Y:S01]  /*59a30*/  STL.64 [R1+0x2d08], R18 ;  /* 0x002d081201007387 */ /* 0x0005e20000100a00 */
[C---:B-1----:R-:W-:Y:S03]  /*59a40*/  HMMA.1688.F32.TF32 R8, R12.reuse, R226, R40 ;  /* 0x000000e20c08723c */ /* 0x042fe60000081028 */
[----:B------:R-:W-:Y:S04]  /*59a50*/  STL.64 [R1+0x2710], R4 ;  /* 0x0027100401007387 */ /* 0x000fe80000100a00 */
[----:B------:R1:W-:Y:S01]  /*59a60*/  STL.64 [R1+0x2718], R6 ;  /* 0x0027180601007387 */ /* 0x0003e20000100a00 */
[C---:B--2---:R-:W-:Y:S08]  /*59a70*/  HMMA.1688.F32.TF32 R16, R12.reuse, R222, R36 ;  /* 0x000000de0c10723c */ /* 0x044ff00000081024 */
[C---:B-1----:R-:W-:Y:S03]  /*59a80*/  HMMA.1688.F32.TF32 R4, R12.reuse, R218, R32 ;  /* 0x000000da0c04723c */ /* 0x042fe60000081020 */
[----:B------:R-:W-:Y:S04]  /*59a90*/  STL.64 [R1+0x2cf0], R8 ;  /* 0x002cf00801007387 */ /* 0x000fe80000100a00 */
[----:B------:R-:W-:Y:S04]  /*59aa0*/  STL.64 [R1+0x2cf8], R10 ;  /* 0x002cf80a01007387 */ /* 0x000fe80000100a00 */
[----:B------:R-:W-:Y:S04]  /*59ab0*/  STL.64 [R1+0x2ce0], R16 ;  /* 0x002ce01001007387 */ /* 0x000fe80000100a00 */
[----:B------:R1:W-:Y:S01]  /*59ac0*/  STL.64 [R1+0x2ce8], R18 ;  /* 0x002ce81201007387 */ /* 0x0003e20000100a00 */
[C---:B------:R-:W-:Y:S03]  /*59ad0*/  HMMA.1688.F32.TF32 R20, R12.reuse, R210, R168 ;  /* 0x000000d20c14723c */ /* 0x040fe600000810a8 */
[----:B------:R-:W-:Y:S04]  /*59ae0*/  LDS R8, [R0+UR10+0x4080] ;  /* 0x0040800a00087984 */ /* 0x000fe80008000800 */
[----:B------:R-:W-:Y:S04]  /*59af0*/  STL.64 [R1+0x2cd0], R4 ;  /* 0x002cd00401007387 */ /* 0x000fe80000100a00 */
[----:B------:R2:W-:Y:S01]  /*59b00*/  STL.64 [R1+0x2cd8], R6 ;  /* 0x002cd80601007387 */ /* 0x0005e20000100a00 */
[C---:B-1----:R-:W-:Y:S03]  /*59b10*/  HMMA.1688.F32.TF32 R16, R12.reuse, R110, R124 ;  /* 0x0000006e0c10723c */ /* 0x042fe6000008107c */
[----:B------:R-:W-:Y:S04]  /*59b20*/  LDS R10, [R0+UR10+0x6080] ;  /* 0x0060800a000a7984 */ /* 0x000fe80008000800 */
[----:B------:R-:W-:Y:S01]  /*59b30*/  LDS R9, [R167+UR10+0x4080] ;  /* 0x0040800aa7097984 */ /* 0x000fe20008000800 */
[----:B--2---:R-:W-:Y:S03]  /*59b40*/  HMMA.1688.F32.TF32 R4, R12, R214, R28 ;  /* 0x000000d60c04723c */ /* 0x004fe6000008101c */
[----:B------:R-:W1:-:S15]  /*59b50*/  LDS R11, [R167+UR10+0x6080] ;  /* 0x0060800aa70b7984 */ /* 0x000e5e0008000800 */
[----:B------:R-:W-:Y:S01]  /*59b60*/  NOP ;  /* 0x0000000000007918 */ /* 0x000fe20000000000 */
[----:B------:R-:W-:Y:S04]  /*59b70*/  STL.64 [R1+0x2cc0], R4 ;  /* 0x002cc00401007387 */ /* 0x000fe80000100a00 */
[----:B------:R2:W-:Y:S04]  /*59b80*/  STL.64 [R1+0x2cc8], R6 ;  /* 0x002cc80601007387 */ /* 0x0005e80000100a00 */
[----:B------:R-:W-:Y:S04]  /*59b90*/  STL.64 [R1+0x2cb0], R20 ;  /* 0x002cb01401007387 */ /* 0x000fe80000100a00 */
[----:B------:R3:W-:Y:S01]  /*59ba0*/  STL.64 [R1+0x2cb8], R22 ;  /* 0x002cb81601007387 */ /* 0x0007e20000100a00 */
[C---:B--2---:R-:W-:Y:S03]  /*59bb0*/  HMMA.1688.F32.TF32 R4, R12.reuse, R118, R152 ;  /* 0x000000760c04723c */ /* 0x044fe60000081098 */
[----:B------:R-:W-:Y:S04]  /*59bc0*/  STL.64 [R1+0x2ca0], R16 ;  /* 0x002ca01001007387 */ /* 0x000fe80000100a00 */
[----:B------:R2:W-:Y:S01]  /*59bd0*/  STL.64 [R1+0x2ca8], R18 ;  /* 0x002ca81201007387 */ /* 0x0005e20000100a00 */
[C---:B---3--:R-:W-:Y:S08]  /*59be0*/  HMMA.1688.F32.TF32 R20, R12.reuse, R122, R176 ;  /* 0x0000007a0c14723c */ /* 0x048ff000000810b0 */
[C---:B--2---:R-:W-:Y:S03]  /*59bf0*/  HMMA.1688.F32.TF32 R16, R12.reuse, R114, R160 ;  /* 0x000000720c10723c */ /* 0x044fe600000810a0 */
[----:B------:R-:W-:Y:S04]  /*59c00*/  STL.64 [R1+0x2c90], R4 ;  /* 0x002c900401007387 */ /* 0x000fe80000100a00 */
[----:B------:R-:W-:Y:S04]  /*59c10*/  STL.64 [R1+0x2c98], R6 ;  /* 0x002c980601007387 */ /* 0x000fe80000100a00 */
[----:B------:R-:W-:Y:S04]  /*59c20*/  STL.64 [R1+0x2c80], R20 ;  /* 0x002c801401007387 */ /* 0x000fe80000100a00 */
[----:B------:R-:W-:Y:S01]  /*59c30*/  STL.64 [R1+0x2c88], R22 ;  /* 0x002c881601007387 */ /* 0x000fe20000100a00 */
[C---:B------:R-:W-:Y:S03]  /*59c40*/  HMMA.1688.F32.TF32 R24, R12.reuse, R194, R156 ;  /* 0x000000c20c18723c */ /* 0x040fe6000008109c */
[----:B------:R-:W-:Y:S04]  /*59c50*/  LDS R4, [R243+UR10+0x4080] ;  /* 0x0040800af3047984 */ /* 0x000fe80008000800 */
[----:B------:R-:W-:Y:S04]  /*59c60*/  STL.64 [R1+0x2c70], R16 ;  /* 0x002c701001007387 */ /* 0x000fe80000100a00 */
[----:B------:R2:W-:Y:S04]  /*59c70*/  STL.64 [R1+0x2c78], R18 ;  /* 0x002c781201007387 */ /* 0x0005e80000100a00 */
[----:B------:R-:W-:Y:S04]  /*59c80*/  LDS R6, [R243+UR10+0x6080] ;  /* 0x0060800af3067984 */ /* 0x000fe80008000800 */
[----:B------:R-:W-:Y:S01]  /*59c90*/  LDS R5, [R252+UR10+0x4080] ;  /* 0x0040800afc057984 */ /* 0x000fe20008000800 */
[C---:B--2---:R-:W-:Y:S03]  /*59ca0*/  HMMA.1688.F32.TF32 R16, R12.reuse, R206, R172 ;  /* 0x000000ce0c10723c */ /* 0x044fe600000810ac */
[----:B------:R-:W2:Y:S05]  /*59cb0*/  LDS R7, [R252+UR10+0x6080] ;  /* 0x0060800afc077984 */ /* 0x000eaa0008000800 */
[C---:B------:R-:W-:Y:S11]  /*59cc0*/  HMMA.1688.F32.TF32 R20, R12.reuse, R202, R228 ;  /* 0x000000ca0c14723c */ /* 0x040ff600000810e4 */
[----:B------:R-:W-:Y:S04]  /*59cd0*/  STL.64 [R1+0x2c60], R16 ;  /* 0x002c601001007387 */ /* 0x000fe80000100a00 */
[----:B------:R3:W-:Y:S02]  /*59ce0*/  STL.64 [R1+0x2c68], R18 ;  /* 0x002c681201007387 */ /* 0x0007e40000100a00 */
[C---:B---3--:R-:W-:Y:S02]  /*59cf0*/  HMMA.1688.F32.TF32 R16, R12.reuse, R198, R232 ;  /* 0x000000c60c10723c */ /* 0x048fe400000810e8 */
[----:B------:R-:W-:Y:S04]  /*59d00*/  STL.64 [R1+0x2c50], R20 ;  /* 0x002c501401007387 */ /* 0x000fe80000100a00 */
[----:B------:R3:W-:Y:S02]  /*59d10*/  STL.64 [R1+0x2c58], R22 ;  /* 0x002c581601007387 */ /* 0x0007e40000100a00 */
[C---:B---3--:R-:W-:Y:S11]  /*59d20*/  HMMA.1688.F32.TF32 R20, R12.reuse, R190, R236 ;  /* 0x000000be0c14723c */ /* 0x048ff600000810ec */
[----:B------:R-:W-:Y:S04]  /*59d30*/  STL.64 [R1+0x2c40], R16 ;  /* 0x002c401001007387 */ /* 0x000fe80000100a00 */
[----:B------:R3:W-:Y:S02]  /*59d40*/  STL.64 [R1+0x2c48], R18 ;  /* 0x002c481201007387 */ /* 0x0007e40000100a00 */
[C---:B---3--:R-:W-:Y:S08]  /*59d50*/  HMMA.1688.F32.TF32 R16, R12.reuse, R186, R244 ;  /* 0x000000ba0c10723c */ /* 0x048ff000000810f4 */
[----:B------:R-:W-:Y:S01]  /*59d60*/  HMMA.1688.F32.TF32 R12, R12, R182, R248 ;  /* 0x000000b60c0c723c */ /* 0x000fe200000810f8 */
[----:B------:R-:W-:Y:S04]  /*59d70*/  STL.64 [R1+0x2c30], R24 ;  /* 0x002c301801007387 */ /* 0x000fe80000100a00 */
[----:B------:R-:W-:Y:S04]  /*59d80*/  STL.64 [R1+0x2c38], R26 ;  /* 0x002c381a01007387 */ /* 0x000fe80000100a00 */
[----:B------:R3:W-:Y:S04]  /*59d90*/  STL.64 [R1+0x2c20], R20 ;  /* 0x002c201401007387 */ /* 0x0007e80000100a00 */
[----:B------:R4:W-:Y:S04]  /*59da0*/  STL.64 [R1+0x2c28], R22 ;  /* 0x002c281601007387 */ /* 0x0009e80000100a00 */
[----:B------:R-:W2:Y:S04]  /*59db0*/  LDL.LU R248, [R1+0x8b0] ;  /* 0x0008b00001f87983 */ /* 0x000ea80000300800 */
[----:B------:R1:W-:Y:S04]  /*59dc0*/  STL.64 [R1+0x2c10], R16 ;  /* 0x002c101001007387 */ /* 0x0003e80000100a00 */
[----:B------:R1:W-:Y:S04]  /*59dd0*/  STL.64 [R1+0x2c18], R18 ;  /* 0x002c181201007387 */ /* 0x0003e80000100a00 */
        /* <DEDUP_REMOVED lines=49> */
[----:B---3--:R-:W3:Y:S04]  /*5a0f0*/  LDL.LU R20, [R1+0x1000] ;  /* 0x0010000001147983 */ /* 0x008ee80000300800 */
[----:B------:R-:W3:Y:S04]  /*5a100*/  LDL.LU R21, [R1+0x1004] ;  /* 0x0010040001157983 */ /* 0x000ee80000300800 */
[----:B----4-:R-:W3:Y:S04]  /*5a110*/  LDL.LU R22, [R1+0x1008] ;  /* 0x0010080001167983 */ /* 0x010ee80000300800 */
[----:B------:R-:W3:Y:S04]  /*5a120*/  LDL.LU R23, [R1+0x100c] ;  /* 0x00100c0001177983 */ /* 0x000ee80000300800 */
[----:B-1----:R-:W4:Y:S04]  /*5a130*/  LDL.LU R16, [R1+0x1010] ;  /* 0x0010100001107983 */ /* 0x002f280000300800 */
[----:B------:R-:W4:Y:S04]  /*5a140*/  LDL.LU R17, [R1+0x1014] ;  /* 0x0010140001117983 */ /* 0x000f280000300800 */
        /* <DEDUP_REMOVED lines=10> */
[----:B------:R-:W3:Y:S04]  /*5a1f0*/  LDL.LU R76, [R1+0x1070] ;  /* 0x00107000014c7983 */ /* 0x000ee80000300800 */
[----:B------:R-:W3:Y:S04]  /*5a200*/  LDL.LU R77, [R1+0x1074] ;  /* 0x00107400014d7983 */ /* 0x000ee80000300800 */
[----:B------:R-:W3:Y:S04]  /*5a210*/  LDL.LU R78, [R1+0x1078] ;  /* 0x00107800014e7983 */ /* 0x000ee80000300800 */
        /* <DEDUP_REMOVED lines=29> */
[----:B------:R-:W-:Y:S04]  /*5a3f0*/  LDS R12, [R0+UR10+0x4100] ;  /* 0x0041000a000c7984 */ /* 0x000fe80008000800 */
[----:B------:R-:W-:Y:S04]  /*5a400*/  LDS R14, [R0+UR10+0x6100] ;  /* 0x0061000a000e7984 */ /* 0x000fe80008000800 */
[----:B------:R-:W-:Y:S04]  /*5a410*/  LDS R13, [R167+UR10+0x4100] ;  /* 0x0041000aa70d7984 */ /* 0x000fe80008000800 */
[----:B------:R-:W1:Y:S01]  /*5a420*/  LDS R15, [R167+UR10+0x6100] ;  /* 0x0061000aa70f7984 */ /* 0x000e620008000800 */
[C---:B--2---:R-:W-:Y:S08]  /*5a430*/  HMMA.1688.F32.TF32 R56, R8.reuse, R222, R72 ;  /* 0x000000de0838723c */ /* 0x044ff00000081048 */
[----:B---3--:R-:W-:Y:S11]  /*5a440*/  HMMA.1688.F32.TF32 R76, R8, R226, R76 ;  /* 0x000000e2084c723c */ /* 0x008ff6000008104c */
[----:B------:R-:W-:-:S02]  /*5a450*/  IMAD.MOV.U32 R117, RZ, RZ, R58 ;  /* 0x000000ffff757224 */ /* 0x000fc400078e003a */
[----:B------:R-:W-:-:S06]  /*5a460*/  IMAD.MOV.U32 R116, RZ, RZ, R59 ;  /* 0x000000ffff747224 */ /* 0x000fcc00078e003b */
[----:B------:R-:W-:Y:S04]  /*5a470*/  STL.64 [R1+0x2c00], R76 ;  /* 0x002c004c01007387 */ /* 0x000fe80000100a00 */
[----:B------:R-:W-:Y:S04]  /*5a480*/  STL.64 [R1+0x2c08], R78 ;  /* 0x002c084e01007387 */ /* 0x000fe80000100a00 */
[----:B------:R2:W-:Y:S01]  /*5a490*/  STL.64 [R1+0x2bf0], R56 ;  /* 0x002bf03801007387 */ /* 0x0005e20000100a00 */
[C---:B----4-:R-:W-:Y:S08]  /*5a4a0*/  HMMA.1688.F32.TF32 R44, R8.reuse, R214, R44 ;  /* 0x000000d6082c723c */ /* 0x050ff0000008102c */
[C---:B--2---:R-:W-:Y:S01]  /*5a4b0*/  HMMA.1688.F32.TF32 R56, R8.reuse, R218, R148 ;  /* 0x000000da0838723c */ /* 0x044fe20000081094 */
[----:B------:R2:W-:Y:S04]  /*5a4c0*/  STL [R1+0x65e4], R116 ;  /* 0x0065e47401007387 */ /* 0x0005e80000100800 */
[----:B------:R3:W-:Y:S03]  /*5a4d0*/  STL [R1+0x65e0], R117 ;  /* 0x0065e07501007387 */ /* 0x0007e60000100800 */
[----:B------:R-:W-:Y:S03]  /*5a4e0*/  HMMA.1688.F32.TF32 R24, R8, R110, R24 ;  /* 0x0000006e0818723c */ /* 0x000fe60000081018 */
[----:B--2---:R-:W-:-:S08]  /*5a4f0*/  IMAD.MOV.U32 R116, RZ, RZ, R46 ;  /* 0x000000ffff747224 */ /* 0x004fd000078e002e */
[----:B------:R-:W-:Y:S04]  /*5a500*/  STL.64 [R1+0x2be0], R56 ;  /* 0x002be03801007387 */ /* 0x000fe80000100a00 */
[----:B------:R2:W-:Y:S01]  /*5a510*/  STL.64 [R1+0x2be8], R58 ;  /* 0x002be83a01007387 */ /* 0x0005e20000100a00 */
[----:B---3--:R-:W-:-:S03]  /*5a520*/  IMAD.MOV.U32 R117, RZ, RZ, R47 ;  /* 0x000000ffff757224 */ /* 0x008fc600078e002f */
[----:B------:R3:W-:Y:S01]  /*5a530*/  STL.64 [R1+0x2bd0], R44 ;  /* 0x002bd02c01007387 */ /* 0x0007e20000100a00 */
[C---:B--2---:R-:W-:Y:S08]  /*5a540*/  HMMA.1688.F32.TF32 R56, R8.reuse, R210, R128 ;  /* 0x000000d20838723c */ /* 0x044ff00000081080 */
[C---:B---3--:R-:W-:Y:S08]  /*5a550*/  HMMA.1688.F32.TF32 R44, R8.reuse, R118, R16 ;  /* 0x00000076082c723c */ /* 0x048ff00000081010 */
[C---:B------:R-:W-:Y:S03]  /*5a560*/  HMMA.1688.F32.TF32 R16, R8.reuse, R122, R20 ;  /* 0x0000007a0810723c */ /* 0x040fe60000081014 */
[----:B------:R-:W-:Y:S04]  /*5a570*/  STL.64 [R1+0x2bc0], R56 ;  /* 0x002bc03801007387 */ /* 0x000fe80000100a00 */
[----:B------:R-:W-:Y:S04]  /*5a580*/  STL.64 [R1+0x2bc8], R58 ;  /* 0x002bc83a01007387 */ /* 0x000fe80000100a00 */
[----:B------:R-:W-:Y:S01]  /*5a590*/  STL.64 [R1+0x2bb0], R24 ;  /* 0x002bb01801007387 */ /* 0x000fe20000100a00 */
[C---:B------:R-:W-:Y:S03]  /*5a5a0*/  HMMA.1688.F32.TF32 R20, R8.reuse, R206, R36 ;  /* 0x000000ce0814723c */ /* 0x040fe60000081024 */
[----:B------:R2:W-:Y:S04]  /*5a5b0*/  STL.64 [R1+0x2bb8], R26 ;  /* 0x002bb81a01007387 */ /* 0x0005e80000100a00 */
[----:B------:R-:W-:Y:S04]  /*5a5c0*/  STL.64 [R1+0x2ba0], R44 ;  /* 0x002ba02c01007387 */ /* 0x000fe80000100a00 */
[----:B------:R-:W-:Y:S01]  /*5a5d0*/  STL.64 [R1+0x2ba8], R46 ;  /* 0x002ba82e01007387 */ /* 0x000fe20000100a00 */
[C---:B--2---:R-:W-:Y:S03]  /*5a5e0*/  HMMA.1688.F32.TF32 R24, R8.reuse, R114, R40 ;  /* 0x000000720818723c */ /* 0x044fe60000081028 */
[----:B------:R-:W-:Y:S04]  /*5a5f0*/  STL.64 [R1+0x2b90], R16 ;  /* 0x002b901001007387 */ /* 0x000fe80000100a00 */
[----:B------:R2:W-:Y:S02]  /*5a600*/  STL.64 [R1+0x2b98], R18 ;  /* 0x002b981201007387 */ /* 0x0005e40000100a00 */
[C---:B--2---:R-:W-:Y:S10]  /*5a610*/  HMMA.1688.F32.TF32 R16, R8.reuse, R202, R32 ;  /* 0x000000ca0810723c */ /* 0x044ff40000081020 */
        /* <DEDUP_REMOVED lines=10> */
[----:B------:R2:W-:Y:S04]  /*5a6c0*/  STL.64 [R1+0x2b58], R26 ;  /* 0x002b581a01007387 */ /* 0x0005e80000100a00 */
[----:B------:R-:W-:Y:S04]  /*5a6d0*/  STL.64 [R1+0x2b40], R20 ;  /* 0x002b401401007387 */ /* 0x000fe80000100a00 */
[----:B------:R3:W-:Y:S01]  /*5a6e0*/  STL.64 [R1+0x2b48], R22 ;  /* 0x002b481601007387 */ /* 0x0007e20000100a00 */
[C---:B--2---:R-:W-:Y:S03]  /*5a6f0*/  HMMA.1688.F32.TF32 R24, R8.reuse, R186, R152 ;  /* 0x000000ba0818723c */ /* 0x044fe60000081098 */
[----:B------:R-:W-:Y:S04]  /*5a700*/  STL.64 [R1+0x2b30], R16 ;  /* 0x002b301001007387 */ /* 0x000fe80000100a00 */
[----:B------:R2:W-:Y:S01]  /*5a710*/  STL.64 [R1+0x2b38], R18 ;  /* 0x002b381201007387 */ /* 0x0005e20000100a00 */
[----:B---3--:R-:W-:Y:S08]  /*5a720*/  HMMA.1688.F32.TF32 R20, R8, R182, R176 ;  /* 0x000000b60814723c */ /* 0x008ff000000810b0 */
[C---:B--2---:R-:W-:Y:S08]  /*5a730*/  HMMA.1688.F32.TF32 R16, R4.reuse, R226, R160 ;  /* 0x000000e20410723c */ /* 0x044ff000000810a0 */
[C---:B------:R-:W-:Y:S01]  /*5a740*/  HMMA.1688.F32.TF32 R8, R4.reuse, R222, R172 ;  /* 0x000000de0408723c */ /* 0x040fe200000810ac */
[----:B------:R-:W-:Y:S04]  /*5a750*/  STL.64 [R1+0x2b20], R24 ;  /* 0x002b201801007387 */ /* 0x000fe80000100a00 */
[----:B------:R-:W-:Y:S04]  /*5a760*/  STL.64 [R1+0x2b28], R26 ;  /* 0x002b281a01007387 */ /* 0x000fe80000100a00 */
        /* <DEDUP_REMOVED lines=18> */
[----:B------:R2:W-:Y:S04]  /*5a890*/  STL.64 [R1+0x2ac0], R20 ;  /* 0x002ac01401007387 */ /* 0x0005e80000100a00 */
[----:B------:R3:W-:Y:S04]  /*5a8a0*/  STL.64 [R1+0x2ac8], R22 ;  /* 0x002ac81601007387 */ /* 0x0007e80000100a00 */
[----:B------:R-:W4:Y:S04]  /*5a8b0*/  LDL.LU R248, [R1+0x7e0] ;  /* 0x0007e00001f87983 */ /* 0x000f280000300800 */
[----:B------:R-:W-:Y:S04]  /*5a8c0*/  STL.64 [R1+0x2ab0], R16 ;  /* 0x002ab01001007387 */ /* 0x000fe80000100a00 */
[----:B------:R-:W-:Y:S04]  /*5a8d0*/  STL.64 [R1+0x2ab8], R18 ;  /* 0x002ab81201007387 */ /* 0x000fe80000100a00 */
[----:B------:R-:W-:Y:S04]  /*5a8e0*/  STL.64 [R1+0x2aa0], R8 ;  /* 0x002aa00801007387 */ /* 0x000fe80000100a00 */
[----:B------:R1:W-:Y:S04]  /*5a8f0*/  STL.64 [R1+0x2aa8], R10 ;  /* 0x002aa80a01007387 */ /* 0x0003e80000100a00 */
        /* <DEDUP_REMOVED lines=31> */
[----:B--2---:R-:W1:Y:S04]  /*5aaf0*/  LDL.LU R20, [R1+0x8a0] ;  /* 0x0008a00001147983 */ /* 0x004e680000300800 */
[----:B------:R-:W1:Y:S04]  /*5ab00*/  LDL.LU R21, [R1+0x8a4] ;  /* 0x0008a40001157983 */ /* 0x000e680000300800 */
[----:B---3--:R-:W1:Y:S04]  /*5ab10*/  LDL.LU R22, [R1+0x8a8] ;  /* 0x0008a80001167983 */ /* 0x008e680000300800 */
[----:B------:R-:W1:Y:S04]  /*5ab20*/  LDL.LU R23, [R1+0x8ac] ;  /* 0x0008ac0001177983 */ /* 0x000e680000300800 */
        /* <DEDUP_REMOVED lines=31> */
[----:B------:R-:W3:Y:S01]  /*5ad20*/  LDL.LU R239, [R1+0x80c] ;  /* 0x00080c0001ef7983 */ /* 0x000ee20000300800 */
[C---:B-1----:R-:W-:Y:S08]  /*5ad30*/  HMMA.1688.F32.TF32 R8, R4.reuse, R114, R20 ;  /* 0x000000720408723c */ /* 0x042ff00000081014 */
[----:B--2---:R-:W-:Y:S11]  /*5ad40*/  HMMA.1688.F32.TF32 R20, R4, R206, R40 ;  /* 0x000000ce0414723c */ /* 0x004ff60000081028 */
[----:B------:R-:W-:-:S02]  /*5ad50*/  IMAD.MOV.U32 R189, RZ, RZ, R8 ;  /* 0x000000ffffbd7224 */ /* 0x000fc400078e0008 */
[----:B------:R-:W-:Y:S02]  /*5ad60*/  IMAD.MOV.U32 R188, RZ, RZ, R9 ;  /* 0x000000ffffbc7224 */ /* 0x000fe400078e0009 */
[----:B------:R-:W-:Y:S02]  /*5ad70*/  IMAD.MOV.U32 R181, RZ, RZ, R10 ;  /* 0x000000ffffb57224 */ /* 0x000fe400078e000a */
[----:B------:R-:W-:Y:S02]  /*5ad80*/  IMAD.MOV.U32 R180, RZ, RZ, R11 ;  /* 0x000000ffffb47224 */ /* 0x000fe400078e000b */
[C---:B----4-:R-:W-:Y:S08]  /*5ad90*/  HMMA.1688.F32.TF32 R8, R4.reuse, R198, R32 ;  /* 0x000000c60408723c */ /* 0x050ff00000081020 */
[C---:B---3--:R-:W-:Y:S01]  /*5ada0*/  HMMA.1688.F32.TF32 R16, R4.reuse, R202, R36 ;  /* 0x000000ca0410723c */ /* 0x048fe20000081024 */
[----:B------:R-:W-:Y:S04]  /*5adb0*/  STL.64 [R1+0x2a80], R20 ;  /* 0x002a801401007387 */ /* 0x000fe80000100a00 */
[----:B------:R1:W-:Y:S03]  /*5adc0*/  STL.64 [R1+0x2a88], R22 ;  /* 0x002a881601007387 */ /* 0x0003e60000100a00 */
[C---:B-1----:R-:W-:Y:S11]  /*5add0*/  HMMA.1688.F32.TF32 R20, R4.reuse, R194, R28 ;  /* 0x000000c20414723c */ /* 0x042ff6000008101c */
[----:B------:R-:W-:Y:S04]  /*5ade0*/  STL.64 [R1+0x2a70], R16 ;  /* 0x002a701001007387 */ /* 0x000fe80000100a00 */
[----:B------:R1:W-:Y:S04]  /*5adf0*/  STL.64 [R1+0x2a78], R18 ;  /* 0x002a781201007387 */ /* 0x0003e80000100a00 */
[----:B------:R-:W-:Y:S04]  /*5ae00*/  STL.64 [R1+0x2a60], R8 ;  /* 0x002a600801007387 */ /* 0x000fe80000100a00 */
[----:B------:R2:W-:Y:S01]  /*5ae10*/  STL.64 [R1+0x2a68], R10 ;  /* 0x002a680a01007387 */ /* 0x0005e20000100a00 */
[C---:B-1----:R-:W-:Y:S08]  /*5ae20*/  HMMA.1688.F32.TF32 R16, R4.reuse, R190, R168 ;  /* 0x000000be0410723c */ /* 0x042ff000000810a8 */
[C---:B--2---:R-:W-:Y:S08]  /*5ae30*/  HMMA.1688.F32.TF32 R8, R4.reuse, R186, R124 ;  /* 0x000000ba0408723c */ /* 0x044ff0000008107c */
[----:B------:R-:W-:Y:S01]  /*5ae40*/  HMMA.1688.F32.TF32 R4, R4, R182, R152 ;  /* 0x000000b60404723c */ /* 0x000fe20000081098 */
[----:B------:R-:W-:Y:S04]  /*5ae50*/  STL.64 [R1+0x2a50], R20 ;  /* 0x002a501401007387 */ /* 0x000fe80000100a00 */
[----:B------:R-:W-:Y:S04]  /*5ae60*/  STL.64 [R1+0x2a58], R22 ;  /* 0x002a581601007387 */ /* 0x000fe80000100a00 */
[----:B------:R-:W-:Y:S04]  /*5ae70*/  STL.64 [R1+0x2a40], R16 ;  /* 0x002a401001007387 */ /* 0x000fe80000100a00 */
[----:B------:R-:W-:Y:S04]  /*5ae80*/  STL.64 [R1+0x2a48], R18 ;  /* 0x002a481201007387 */ /* 0x000fe80000100a00 */
[----:B------:R-:W-:Y:S04]  /*5ae90*/  STL.64 [R1+0x2a30], R8 ;  /* 0x002a300801007387 */ /* 0x000fe80000100a00 */
[----:B------:R-:W-:Y:S04]  /*5aea0*/  STL.64 [R1+0x2a38], R10 ;  /* 0x002a380a01007387 */ /* 0x000fe80000100a00 */
[----:B------:R-:W-:Y:S04]  /*5aeb0*/  STL.64 [R1+0x1050], R4 ;  /* 0x0010500401007387 */ /* 0x000fe80000100a00 */
[----:B------:R1:W-:Y:S02]  /*5aec0*/  STL.64 [R1+0x1058], R6 ;  /* 0x0010580601007387 */ /* 0x0003e40000100a00 */
[C---:B-1----:R-:W-:Y:S08]  /*5aed0*/  HMMA.1688.F32.TF32 R4, R12.reuse, R218, R172 ;  /* 0x000000da0c04723c */ /* 0x042ff000000810ac */
        /* <DEDUP_REMOVED lines=8> */
[C---:B------:R-:W-:Y:S08]  /*5af60*/  HMMA.1688.F32.TF32 R8, R12.reuse, R222, R160 ;  /* 0x000000de0c08723c */ /* 0x040ff000000810a0 */
[----:B-1----:R-:W-:Y:S03]  /*5af70*/  HMMA.1688.F32.TF32 R16, R12, R214, R228 ;  /* 0x000000d60c10723c */ /* 0x002fe600000810e4 */
[----:B------:R-:W-:-:S02]  /*5af80*/  IMAD.MOV.U32 R113, RZ, RZ, R4 ;  /* 0x000000ffff717224 */ /* 0x000fc400078e0004 */
[----:B------:R-:W-:Y:S02]  /*5af90*/  IMAD.MOV.U32 R112, RZ, RZ, R5 ;  /* 0x000000ffff707224 */ /* 0x000fe400078e0005 */
[----:B------:R-:W-:Y:S02]  /*5afa0*/  IMAD.MOV.U32 R109, RZ, RZ, R6 ;  /* 0x000000ffff6d7224 */ /* 0x000fe400078e0006 */
[----:B------:R-:W-:Y:S02]  /*5afb0*/  IMAD.MOV.U32 R108, RZ, RZ, R7 ;  /* 0x000000ffff6c7224 */ /* 0x000fe400078e0007 */
[C---:B------:R-:W-:Y:S01]  /*5afc0*/  HMMA.1688.F32.TF32 R4, R12.reuse, R110, R156 ;  /* 0x0000006e0c04723c */ /* 0x040fe2000008109c */
[----:B------:R-:W-:Y:S04]  /*5afd0*/  STL.64 [R1+0x2a10], R8 ;  /* 0x002a100801007387 */ /* 0x000fe80000100a00 */
[----:B------:R-:W-:Y:S03]  /*5afe0*/  STL.64 [R1+0x2a18], R10 ;  /* 0x002a180a01007387 */ /* 0x000fe60000100a00 */
[C---:B------:R-:W-:Y:S01]  /*5aff0*/  HMMA.1688.F32.TF32 R20, R12.reuse, R118, R236 ;  /* 0x000000760c14723c */ /* 0x040fe200000810ec */
[----:B------:R-:W-:Y:S04]  /*5b000*/  STL.64 [R1+0x29f0], R16 ;  /* 0x0029f01001007387 */ /* 0x000fe80000100a00 */
[----:B------:R1:W-:Y:S04]  /*5b010*/  STL.64 [R1+0x29f8], R18 ;  /* 0x0029f81201007387 */ /* 0x0003e80000100a00 */
[----:B------:R-:W-:Y:S04]  /*5b020*/  LDS R8, [R243+UR10+0x4100] ;  /* 0x0041000af3087984 */ /* 0x000fe80008000800 */
[----:B------:R-:W-:Y:S01]  /*5b030*/  STL.64 [R1+0x29d0], R4 ;  /* 0x0029d00401007387 */ /* 0x000fe20000100a00 */
[C---:B-1----:R-:W-:Y:S03]  /*5b040*/  HMMA.1688.F32.TF32 R16, R12.reuse, R122, R244 ;  /* 0x0000007a0c10723c */ /* 0x042fe600000810f4 */
[----:B------:R1:W-:Y:S04]  /*5b050*/  STL.64 [R1+0x29d8], R6 ;  /* 0x0029d80601007387 */ /* 0x0003e80000100a00 */
[----:B------:R-:W-:Y:S04]  /*5b060*/  LDS R10, [R243+UR10+0x6100] ;  /* 0x0061000af30a7984 */ /* 0x000fe80008000800 */
[----:B------:R-:W-:Y:S01]  /*5b070*/  LDS R9, [R252+UR10+0x4100] ;  /* 0x0041000afc097984 */ /* 0x000fe20008000800 */
[C---:B-1----:R-:W-:Y:S03]  /*5b080*/  HMMA.1688.F32.TF32 R4, R12.reuse, R114, R248 ;  /* 0x000000720c04723c */ /* 0x042fe600000810f8 */
[----:B------:R1:W-:Y:S04]  /*5b090*/  STL.64 [R1+0x29c0], R20 ;  /* 0x0029c01401007387 */ /* 0x0003e80000100a00 */
[----:B------:R2:W-:Y:S04]  /*5b0a0*/  STL.64 [R1+0x29c8], R22 ;  /* 0x0029c81601007387 */ /* 0x0005e80000100a00 */
[----:B------:R-:W3:Y:S04]  /*5b0b0*/  LDL.LU R244, [R1+0xe60] ;  /* 0x000e600001f47983 */ /* 0x000ee80000300800 */
[----:B------:R4:W-:Y:S04]  /*5b0c0*/  STL.64 [R1+0x29b0], R16 ;  /* 0x0029b01001007387 */ /* 0x0009e80000100a00 */
[----:B------:R1:W-:Y:S04]  /*5b0d0*/  STL.64 [R1+0x29b8], R18 ;  /* 0x0029b81201007387 */ /* 0x0003e80000100a00 */
[----:B------:R-:W-:Y:S04]  /*5b0e0*/  STL.64 [R1+0x29a0], R4 ;  /* 0x0029a00401007387 */ /* 0x000fe80000100a00 */
[----:B------:R-:W-:Y:S04]  /*5b0f0*/  STL.64 [R1+0x29a8], R6 ;  /* 0x0029a80601007387 */ /* 0x000fe80000100a00 */
        /* <DEDUP_REMOVED lines=39> */
[----:B-1----:R-:W3:Y:S04]  /*5b370*/  LDL.LU R20, [R1+0xf40] ;  /* 0x000f400001147983 */ /* 0x002ee80000300800 */
[----:B------:R-:W3:Y:S04]  /*5b380*/  LDL.LU R21, [R1+0xf44] ;  /* 0x000f440001157983 */ /* 0x000ee80000300800 */
[----:B--2---:R-:W3:Y:S04]  /*5b390*/  LDL.LU R22, [R1+0xf48] ;  /* 0x000f480001167983 */ /* 0x004ee80000300800 */
[----:B------:R-:W3:Y:S04]  /*5b3a0*/  LDL.LU R23, [R1+0xf4c] ;  /* 0x000f4c0001177983 */ /* 0x000ee80000300800 */
[----:B----4-:R-:W2:Y:S04]  /*5b3b0*/  LDL.LU R16, [R1+0xf50] ;  /* 0x000f500001107983 */ /* 0x010ea80000300800 */
[----:B------:R-:W2:Y:S04]  /*5b3c0*/  LDL.LU R17, [R1+0xf54] ;  /* 0x000f540001117983 */ /* 0x000ea80000300800 */
[----:B------:R-:W2:Y:S04]  /*5b3d0*/  LDL.LU R18, [R1+0xf58] ;  /* 0x000f580001127983 */ /* 0x000ea80000300800 */
[----:B------:R-:W2:Y:S04]  /*5b3e0*/  LDL.LU R19, [R1+0xf5c] ;  /* 0x000f5c0001137983 */ /* 0x000ea80000300800 */
[----:B------:R-:W4:Y:S04]  /*5b3f0*/  LDL.LU R128, [R1+0xf70] ;  /* 0x000f700001807983 */ /* 0x000f280000300800 */
[----:B------:R-:W4:Y:S04]  /*5b400*/  LDL.LU R129, [R1+0xf74] ;  /* 0x000f740001817983 */ /* 0x000f280000300800 */
[----:B------:R-:W4:Y:S04]  /*5b410*/  LDL.LU R130, [R1+0xf78] ;  /* 0x000f780001827983 */ /* 0x000f280000300800 */
[----:B------:R-:W4:Y:S04]  /*5b420*/  LDL.LU R131, [R1+0xf7c] ;  /* 0x000f7c0001837983 */ /* 0x000f280000300800 */
        /* <DEDUP_REMOVED lines=32> */
[----:B------:R-:W1:Y:S04]  /*5b630*/  LDS R11, [R252+UR10+0x6100] ;  /* 0x0061000afc0b7984 */ /* 0x000e680008000800 */
[----:B------:R-:W-:Y:S04]  /*5b640*/  LDS R4, [R0+UR10+0x4180] ;  /* 0x0041800a00047984 */ /* 0x000fe80008000800 */
[----:B------:R-:W-:Y:S04]  /*5b650*/  LDS R6, [R0+UR10+0x6180] ;  /* 0x0061800a00067984 */ /* 0x000fe80008000800 */
[----:B------:R-:W-:Y:S04]  /*5b660*/  LDS R5, [R167+UR10+0x4180] ;  /* 0x0041800aa7057984 */ /* 0x000fe80008000800 */
[----:B------:R-:W1:Y:S01]  /*5b670*/  LDS R7, [R167+UR10+0x6180] ;  /* 0x0061800aa7077984 */ /* 0x000e620008000800 */
[C---:B--2---:R-:W-:Y:S08]  /*5b680*/  HMMA.1688.F32.TF32 R16, R12.reuse, R194, R16 ;  /* 0x000000c20c10723c */ /* 0x044ff00000081010 */
[C---:B---3--:R-:W-:Y:S08]  /*5b690*/  HMMA.1688.F32.TF32 R44, R12.reuse, R206, R44 ;  /* 0x000000ce0c2c723c */ /* 0x048ff0000008102c */
[C---:B----4-:R-:W-:Y:S11]  /*5b6a0*/  HMMA.1688.F32.TF32 R56, R12.reuse, R202, R128 ;  /* 0x000000ca0c38723c */ /* 0x050ff60000081080 */
[----:B------:R-:W-:Y:S04]  /*5b6b0*/  STL.64 [R1+0x2990], R44 ;  /* 0x0029902c01007387 */ /* 0x000fe80000100a00 */
[----:B------:R2:W-:Y:S02]  /*5b6c0*/  STL.64 [R1+0x2998], R46 ;  /* 0x0029982e01007387 */ /* 0x0005e40000100a00 */
[C---:B--2---:R-:W-:Y:S02]  /*5b6d0*/  HMMA.1688.F32.TF32 R44, R12.reuse, R198, R24 ;  /* 0x000000c60c2c723c */ /* 0x044fe40000081018 */
[----:B------:R-:W-:Y:S04]  /*5b6e0*/  STL.64 [R1+0x2980], R56 ;  /* 0x0029803801007387 */ /* 0x000fe80000100a00 */
[----:B------:R-:W-:Y:S02]  /*5b6f0*/  STL.64 [R1+0x2988], R58 ;  /* 0x0029883a01007387 */ /* 0x000fe40000100a00 */
[C---:B------:R-:W-:Y:S08]  /*5b700*/  HMMA.1688.F32.TF32 R24, R12.reuse, R190, R20 ;  /* 0x000000be0c18723c */ /* 0x040ff00000081014 */
[C---:B------:R-:W-:Y:S03]  /*5b710*/  HMMA.1688.F32.TF32 R20, R12.reuse, R186, R40 ;  /* 0x000000ba0c14723c */ /* 0x040fe60000081028 */
[----:B------:R-:W-:Y:S04]  /*5b720*/  STL.64 [R1+0x2970], R44 ;  /* 0x0029702c01007387 */ /* 0x000fe80000100a00 */
[----:B------:R-:W-:Y:S04]  /*5b730*/  STL.64 [R1+0x2978], R46 ;  /* 0x0029782e01007387 */ /* 0x000fe80000100a00 */
[----:B------:R-:W-:Y:S04]  /*5b740*/  STL.64 [R1+0x2960], R16 ;  /* 0x0029601001007387 */ /* 0x000fe80000100a00 */
[----:B------:R2:W-:Y:S02]  /*5b750*/  STL.64 [R1+0x2968], R18 ;  /* 0x0029681201007387 */ /* 0x0005e40000100a00 */
[----:B--2---:R-:W-:Y:S02]  /*5b760*/  HMMA.1688.F32.TF32 R16, R12, R182, R36 ;  /* 0x000000b60c10723c */ /* 0x004fe40000081024 */
[----:B------:R-:W-:Y:S04]  /*5b770*/  STL.64 [R1+0x2950], R24 ;  /* 0x0029501801007387 */ /* 0x000fe80000100a00 */
[----:B------:R1:W-:Y:S04]  /*5b780*/  STL.64 [R1+0x2958], R26 ;  /* 0x0029581a01007387 */ /* 0x0003e80000100a00 */
[----:B------:R-:W-:Y:S04]  /*5b790*/  STL.64 [R1+0x2940], R20 ;  /* 0x0029401401007387 */ /* 0x000fe80000100a00 */
[----:B------:R2:W-:Y:S01]  /*5b7a0*/  STL.64 [R1+0x2948], R22 ;  /* 0x0029481601007387 */ /* 0x0005e20000100a00 */
[C---:B-1----:R-:W-:Y:S03]  /*5b7b0*/  HMMA.1688.F32.TF32 R24, R8.reuse, R226, R32 ;  /* 0x000000e20818723c */ /* 0x042fe60000081020 */
[----:B------:R-:W-:Y:S04]  /*5b7c0*/  LDS R12, [R243+UR10+0x4180] ;  /* 0x0041800af30c7984 */ /* 0x000fe80008000800 */
[----:B------:R-:W-:Y:S01]  /*5b7d0*/  STL.64 [R1+0x1040], R16 ;  /* 0x0010401001007387 */ /* 0x000fe20000100a00 */
[C---:B--2---:R-:W-:Y:S03]  /*5b7e0*/  HMMA.1688.F32.TF32 R20, R8.reuse, R222, R28 ;  /* 0x000000de0814723c */ /* 0x044fe6000008101c */
[----:B------:R1:W-:Y:S04]  /*5b7f0*/  STL.64 [R1+0x1048], R18 ;  /* 0x0010481201007387 */ /* 0x0003e80000100a00 */
[----:B------:R-:W-:Y:S04]  /*5b800*/  LDS R14, [R243+UR10+0x6180] ;  /* 0x0061800af30e7984 */ /* 0x000fe80008000800 */
[----:B------:R-:W-:Y:S01]  /*5b810*/  LDS R13, [R252+UR10+0x4180] ;  /* 0x0041800afc0d7984 */ /* 0x000fe20008000800 */
[----:B-1----:R-:W-:Y:S03]  /*5b820*/  HMMA.1688.F32.TF32 R16, R8, R218, R168 ;  /* 0x000000da0810723c */ /* 0x002fe600000810a8 */
[----:B------:R-:W-:Y:S04]  /*5b830*/  STL.64 [R1+0x2930], R24 ;  /* 0x0029301801007387 */ /* 0x000fe80000100a00 */
[----:B------:R-:W-:Y:S04]  /*5b840*/  STL.64 [R1+0x2938], R26 ;  /* 0x0029381a01007387 */ /* 0x000fe80000100a00 */
[----:B------:R-:W-:Y:S04]  /*5b850*/  STL.64 [R1+0x2920], R20 ;  /* 0x0029201401007387 */ /* 0x000fe80000100a00 */
[----:B------:R1:W-:Y:S04]  /*5b860*/  STL.64 [R1+0x2928], R22 ;  /* 0x0029281601007387 */ /* 0x0003e80000100a00 */
[----:B------:R-:W2:Y:S01]  /*5b870*/  LDS R15, [R252+UR10+0x6180] ;  /* 0x0061800afc0f7984 */ /* 0x000ea20008000800 */
[----:B------:R-:W-:-:S03]  /*5b880*/  IMAD.MOV.U32 R193, RZ, RZ, R18 ;  /* 0x000000ffffc17224 */ /* 0x000fc600078e0012 */
[----:B------:R3:W-:Y:S01]  /*5b890*/  STL.64 [R1+0x2910], R16 ;  /* 0x0029101001007387 */ /* 0x0007e20000100a00 */
[----:B------:R-:W-:Y:S01]  /*5b8a0*/  IMAD.MOV.U32 R192, RZ, RZ, R19 ;  /* 0x000000ffffc07224 */ /* 0x000fe200078e0013 */
[C---:B-1----:R-:W-:Y:S08]  /*5b8b0*/  HMMA.1688.F32.TF32 R20, R8.reuse, R214, R124 ;  /* 0x000000d60814723c */ /* 0x042ff0000008107c */
[C---:B---3--:R-:W-:Y:S08]  /*5b8c0*/  HMMA.1688.F32.TF32 R16, R8.reuse, R210, R152 ;  /* 0x000000d20810723c */ /* 0x048ff00000081098 */
[C---:B------:R-:W-:Y:S03]  /*5b8d0*/  HMMA.1688.F32.TF32 R24, R8.reuse, R110, R176 ;  /* 0x0000006e0818723c */ /* 0x040fe600000810b0 */
[----:B------:R-:W-:Y:S04]  /*5b8e0*/  STL.64 [R1+0x1070], R20 ;  /* 0x0010701401007387 */ /* 0x000fe80000100a00 */
[----:B------:R1:W-:Y:S04]  /*5b8f0*/  STL.64 [R1+0x1078], R22 ;  /* 0x0010781601007387 */ /* 0x0003e80000100a00 */
[----:B------:R-:W-:Y:S04]  /*5b900*/  STL.64 [R1+0x1080], R16 ;  /* 0x0010801001007387 */ /* 0x000fe80000100a00 */
[----:B------:R3:W-:Y:S01]  /*5b910*/  STL.64 [R1+0x1088], R18 ;  /* 0x0010881201007387 */ /* 0x0007e20000100a00 */
[C---:B-1----:R-:W-:Y:S08]  /*5b920*/  HMMA.1688.F32.TF32 R20, R8.reuse, R118, R160 ;  /* 0x000000760814723c */ /* 0x042ff000000810a0 */
[C---:B---3--:R-:W-:Y:S01]  /*5b930*/  HMMA.1688.F32.TF32 R16, R8.reuse, R122, R172 ;  /* 0x0000007a0810723c */ /* 0x048fe200000810ac */
[----:B------:R-:W-:Y:S04]  /*5b940*/  STL.64 [R1+0x2900], R24 ;  /* 0x0029001801007387 */ /* 0x000fe80000100a00 */
[----:B------:R1:W-:Y:S06]  /*5b950*/  STL.64 [R1+0x2908], R26 ;  /* 0x0029081a01007387 */ /* 0x0003ec0000100a00 */
[----:B------:R-:W-:Y:S04]  /*5b960*/  STL.64 [R1+0x28f0], R20 ;  /* 0x0028f01401007387 */ /* 0x000fe80000100a00 */
[----:B------:R3:W-:Y:S01]  /*5b970*/  STL.64 [R1+0x28f8], R22 ;  /* 0x0028f81601007387 */ /* 0x0007e20000100a00 */
[C---:B-1----:R-:W-:Y:S03]  /*5b980*/  HMMA.1688.F32.TF32 R24, R8.reuse, R114, R228 ;  /* 0x000000720818723c */ /* 0x042fe600000810e4 */
[----:B------:R-:W-:Y:S04]  /*5b990*/  STL.64 [R1+0x28e0], R16 ;  /* 0x0028e01001007387 */ /* 0x000fe80000100a00 */
[----:B------:R1:W-:Y:S01]  /*5b9a0*/  STL.64 [R1+0x28e8], R18 ;  /* 0x0028e81201007387 */ /* 0x0003e20000100a00 */
[C---:B---3--:R-:W-:Y:S08]  /*5b9b0*/  HMMA.1688.F32.TF32 R20, R8.reuse, R206, R232 ;  /* 0x000000ce0814723c */ /* 0x048ff000000810e8 */
[C---:B-1----:R-:W-:Y:S03]  /*5b9c0*/  HMMA.1688.F32.TF32 R16, R8.reuse, R202, R156 ;  /* 0x000000ca0810723c */ /* 0x042fe6000008109c */
[----:B------:R-:W-:Y:S04]  /*5b9d0*/  STL.64 [R1+0x28d0], R24 ;  /* 0x0028d01801007387 */ /* 0x000fe80000100a00 */
[----:B------:R1:W-:Y:S04]  /*5b9e0*/  STL.64 [R1+0x28d8], R26 ;  /* 0x0028d81a01007387 */ /* 0x0003e80000100a00 */
[----:B------:R-:W-:Y:S04]  /*5b9f0*/  STL.64 [R1+0x10d0], R20 ;  /* 0x0010d01401007387 */ /* 0x000fe80000100a00 */
[----:B------:R3:W-:Y:S01]  /*5ba00*/  STL.64 [R1+0x10d8], R22 ;  /* 0x0010d81601007387 */ /* 0x0007e20000100a00 */
[C---:B-1----:R-:W-:Y:S03]  /*5ba10*/  HMMA.1688.F32.TF32 R24, R8.reuse, R198, R236 ;  /* 0x000000c60818723c */ /* 0x042fe600000810ec */
[----:B------:R-:W-:Y:S04]  /*5ba20*/  STL.64 [R1+0x28c0], R16 ;  /* 0x0028c01001007387 */ /* 0x000fe80000100a00 */
[----:B------:R1:W-:Y:S01]  /*5ba30*/  STL.64 [R1+0x28c8], R18 ;  /* 0x0028c81201007387 */ /* 0x0003e20000100a00 */
[C---:B---3--:R-:W-:Y:S08]  /*5ba40*/  HMMA.1688.F32.TF32 R20, R8.reuse, R194, R244 ;  /* 0x000000c20814723c */ /* 0x048ff000000810f4 */
[----:B-1----:R-:W-:Y:S03]  /*5ba50*/  HMMA.1688.F32.TF32 R16, R8, R190, R248 ;  /* 0x000000be0810723c */ /* 0x002fe600000810f8 */
[----:B------:R-:W-:Y:S04]  /*5ba60*/  STL.64 [R1+0x10f0], R24 ;  /* 0x0010f01801007387 */ /* 0x000fe80000100a00 */
[----:B------:R-:W-:Y:S04]  /*5ba70*/  STL.64 [R1+0x10f8], R26 ;  /* 0x0010f81a01007387 */ /* 0x000fe80000100a00 */
[----:B------:R-:W3:Y:S04]  /*5ba80*/  LDL.LU R244, [R1+0x680] ;  /* 0x0006800001f47983 */ /* 0x000ee80000300800 */
[----:B------:R-:W-:Y:S04]  /*5ba90*/  STL.64 [R1+0x28b0], R20 ;  /* 0x0028b01401007387 */ /* 0x000fe80000100a00 */
[----:B------:R-:W-:Y:S04]  /*5baa0*/  STL.64 [R1+0x28b8], R22 ;  /* 0x0028b81601007387 */ /* 0x000fe80000100a00 */
[----:B------:R1:W-:Y:S04]  /*5bab0*/  STL.64 [R1+0x1110], R16 ;  /* 0x0011101001007387 */ /* 0x0003e80000100a00 */
[----:B------:R4:W-:Y:S04]  /*5bac0*/  STL.64 [R1+0x1118], R18 ;  /* 0x0011181201007387 */ /* 0x0009e80000100a00 */
[----:B------:R-:W3:Y:S04]  /*5bad0*/  LDL.LU R245, [R1+0x684] ;  /* 0x0006840001f57983 */ /* 0x000ee80000300800 */
[----:B------:R-:W3:Y:S04]  /*5bae0*/  LDL.LU R246, [R1+0x688] ;  /* 0x0006880001f67983 */ /* 0x000ee80000300800 */
[----:B------:R-:W3:Y:S04]  /*5baf0*/  LDL.LU R247, [R1+0x68c] ;  /* 0x00068c0001f77983 */ /* 0x000ee80000300800 */
        /* <DEDUP_REMOVED lines=40> */
[----:B-1----:R-:W2:Y:S04]  /*5bd80*/  LDL.LU R16, [R1+0x740] ;  /* 0x0007400001107983 */ /* 0x002ea80000300800 */
[----:B------:R-:W2:Y:S04]  /*5bd90*/  LDL.LU R17, [R1+0x744] ;  /* 0x0007440001117983 */ /* 0x000ea80000300800 */
[----:B----4-:R-:W2:Y:S04]  /*5bda0*/  LDL.LU R18, [R1+0x748] ;  /* 0x0007480001127983 */ /* 0x010ea80000300800 */
[----:B------:R-:W2:Y:S04]  /*5bdb0*/  LDL.LU R19, [R1+0x74c] ;  /* 0x00074c0001137983 */ /* 0x000ea80000300800 */
[----:B------:R-:W4:Y:S04]  /*5bdc0*/  LDL.LU R24, [R1+0x750] ;  /* 0x0007500001187983 */ /* 0x000f280000300800 */
        /* <DEDUP_REMOVED lines=59> */
[C---:B----4-:R-:W-:Y:S08]  /*5c180*/  HMMA.1688.F32.TF32 R24, R4.reuse, R118, R24 ;  /* 0x000000760418723c */ /* 0x050ff00000081018 */
[----:B--2---:R-:W-:Y:S08]  /*5c190*/  HMMA.1688.F32.TF32 R72, R4, R218, R72 ;  /* 0x000000da0448723c */ /* 0x004ff00000081048 */
[C---:B---3--:R-:W-:Y:S08]  /*5c1a0*/  HMMA.1688.F32.TF32 R56, R8.reuse, R186, R56 ;  /* 0x000000ba0838723c */ /* 0x048ff00000081038 */
[----:B------:R-:W-:Y:S11]  /*5c1b0*/  HMMA.1688.F32.TF32 R84, R8, R182, R84 ;  /* 0x000000b60854723c */ /* 0x000ff60000081054 */
[----:B------:R-:W-:Y:S01]  /*5c1c0*/  STL.64 [R1+0x1130], R56 ;  /* 0x0011303801007387 */ /* 0x000fe20000100a00 */
[C---:B------:R-:W-:Y:S03]  /*5c1d0*/  HMMA.1688.F32.TF32 R8, R4.reuse, R222, R76 ;  /* 0x000000de0408723c */ /* 0x040fe6000008104c */
[----:B------:R1:W-:Y:S05]  /*5c1e0*/  STL.64 [R1+0x1138], R58 ;  /* 0x0011383a01007387 */ /* 0x0003ea0000100a00 */
[----:B-1----:R-:W-:Y:S01]  /*5c1f0*/  HMMA.1688.F32.TF32 R56, R4, R226, R80 ;  /* 0x000000e20438723c */ /* 0x002fe20000081050 */
[----:B------:R-:W-:Y:S04]  /*5c200*/  STL.64 [R1+0x1150], R84 ;  /* 0x0011505401007387 */ /* 0x000fe80000100a00 */
[----:B------:R-:W-:-:S14]  /*5c210*/  STL.64 [R1+0x1158], R86 ;  /* 0x0011585601007387 */ /* 0x000fdc0000100a00 */
[----:B------:R-:W-:Y:S04]  /*5c220*/  STL.64 [R1+0x28a0], R56 ;  /* 0x0028a03801007387 */ /* 0x000fe80000100a00 */
[----:B------:R1:W-:Y:S04]  /*5c230*/  STL.64 [R1+0x28a8], R58 ;  /* 0x0028a83a01007387 */ /* 0x0003e80000100a00 */
[----:B------:R-:W-:Y:S04]  /*5c240*/  STL.64 [R1+0x2890], R8 ;  /* 0x0028900801007387 */ /* 0x000fe80000100a00 */
[----:B------:R2:W-:Y:S01]  /*5c250*/  STL.64 [R1+0x2898], R10 ;  /* 0x0028980a01007387 */ /* 0x0005e20000100a00 */
[C---:B-1----:R-:W-:Y:S08]  /*5c260*/  HMMA.1688.F32.TF32 R56, R4.reuse, R214, R148 ;  /* 0x000000d60438723c */ /* 0x042ff00000081094 */
[C---:B--2---:R-:W-:Y:S01]  /*5c270*/  HMMA.1688.F32.TF32 R8, R4.reuse, R210, R44 ;  /* 0x000000d20408723c */ /* 0x044fe2000008102c */
[----:B------:R-:W-:Y:S04]  /*5c280*/  STL.64 [R1+0x2880], R72 ;  /* 0x0028804801007387 */ /* 0x000fe80000100a00 */
[----:B------:R-:W-:Y:S03]  /*5c290*/  STL.64 [R1+0x2888], R74 ;  /* 0x0028884a01007387 */ /* 0x000fe60000100a00 */
[C---:B------:R-:W-:Y:S03]  /*5c2a0*/  HMMA.1688.F32.TF32 R44, R4.reuse, R110, R128 ;  /* 0x0000006e042c723c */ /* 0x040fe60000081080 */
[----:B------:R-:W-:Y:S04]  /*5c2b0*/  STL.64 [R1+0x2870], R56 ;  /* 0x0028703801007387 */ /* 0x000fe80000100a00 */
[----:B------:R-:W-:Y:S04]  /*5c2c0*/  STL.64 [R1+0x2878], R58 ;  /* 0x0028783a01007387 */ /* 0x000fe80000100a00 */
[----:B------:R-:W-:Y:S04]  /*5c2d0*/  STL.64 [R1+0x2860], R8 ;  /* 0x0028600801007387 */ /* 0x000fe80000100a00 */
[----:B------:R1:W-:Y:S02]  /*5c2e0*/  STL.64 [R1+0x2868], R10 ;  /* 0x0028680a01007387 */ /* 0x0003e40000100a00 */
[C---:B-1----:R-:W-:Y:S08]  /*5c2f0*/  HMMA.1688.F32.TF32 R8, R4.reuse, R122, R16 ;  /* 0x0000007a0408723c */ /* 0x042ff00000081010 */
[C---:B------:R-:W-:Y:S01]  /*5c300*/  HMMA.1688.F32.TF32 R16, R4.reuse, R114, R20 ;  /* 0x000000720410723c */ /* 0x040fe20000081014 */
[----:B------:R-:W-:Y:S04]  /*5c310*/  STL.64 [R1+0x2850], R44 ;  /* 0x0028502c01007387 */ /* 0x000fe80000100a00 */
[----:B------:R-:W-:Y:S04]  /*5c320*/  STL.64 [R1+0x2858], R46 ;  /* 0x0028582e01007387 */ /* 0x000fe80000100a00 */
[----:B------:R-:W-:Y:S01]  /*5c330*/  STL.64 [R1+0x2840], R24 ;  /* 0x0028401801007387 */ /* 0x000fe20000100a00 */
[C---:B------:R-:W-:Y:S03]  /*5c340*/  HMMA.1688.F32.TF32 R20, R4.reuse, R206, R40 ;  /* 0x000000ce0414723c */ /* 0x040fe60000081028 */
[----:B------:R-:W-:Y:S04]  /*5c350*/  STL.64 [R1+0x2848], R26 ;  /* 0x0028481a01007387 */ /* 0x000fe80000100a00 */
[----:B------:R-:W-:Y:S04]  /*5c360*/  STL.64 [R1+0x2830], R8 ;  /* 0x0028300801007387 */ /* 0x000fe80000100a00 */
[----:B------:R1:W-:Y:S04]  /*5c370*/  STL.64 [R1+0x2838], R10 ;  /* 0x0028380a01007387 */ /* 0x0003e80000100a00 */
[----:B------:R-:W-:Y:S04]  /*5c380*/  STL.64 [R1+0x2820], R16 ;  /* 0x0028201001007387 */ /* 0x000fe80000100a00 */
[----:B------:R2:W-:Y:S01]  /*5c390*/  STL.64 [R1+0x2828], R18 ;  /* 0x0028281201007387 */ /* 0x0005e20000100a00 */
[C---:B-1----:R-:W-:Y:S08]  /*5c3a0*/  HMMA.1688.F32.TF32 R8, R4.reuse, R202, R36 ;  /* 0x000000ca0408723c */ /* 0x042ff00000081024 */
[C---:B--2---:R-:W-:Y:S01]  /*5c3b0*/  HMMA.1688.F32.TF32 R16, R4.reuse, R198, R32 ;  /* 0x000000c60410723c */ /* 0x044fe20000081020 */
[----:B------:R-:W-:Y:S04]  /*5c3c0*/  STL.64 [R1+0x2810], R20 ;  /* 0x0028101401007387 */ /* 0x000fe80000100a00 */
[----:B------:R1:W-:Y:S06]  /*5c3d0*/  STL.64 [R1+0x2818], R22 ;  /* 0x0028181601007387 */ /* 0x0003ec0000100a00 */
[----:B------:R-:W-:Y:S04]  /*5c3e0*/  STL.64 [R1+0x2800], R8 ;  /* 0x0028000801007387 */ /* 0x000fe80000100a00 */
[----:B------:R2:W-:Y:S01]  /*5c3f0*/  STL.64 [R1+0x2808], R10 ;  /* 0x0028080a01007387 */ /* 0x0005e20000100a00 */
[C---:B-1----:R-:W-:Y:S03]  /*5c400*/  HMMA.1688.F32.TF32 R20, R4.reuse, R194, R28 ;  /* 0x000000c20414723c */ /* 0x042fe6000008101c */
[----:B------:R-:W-:Y:S04]  /*5c410*/  STL.64 [R1+0x27f0], R16 ;  /* 0x0027f01001007387 */ /* 0x000fe80000100a00 */
[----:B------:R1:W-:Y:S01]  /*5c420*/  STL.64 [R1+0x27f8], R18 ;  /* 0x0027f81201007387 */ /* 0x0003e20000100a00 */
[C---:B--2---:R-:W-:Y:S08]  /*5c430*/  HMMA.1688.F32.TF32 R8, R4.reuse, R190, R168 ;  /* 0x000000be0408723c */ /* 0x044ff000000810a8 */
[C---:B-1----:R-:W-:Y:S08]  /*5c440*/  HMMA.1688.F32.TF32 R16, R4.reuse, R186, R124 ;  /* 0x000000ba0410723c */ /* 0x042ff0000008107c */
[----:B------:R-:W-:Y:S01]  /*5c450*/  HMMA.1688.F32.TF32 R4, R4, R182, R152 ;  /* 0x000000b60404723c */ /* 0x000fe20000081098 */
        /* <DEDUP_REMOVED lines=21> */
[C---:B-1----:R-:W-:Y:S03]  /*5c5b0*/  HMMA.1688.F32.TF32 R4, R12.reuse, R214, R228 ;  /* 0x000000d60c04723c */ /* 0x042fe600000810e4 */
[----:B------:R-:W1:Y:S05]  /*5c5c0*/  LDS R11, [R167+UR10+0x6200] ;  /* 0x0062000aa70b7984 */ /* 0x000e6a0008000800 */
[C---:B------:R-:W-:Y:S11]  /*5c5d0*/  HMMA.1688.F32.TF32 R16, R12.reuse, R210, R232 ;  /* 0x000000d20c10723c */ /* 0x040ff600000810e8 */
[----:B------:R-:W-:Y:S04]  /*5c5e0*/  STL.64 [R1+0x2780], R4 ;  /* 0x0027800401007387 */ /* 0x000fe80000100a00 */
[----:B------:R2:W-:Y:S02]  /*5c5f0*/  STL.64 [R1+0x2788], R6 ;  /* 0x0027880601007387 */ /* 0x0005e40000100a00 */
[C---:B--2---:R-:W-:Y:S02]  /*5c600*/  HMMA.1688.F32.TF32 R4, R12.reuse, R110, R156 ;  /* 0x0000006e0c04723c */ /* 0x044fe4000008109c */
[----:B------:R-:W-:Y:S04]  /*5c610*/  STL.64 [R1+0x2770], R16 ;  /* 0x0027701001007387 */ /* 0x000fe80000100a00 */
[----:B------:R2:W-:Y:S02]  /*5c620*/  STL.64 [R1+0x2778], R18 ;  /* 0x0027781201007387 */ /* 0x0005e40000100a00 */
[C---:B--2---:R-:W-:Y:S11]  /*5c630*/  HMMA.1688.F32.TF32 R16, R12.reuse, R122, R244 ;  /* 0x0000007a0c10723c */ /* 0x044ff600000810f4 */
[----:B------:R-:W-:Y:S04]  /*5c640*/  STL.64 [R1+0x2760], R4 ;  /* 0x0027600401007387 */ /* 0x000fe80000100a00 */
[----:B------:R2:W-:Y:S02]  /*5c650*/  STL.64 [R1+0x2768], R6 ;  /* 0x0027680601007387 */ /* 0x0005e40000100a00 */
[C---:B--2---:R-:W-:Y:S02]  /*5c660*/  HMMA.1688.F32.TF32 R4, R12.reuse, R114, R248 ;  /* 0x000000720c04723c */ /* 0x044fe400000810f8 */
[----:B------:R2:W-:Y:S04]  /*5c670*/  STL.64 [R1+0x2750], R20 ;  /* 0x0027501401007387 */ /* 0x0005e80000100a00 */
[----:B------:R3:W-:Y:S04]  /*5c680*/  STL.64 [R1+0x2758], R22 ;  /* 0x0027581601007387 */ /* 0x0007e80000100a00 */
[----:B------:R-:W4:Y:S04]  /*5c690*/  LDL.LU R248, [R1+0x630] ;  /* 0x0006300001f87983 */ /* 0x000f280000300800 */
[----:B------:R1:W-:Y:S04]  /*5c6a0*/  STL.64 [R1+0x2740], R16 ;  /* 0x0027401001007387 */ /* 0x0003e80000100a00 */
[----:B------:R1:W-:Y:S04]  /*5c6b0*/  STL.64 [R1+0x2748], R18 ;  /* 0x0027481201007387 */ /* 0x0003e80000100a00 */
[----:B------:R-:W-:Y:S04]  /*5c6c0*/  STL.64 [R1+0x2730], R4 ;  /* 0x0027300401007387 */ /* 0x000fe80000100a00 */
[----:B------:R-:W-:Y:S04]  /*5c6d0*/  STL.64 [R1+0x2738], R6 ;  /* 0x0027380601007387 */ /* 0x000fe80000100a00 */
        /* <DEDUP_REMOVED lines=47> */
[----:B--2---:R-:W2:Y:S04]  /*5c9d0*/  LDL.LU R20, [R1+0xdc0] ;  /* 0x000dc00001147983 */ /* 0x004ea80000300800 */
[----:B------:R-:W2:Y:S04]  /*5c9e0*/  LDL.LU R21, [R1+0xdc4] ;  /* 0x000dc40001157983 */ /* 0x000ea80000300800 */
[----:B---3--:R-:W2:Y:S04]  /*5c9f0*/  LDL.LU R22, [R1+0xdc8] ;  /* 0x000dc80001167983 */ /* 0x008ea80000300800 */
[----:B------:R-:W2:Y:S04]  /*5ca00*/  LDL.LU R23, [R1+0xdcc] ;  /* 0x000dcc0001177983 */ /* 0x000ea80000300800 */
[----:B------:R-:W3:Y:S04]  /*5ca10*/  LDL.LU R128, [R1+0xde0] ;  /* 0x000de00001807983 */ /* 0x000ee80000300800 */
        /* <DEDUP_REMOVED lines=27> */
[----:B-1----:R-:W4:Y:S04]  /*5cbd0*/  LDL.LU R16, [R1+0xdd0] ;  /* 0x000dd00001107983 */ /* 0x002f280000300800 */
        /* <DEDUP_REMOVED lines=27> */
[----:B------:R-:W-:Y:S01]  /*5cd90*/  STL.64 [R1+0x2728], R82 ;  /* 0x0027285201007387 */ /* 0x000fe20000100a00 */
[C---:B------:R-:W-:Y:S03]  /*5cda0*/  HMMA.1688.F32.TF32 R72, R12.reuse, R194, R148 ;  /* 0x000000c20c48723c */ /* 0x040fe60000081094 */
[----:B------:R-:W-:Y:S04]  /*5cdb0*/  STL.64 [R1+0x26f0], R56 ;  /* 0x0026f03801007387 */ /* 0x000fe80000100a00 */
[----:B------:R2:W-:Y:S02]  /*5cdc0*/  STL.64 [R1+0x26f8], R58 ;  /* 0x0026f83a01007387 */ /* 0x0005e40000100a00 */
[C---:B--2---:R-:W-:Y:S08]  /*5cdd0*/  HMMA.1688.F32.TF32 R56, R12.reuse, R190, R44 ;  /* 0x000000be0c38723c */ /* 0x044ff0000008102c */
[C---:B------:R-:W-:Y:S01]  /*5cde0*/  HMMA.1688.F32.TF32 R44, R12.reuse, R186, R128 ;  /* 0x000000ba0c2c723c */ /* 0x040fe20000081080 */
[----:B------:R-:W-:Y:S04]  /*5cdf0*/  STL.64 [R1+0x26e0], R76 ;  /* 0x0026e04c01007387 */ /* 0x000fe80000100a00 */
[----:B------:R-:W-:Y:S04]  /*5ce00*/  STL.64 [R1+0x26e8], R78 ;  /* 0x0026e84e01007387 */ /* 0x000fe80000100a00 */
[----:B------:R-:W-:Y:S01]  /*5ce10*/  STL.64 [R1+0x26d0], R72 ;  /* 0x0026d04801007387 */ /* 0x000fe20000100a00 */
[----:B------:R-:W-:Y:S03]  /*5ce20*/  HMMA.1688.F32.TF32 R24, R12, R182, R24 ;  /* 0x000000b60c18723c */ /* 0x000fe60000081018 */
[----:B------:R-:W-:Y:S04]  /*5ce30*/  STL.64 [R1+0x26d8], R74 ;  /* 0x0026d84a01007387 */ /* 0x000fe80000100a00 */
[----:B------:R-:W-:Y:S04]  /*5ce40*/  STL.64 [R1+0x26c0], R56 ;  /* 0x0026c03801007387 */ /* 0x000fe80000100a00 */
[----:B------:R-:W-:Y:S04]  /*5ce50*/  STL.64 [R1+0x26c8], R58 ;  /* 0x0026c83a01007387 */ /* 0x000fe80000100a00 */
[----:B------:R-:W-:Y:S04]  /*5ce60*/  STL.64 [R1+0x26b0], R44 ;  /* 0x0026b02c01007387 */ /* 0x000fe80000100a00 */
[----:B------:R2:W-:Y:S04]  /*5ce70*/  STL.64 [R1+0x26b8], R46 ;  /* 0x0026b82e01007387 */ /* 0x0005e80000100a00 */
[----:B------:R-:W-:Y:S04]  /*5ce80*/  LDS R12, [R0+UR10+0x4280] ;  /* 0x0042800a000c7984 */ /* 0x000fe80008000800 */
[----:B------:R-:W-:Y:S01]  /*5ce90*/  LDS R14, [R0+UR10+0x6280] ;  /* 0x0062800a000e7984 */ /* 0x000fe20008000800 */
[C---:B--2---:R-:W-:Y:S03]  /*5cea0*/  HMMA.1688.F32.TF32 R44, R8.reuse, R226, R16 ;  /* 0x000000e2082c723c */ /* 0x044fe60000081010 */
[----:B------:R-:W-:Y:S04]  /*5ceb0*/  LDS R13, [R167+UR10+0x4280] ;  /* 0x0042800aa70d7984 */ /* 0x000fe80008000800 */
[----:B------:R-:W2:Y:S01]  /*5cec0*/  LDS R15, [R167+UR10+0x6280] ;  /* 0x0062800aa70f7984 */ /* 0x000ea20008000800 */
[C---:B------:R-:W-:Y:S03]  /*5ced0*/  HMMA.1688.F32.TF32 R16, R8.reuse, R222, R20 ;  /* 0x000000de0810723c */ /* 0x040fe60000081014 */
[----:B------:R-:W-:Y:S04]  /*5cee0*/  STL.64 [R1+0x2690], R24 ;  /* 0x0026901801007387 */ /* 0x000fe80000100a00 */
[----:B------:R3:W-:Y:S01]  /*5cef0*/  STL.64 [R1+0x2698], R26 ;  /* 0x0026981a01007387 */ /* 0x0007e20000100a00 */
[C---:B------:R-:W-:Y:S03]  /*5cf00*/  HMMA.1688.F32.TF32 R20, R8.reuse, R214, R36 ;  /* 0x000000d60814723c */ /* 0x040fe60000081024 */
[----:B------:R-:W-:Y:S04]  /*5cf10*/  STL.64 [R1+0x26a0], R44 ;  /* 0x0026a02c01007387 */ /* 0x000fe80000100a00 */
[----:B------:R-:W-:Y:S01]  /*5cf20*/  STL.64 [R1+0x26a8], R46 ;  /* 0x0026a82e01007387 */ /* 0x000fe20000100a00 */
[C---:B---3--:R-:W-:Y:S03]  /*5cf30*/  HMMA.1688.F32.TF32 R24, R8.reuse, R218, R40 ;  /* 0x000000da0818723c */ /* 0x048fe60000081028 */
[----:B------:R-:W-:Y:S04]  /*5cf40*/  STL.64 [R1+0x2680], R16 ;  /* 0x0026801001007387 */ /* 0x000fe80000100a00 */
[----:B------:R3:W-:Y:S02]  /*5cf50*/  STL.64 [R1+0x2688], R18 ;  /* 0x0026881201007387 */ /* 0x0007e40000100a00 */
[C---:B---3--:R-:W-:Y:S10]  /*5cf60*/  HMMA.1688.F32.TF32 R16, R8.reuse, R210, R32 ;  /* 0x000000d20810723c */ /* 0x048ff40000081020 */
[----:B------:R-:W-:Y:S04]  /*5cf70*/  STL.64 [R1+0x2670], R24 ;  /* 0x0026701801007387 */ /* 0x000fe80000100a00 */
[----:B------:R3:W-:Y:S04]  /*5cf80*/  STL.64 [R1+0x2678], R26 ;  /* 0x0026781a01007387 */ /* 0x0007e80000100a00 */
[----:B------:R-:W-:Y:S04]  /*5cf90*/  STL.64 [R1+0x2660], R20 ;  /* 0x0026601401007387 */ /* 0x000fe80000100a00 */
[----:B------:R4:W-:Y:S01]  /*5cfa0*/  STL.64 [R1+0x2668], R22 ;  /* 0x0026681601007387 */ /* 0x0009e20000100a00 */
[C---:B---3--:R-:W-:Y:S03]  /*5cfb0*/  HMMA.1688.F32.TF32 R24, R8.reuse, R110, R28 ;  /* 0x0000006e0818723c */ /* 0x048fe6000008101c */
[----:B------:R-:W-:Y:S04]  /*5cfc0*/  STL.64 [R1+0x2650], R16 ;  /* 0x0026501001007387 */ /* 0x000fe80000100a00 */
[----:B------:R3:W-:Y:S01]  /*5cfd0*/  STL.64 [R1+0x2658], R18 ;  /* 0x0026581201007387 */ /* 0x0007e20000100a00 */
[C---:B----4-:R-:W-:Y:S08]  /*5cfe0*/  HMMA.1688.F32.TF32 R20, R8.reuse, R118, R168 ;  /* 0x000000760814723c */ /* 0x050ff000000810a8 */
[C---:B---3--:R-:W-:Y:S03]  /*5cff0*/  HMMA.1688.F32.TF32 R16, R8.reuse, R122, R124 ;  /* 0x0000007a0810723c */ /* 0x048fe6000008107c */
        /* <DEDUP_REMOVED lines=25> */
[----:B----4-:R-:W-:Y:S08]  /*5d190*/  HMMA.1688.F32.TF32 R20, R8, R182, R236 ;  /* 0x000000b60814723c */ /* 0x010ff000000810ec */
[C---:B-1----:R-:W-:Y:S08]  /*5d1a0*/  HMMA.1688.F32.TF32 R8, R4.reuse, R222, R248 ;  /* 0x000000de0408723c */ /* 0x042ff000000810f8 */
[C---:B---3--:R-:W-:Y:S01]  /*5d1b0*/  HMMA.1688.F32.TF32 R16, R4.reuse, R226, R244 ;  /* 0x000000e20410723c */ /* 0x048fe200000810f4 */
[----:B------:R-:W-:Y:S04]  /*5d1c0*/  STL.64 [R1+0x2570], R24 ;  /* 0x0025701801007387 */ /* 0x000fe80000100a00 */
[----:B------:R-:W-:Y:S04]  /*5d1d0*/  STL.64 [R1+0x2578], R26 ;  /* 0x0025781a01007387 */ /* 0x000fe80000100a00 */
[----:B------:R1:W-:Y:S04]  /*5d1e0*/  STL.64 [R1+0x23b0], R20 ;  /* 0x0023b01401007387 */ /* 0x0003e80000100a00 */
[----:B------:R3:W-:Y:S04]  /*5d1f0*/  STL.64 [R1+0x23b8], R22 ;  /* 0x0023b81601007387 */ /* 0x0007e80000100a00 */
[----:B------:R-:W4:Y:S04]  /*5d200*/  LDL.LU R236, [R1+0x510] ;  /* 0x0005100001ec7983 */ /* 0x000f280000300800 */
[----:B------:R1:W-:Y:S04]  /*5d210*/  STL.64 [R1+0x2550], R16 ;  /* 0x0025501001007387 */ /* 0x0003e80000100a00 */
[----:B------:R1:W-:Y:S04]  /*5d220*/  STL.64 [R1+0x2558], R18 ;  /* 0x0025581201007387 */ /* 0x0003e80000100a00 */
[----:B------:R-:W-:Y:S04]  /*5d230*/  STL.64 [R1+0x2540], R8 ;  /* 0x0025400801007387 */ /* 0x000fe80000100a00 */
[----:B------:R1:W-:Y:S04]  /*5d240*/  STL.64 [R1+0x2548], R10 ;  /* 0x0025480a01007387 */ /* 0x0003e80000100a00 */
        /* <DEDUP_REMOVED lines=41> */
[----:B---3--:R-:W2:Y:S04]  /*5d4e0*/  LDL.LU R22, [R1+0x5b8] ;  /* 0x0005b80001167983 */ /* 0x008ea80000300800 */
        /* <DEDUP_REMOVED lines=53> */
[C---:B--2---:R-:W-:Y:S08]  /*5d840*/  HMMA.1688.F32.TF32 R20, R4.reuse, R206, R20 ;  /* 0x000000ce0414723c */ /* 0x044ff00000081014 */
[C---:B---3--:R-:W-:Y:S08]  /*5d850*/  HMMA.1688.F32.TF32 R72, R4.reuse, R214, R72 ;  /* 0x000000d60448723c */ /* 0x048ff00000081048 */
[C---:B----4-:R-:W-:Y:S08]  /*5d860*/  HMMA.1688.F32.TF32 R56, R4.reuse, R218, R76 ;  /* 0x000000da0438723c */ /* 0x050ff0000008104c */
[C---:B------:R-:W-:Y:S11]  /*5d870*/  HMMA.1688.F32.TF32 R8, R4.reuse, R210, R148 ;  /* 0x000000d20408723c */ /* 0x040ff60000081094 */
[----:B------:R-:W-:Y:S04]  /*5d880*/  STL.64 [R1+0x2530], R56 ;  /* 0x0025303801007387 */ /* 0x000fe80000100a00 */
[----:B------:R1:W-:Y:S04]  /*5d890*/  STL.64 [R1+0x2538], R58 ;  /* 0x0025383a01007387 */ /* 0x0003e80000100a00 */
[----:B------:R-:W-:Y:S04]  /*5d8a0*/  STL.64 [R1+0x2520], R72 ;  /* 0x0025204801007387 */ /* 0x000fe80000100a00 */
[----:B------:R-:W-:Y:S01]  /*5d8b0*/  STL.64 [R1+0x2528], R74 ;  /* 0x0025284a01007387 */ /* 0x000fe20000100a00 */
[C---:B-1----:R-:W-:Y:S03]  /*5d8c0*/  HMMA.1688.F32.TF32 R56, R4.reuse, R110, R44 ;  /* 0x0000006e0438723c */ /* 0x042fe6000008102c */
[----:B------:R-:W-:Y:S04]  /*5d8d0*/  STL.64 [R1+0x2510], R8 ;  /* 0x0025100801007387 */ /* 0x000fe80000100a00 */
[----:B------:R1:W-:Y:S01]  /*5d8e0*/  STL.64 [R1+0x2518], R10 ;  /* 0x0025180a01007387 */ /* 0x0003e20000100a00 */
[C---:B------:R-:W-:Y:S08]  /*5d8f0*/  HMMA.1688.F32.TF32 R44, R4.reuse, R118, R128 ;  /* 0x00000076042c723c */ /* 0x040ff00000081080 */
[C---:B-1----:R-:W-:Y:S08]  /*5d900*/  HMMA.1688.F32.TF32 R8, R4.reuse, R122, R24 ;  /* 0x0000007a0408723c */ /* 0x042ff00000081018 */
[C---:B------:R-:W-:Y:S01]  /*5d910*/  HMMA.1688.F32.TF32 R16, R4.reuse, R114, R16 ;  /* 0x000000720410723c */ /* 0x040fe20000081010 */
        /* <DEDUP_REMOVED lines=57> */
[----:B------:R-:W-:Y:S04]  /*5dcb0*/  STL.64 [R1+0x23f8], R22 ;  /* 0x0023f81601007387 */ /* 0x000fe80000100a00 */
[----:B------:R-:W-:Y:S04]  /*5dcc0*/  LDS R4, [R0+UR10+0x4300] ;  /* 0x0043000a00047984 */ /* 0x000fe80008000800 */
[----:B------:R-:W-:Y:S04]  /*5dcd0*/  STL.64 [R1+0x23e0], R16 ;  /* 0x0023e01001007387 */ /* 0x000fe80000100a00 */
[----:B------:R2:W-:Y:S04]  /*5dce0*/  STL.64 [R1+0x23e8], R18 ;  /* 0x0023e81201007387 */ /* 0x0005e80000100a00 */
[----:B------:R-:W-:Y:S04]  /*5dcf0*/  LDS R6, [R0+UR10+0x6300] ;  /* 0x0063000a00067984 */ /* 0x000fe80008000800 */
[----:B------:R-:W-:Y:S01]  /*5dd00*/  LDS R5, [R167+UR10+0x4300] ;  /* 0x0043000aa7057984 */ /* 0x000fe20008000800 */
[----:B--2---:R-:W-:Y:S03]  /*5dd10*/  HMMA.1688.F32.TF32 R16, R12, R206, R248 ;  /* 0x000000ce0c10723c */ /* 0x004fe600000810f8 */
[----:B------:R-:W2:Y:S04]  /*5dd20*/  LDL.LU R248, [R1+0x490] ;  /* 0x0004900001f87983 */ /* 0x000ea80000300800 */
[----:B------:R-:W3:-:S12]  /*5dd30*/  LDS R7, [R167+UR10+0x6300] ;  /* 0x0063000aa7077984 */ /* 0x000ed80008000800 */
[----:B------:R4:W-:Y:S04]  /*5dd40*/  STL.64 [R1+0x23d0], R16 ;  /* 0x0023d01001007387 */ /* 0x0009e80000100a00 */
[----:B------:R1:W-:Y:S04]  /*5dd50*/  STL.64 [R1+0x23d8], R18 ;  /* 0x0023d81201007387 */ /* 0x0003e80000100a00 */
        /* <DEDUP_REMOVED lines=87> */
[----:B----4-:R-:W4:Y:S04]  /*5e2d0*/  LDL.LU R16, [R1+0xc50] ;  /* 0x000c500001107983 */ /* 0x010f280000300800 */
        /* <DEDUP_REMOVED lines=19> */
[----:B--2---:R-:W-:Y:S08]  /*5e410*/  HMMA.1688.F32.TF32 R24, R8, R218, R24 ;  /* 0x000000da0818723c */ /* 0x004ff00000081018 */
[C---:B---3--:R-:W-:Y:S08]  /*5e420*/  HMMA.1688.F32.TF32 R72, R12.reuse, R186, R72 ;  /* 0x000000ba0c48723c */ /* 0x048ff00000081048 */
[C---:B------:R-:W-:Y:S08]  /*5e430*/  HMMA.1688.F32.TF32 R56, R12.reuse, R202, R56 ;  /* 0x000000ca0c38723c */ /* 0x040ff00000081038 */
[C---:B------:R-:W-:Y:S11]  /*5e440*/  HMMA.1688.F32.TF32 R84, R12.reuse, R198, R84 ;  /* 0x000000c60c54723c */ /* 0x040ff60000081054 */
[----:B------:R-:W-:Y:S04]  /*5e450*/  STL.64 [R1+0x2390], R56 ;  /* 0x0023903801007387 */ /* 0x000fe80000100a00 */
[----:B------:R1:W-:Y:S02]  /*5e460*/  STL.64 [R1+0x2398], R58 ;  /* 0x0023983a01007387 */ /* 0x0003e40000100a00 */
[C---:B-1----:R-:W-:Y:S02]  /*5e470*/  HMMA.1688.F32.TF32 R56, R12.reuse, R194, R80 ;  /* 0x000000c20c38723c */ /* 0x042fe40000081050 */
[----:B------:R-:W-:Y:S04]  /*5e480*/  STL.64 [R1+0x2370], R84 ;  /* 0x0023705401007387 */ /* 0x000fe80000100a00 */
[----:B------:R-:W-:Y:S02]  /*5e490*/  STL.64 [R1+0x2378], R86 ;  /* 0x0023785601007387 */ /* 0x000fe40000100a00 */
[----:B------:R-:W-:Y:S11]  /*5e4a0*/  HMMA.1688.F32.TF32 R76, R12, R190, R76 ;  /* 0x000000be0c4c723c */ /* 0x000ff6000008104c */
[----:B------:R-:W-:Y:S04]  /*5e4b0*/  STL.64 [R1+0x2350], R56 ;  /* 0x0023503801007387 */ /* 0x000fe80000100a00 */
[----:B------:R1:W-:Y:S01]  /*5e4c0*/  STL.64 [R1+0x2358], R58 ;  /* 0x0023583a01007387 */ /* 0x0003e20000100a00 */
[----:B------:R-:W-:Y:S08]  /*5e4d0*/  HMMA.1688.F32.TF32 R44, R8, R226, R44 ;  /* 0x000000e2082c723c */ /* 0x000ff0000008102c */
[----:B-1----:R-:W-:Y:S01]  /*5e4e0*/  HMMA.1688.F32.TF32 R56, R12, R182, R148 ;  /* 0x000000b60c38723c */ /* 0x002fe20000081094 */
[----:B------:R-:W-:Y:S04]  /*5e4f0*/  STL.64 [R1+0x2330], R76 ;  /* 0x0023304c01007387 */ /* 0x000fe80000100a00 */
[----:B------:R-:W-:Y:S04]  /*5e500*/  STL.64 [R1+0x2338], R78 ;  /* 0x0023384e01007387 */ /* 0x000fe80000100a00 */
[----:B------:R-:W-:Y:S04]  /*5e510*/  STL.64 [R1+0x2310], R72 ;  /* 0x0023104801007387 */ /* 0x000fe80000100a00 */
[----:B------:R-:W-:Y:S04]  /*5e520*/  STL.64 [R1+0x2318], R74 ;  /* 0x0023184a01007387 */ /* 0x000fe80000100a00 */
[----:B------:R-:W-:Y:S04]  /*5e530*/  LDS R12, [R243+UR10+0x4300] ;  /* 0x0043000af30c7984 */ /* 0x000fe80008000800 */
[----:B------:R-:W-:Y:S04]  /*5e540*/  STL.64 [R1+0x22e0], R56 ;  /* 0x0022e03801007387 */ /* 0x000fe80000100a00 */
[----:B------:R1:W-:Y:S04]  /*5e550*/  STL.64 [R1+0x22e8], R58 ;  /* 0x0022e83a01007387 */ /* 0x0003e80000100a00 */
[----:B------:R-:W-:Y:S04]  /*5e560*/  STL.64 [R1+0x22d0], R44 ;  /* 0x0022d02c01007387 */ /* 0x000fe80000100a00 */
[----:B------:R4:W-:Y:S01]  /*5e570*/  STL.64 [R1+0x22d8], R46 ;  /* 0x0022d82e01007387 */ /* 0x0009e20000100a00 */
[C---:B-1----:R-:W-:Y:S03]  /*5e580*/  HMMA.1688.F32.TF32 R56, R8.reuse, R222, R128 ;  /* 0x000000de0838723c */ /* 0x042fe60000081080 */
[----:B------:R-:W-:Y:S04]  /*5e590*/  LDS R14, [R243+UR10+0x6300] ;  /* 0x0063000af30e7984 */ /* 0x000fe80008000800 */
[----:B------:R-:W-:Y:S01]  /*5e5a0*/  LDS R13, [R252+UR10+0x4300] ;  /* 0x0043000afc0d7984 */ /* 0x000fe20008000800 */
[C---:B----4-:R-:W-:Y:S03]  /*5e5b0*/  HMMA.1688.F32.TF32 R44, R8.reuse, R214, R16 ;  /* 0x000000d6082c723c */ /* 0x050fe60000081010 */
[----:B------:R-:W1:Y:S05]  /*5e5c0*/  LDS R15, [R252+UR10+0x6300] ;  /* 0x0063000afc0f7984 */ /* 0x000e6a0008000800 */
        /* <DEDUP_REMOVED lines=53> */
[----:B------:R-:W2:Y:S04]  /*5e920*/  LDL.LU R244, [R1+0xb80] ;  /* 0x000b800001f47983 */ /* 0x000ea80000300800 */
[----:B------:R3:W-:Y:S04]  /*5e930*/  STL.64 [R1+0x1f70], R16 ;  /* 0x001f701001007387 */ /* 0x0007e80000100a00 */
[----:B------:R4:W-:Y:S04]  /*5e940*/  STL.64 [R1+0x1f78], R18 ;  /* 0x001f781201007387 */ /* 0x0009e80000100a00 */
[----:B------:R-:W-:Y:S04]  /*5e950*/  STL.64 [R1+0x1f50], R8 ;  /* 0x001f500801007387 */ /* 0x000fe80000100a00 */
        /* <DEDUP_REMOVED lines=52> */
[----:B------:R-:W1:Y:S04]  /*5eca0*/  LDL.LU R148, [R1+0x470] ;  /* 0x0004700001947983 */ /* 0x000e680000300800 */
[----:B------:R-:W1:Y:S04]  /*5ecb0*/  LDL.LU R149, [R1+0x474] ;  /* 0x0004740001957983 */ /* 0x000e680000300800 */
[----:B------:R-:W1:Y:S04]  /*5ecc0*/  LDL.LU R150, [R1+0x478] ;  /* 0x0004780001967983 */ /* 0x000e680000300800 */
        /* <DEDUP_REMOVED lines=37> */
[C---:B-1----:R-:W-:Y:S08]  /*5ef20*/  HMMA.1688.F32.TF32 R8, R4.reuse, R118, R148 ;  /* 0x000000760408723c */ /* 0x042ff00000081094 */
[C---:B--2---:R-:W-:Y:S08]  /*5ef30*/  HMMA.1688.F32.TF32 R72, R4.reuse, R110, R72 ;  /* 0x0000006e0448723c */ /* 0x044ff00000081048 */
[C---:B---3--:R-:W-:Y:S11]  /*5ef40*/  HMMA.1688.F32.TF32 R56, R4.reuse, R122, R44 ;  /* 0x0000007a0438723c */ /* 0x048ff6000008102c */
[----:B------:R-:W-:Y:S04]  /*5ef50*/  STL.64 [R1+0x1f30], R72 ;  /* 0x001f304801007387 */ /* 0x000fe80000100a00 */
[----:B------:R-:W-:Y:S01]  /*5ef60*/  STL.64 [R1+0x1f38], R74 ;  /* 0x001f384a01007387 */ /* 0x000fe20000100a00 */
[C---:B------:R-:W-:Y:S03]  /*5ef70*/  HMMA.1688.F32.TF32 R44, R4.reuse, R114, R128 ;  /* 0x00000072042c723c */ /* 0x040fe60000081080 */
[----:B------:R-:W-:Y:S04]  /*5ef80*/  STL.64 [R1+0x1f10], R8 ;  /* 0x001f100801007387 */ /* 0x000fe80000100a00 */
[----:B------:R4:W-:Y:S02]  /*5ef90*/  STL.64 [R1+0x1f18], R10 ;  /* 0x001f180a01007387 */ /* 0x0009e40000100a00 */
[C---:B----4-:R-:W-:Y:S02]  /*5efa0*/  HMMA.1688.F32.TF32 R8, R4.reuse, R206, R24 ;  /* 0x000000ce0408723c */ /* 0x050fe40000081018 */
[----:B------:R-:W-:Y:S04]  /*5efb0*/  STL.64 [R1+0x1ef0], R56 ;  /* 0x001ef03801007387 */ /* 0x000fe80000100a00 */
[----:B------:R-:W-:Y:S02]  /*5efc0*/  STL.64 [R1+0x1ef8], R58 ;  /* 0x001ef83a01007387 */ /* 0x000fe40000100a00 */
[C---:B------:R-:W-:Y:S02]  /*5efd0*/  HMMA.1688.F32.TF32 R24, R4.reuse, R202, R16 ;  /* 0x000000ca0418723c */ /* 0x040fe40000081010 */
[----:B------:R-:W-:Y:S04]  /*5efe0*/  STL.64 [R1+0x1ed0], R44 ;  /* 0x001ed02c01007387 */ /* 0x000fe80000100a00 */
[----:B------:R-:W-:Y:S02]  /*5eff0*/  STL.64 [R1+0x1ed8], R46 ;  /* 0x001ed82e01007387 */ /* 0x000fe40000100a00 */
[C---:B------:R-:W-:Y:S03]  /*5f000*/  HMMA.1688.F32.TF32 R16, R4.reuse, R198, R20 ;  /* 0x000000c60410723c */ /* 0x040fe60000081014 */
[----:B------:R-:W-:Y:S04]  /*5f010*/  STL.64 [R1+0x1eb0], R8 ;  /* 0x001eb00801007387 */ /* 0x000fe80000100a00 */
[----:B------:R1:W-:Y:S02]  /*5f020*/  STL.64 [R1+0x1eb8], R10 ;  /* 0x001eb80a01007387 */ /* 0x0003e40000100a00 */
[C---:B-1----:R-:W-:Y:S02]  /*5f030*/  HMMA.1688.F32.TF32 R8, R4.reuse, R194, R40 ;  /* 0x000000c20408723c */ /* 0x042fe40000081028 */
[----:B------:R-:W-:Y:S04]  /*5f040*/  STL.64 [R1+0x1e80], R24 ;  /* 0x001e801801007387 */ /* 0x000fe80000100a00 */
[----:B------:R-:W-:Y:S02]  /*5f050*/  STL.64 [R1+0x1e88], R26 ;  /* 0x001e881a01007387 */ /* 0x000fe40000100a00 */
[C---:B------:R-:W-:Y:S02]  /*5f060*/  HMMA.1688.F32.TF32 R20, R4.reuse, R190, R36 ;  /* 0x000000be0414723c */ /* 0x040fe40000081024 */
[----:B------:R-:W-:Y:S04]  /*5f070*/  STL.64 [R1+0x1e60], R16 ;  /* 0x001e601001007387 */ /* 0x000fe80000100a00 */
[----:B------:R1:W-:Y:S05]  /*5f080*/  STL.64 [R1+0x1e68], R18 ;  /* 0x001e681201007387 */ /* 0x0003ea0000100a00 */
[----:B------:R-:W-:Y:S04]  /*5f090*/  STL.64 [R1+0x1e40], R8 ;  /* 0x001e400801007387 */ /* 0x000fe80000100a00 */
[----:B------:R2:W-:Y:S01]  /*5f0a0*/  STL.64 [R1+0x1e48], R10 ;  /* 0x001e480a01007387 */ /* 0x0005e20000100a00 */
[C---:B-1----:R-:W-:Y:S08]  /*5f0b0*/  HMMA.1688.F32.TF32 R16, R4.reuse, R186, R32 ;  /* 0x000000ba0410723c */ /* 0x042ff00000081020 */
[----:B--2---:R-:W-:Y:S01]  /*5f0c0*/  HMMA.1688.F32.TF32 R8, R4, R182, R28 ;  /* 0x000000b60408723c */ /* 0x004fe2000008101c */
[----:B------:R-:W-:Y:S04]  /*5f0d0*/  STL.64 [R1+0x1e20], R20 ;  /* 0x001e201401007387 */ /* 0x000fe80000100a00 */
[----:B------:R-:W-:Y:S03]  /*5f0e0*/  STL.64 [R1+0x1e28], R22 ;  /* 0x001e281601007387 */ /* 0x000fe60000100a00 */
[C---:B------:R-:W-:Y:S03]  /*5f0f0*/  HMMA.1688.F32.TF32 R4, R12.reuse, R226, R168 ;  /* 0x000000e20c04723c */ /* 0x040fe600000810a8 */
[----:B------:R-:W-:Y:S04]  /*5f100*/  STL.64 [R1+0x1e00], R16 ;  /* 0x001e001001007387 */ /* 0x000fe80000100a00 */
[----:B------:R1:W-:Y:S04]  /*5f110*/  STL.64 [R1+0x1e08], R18 ;  /* 0x001e081201007387 */ /* 0x0003e80000100a00 */
[----:B------:R-:W-:Y:S04]  /*5f120*/  STL.64 [R1+0x1dd0], R8 ;  /* 0x001dd00801007387 */ /* 0x000fe80000100a00 */
[----:B------:R2:W-:Y:S01]  /*5f130*/  STL.64 [R1+0x1dd8], R10 ;  /* 0x001dd80a01007387 */ /* 0x0005e20000100a00 */
[C---:B-1----:R-:W-:Y:S08]  /*5f140*/  HMMA.1688.F32.TF32 R16, R12.reuse, R222, R124 ;  /* 0x000000de0c10723c */ /* 0x042ff0000008107c */
[C---:B--2---:R-:W-:Y:S01]  /*5f150*/  HMMA.1688.F32.TF32 R8, R12.reuse, R218, R152 ;  /* 0x000000da0c08723c */ /* 0x044fe20000081098 */
[----:B------:R-:W-:Y:S04]  /*5f160*/  STL.64 [R1+0x1dc0], R4 ;  /* 0x001dc00401007387 */ /* 0x000fe80000100a00 */
[----:B------:R-:W-:Y:S06]  /*5f170*/  STL.64 [R1+0x1dc8], R6 ;  /* 0x001dc80601007387 */ /* 0x000fec0000100a00 */
        /* <DEDUP_REMOVED lines=34> */
[----:B------:R3:W-:Y:S04]  /*5f3a0*/  STL.64 [R1+0x1cb8], R18 ;  /* 0x001cb81201007387 */ /* 0x0007e80000100a00 */
[----:B------:R-:W4:Y:S01]  /*5f3b0*/  LDL.LU R232, [R1+0x180] ;  /* 0x0001800001e87983 */ /* 0x000f220000300800 */
[----:B---3--:R-:W-:Y:S03]  /*5f3c0*/  HMMA.1688.F32.TF32 R16, R12, R198, R248 ;  /* 0x000000c60c10723c */ /* 0x008fe600000810f8 */
[----:B------:R3:W-:Y:S04]  /*5f3d0*/  STL.64 [R1+0x1ca0], R20 ;  /* 0x001ca01401007387 */ /* 0x0007e80000100a00 */
[----:B------:R1:W-:-:S12]  /*5f3e0*/  STL.64 [R1+0x1ca8], R22 ;  /* 0x001ca81601007387 */ /* 0x0003d80000100a00 */
[----:B------:R1:W-:Y:S04]  /*5f3f0*/  STL.64 [R1+0x1c80], R16 ;  /* 0x001c801001007387 */ /* 0x0003e80000100a00 */
        /* <DEDUP_REMOVED lines=38> */
[----:B-1----:R-:W3:Y:S04]  /*5f660*/  LDL.LU R22, [R1+0xaa8] ;  /* 0x000aa80001167983 */ /* 0x002ee80000300800 */
        /* <DEDUP_REMOVED lines=71> */
[C---:B----4-:R-:W-:Y:S08]  /*5fae0*/  HMMA.1688.F32.TF32 R244, R12.reuse, R190, R244 ;  /* 0x000000be0cf4723c */ /* 0x050ff000000810f4 */
[C---:B------:R-:W-:Y:S08]  /*5faf0*/  HMMA.1688.F32.TF32 R236, R12.reuse, R194, R236 ;  /* 0x000000c20cec723c */ /* 0x040ff000000810ec */
[----:B------:R-:W-:Y:S01]  /*5fb00*/  HMMA.1688.F32.TF32 R248, R12, R186, R248 ;  /* 0x000000ba0cf8723c */ /* 0x000fe200000810f8 */
[----:B------:R-:W-:Y:S10]  /*5fb10*/  LDS R12, [R0+UR10+0x4400] ;  /* 0x0044000a000c7984 */ /* 0x000ff40008000800 */
[----:B------:R-:W-:Y:S04]  /*5fb20*/  STL.64 [R1+0x1c50], R236 ;  /* 0x001c50ec01007387 */ /* 0x000fe80000100a00 */
[----:B------:R1:W-:Y:S01]  /*5fb30*/  STL.64 [R1+0x1c58], R238 ;  /* 0x001c58ee01007387 */ /* 0x0003e20000100a00 */
[C---:B------:R-:W-:Y:S03]  /*5fb40*/  HMMA.1688.F32.TF32 R80, R4.reuse, R222, R80 ;  /* 0x000000de0450723c */ /* 0x040fe60000081050 */
[----:B------:R-:W-:Y:S04]  /*5fb50*/  LDS R14, [R0+UR10+0x6400] ;  /* 0x0064000a000e7984 */ /* 0x000fe80008000800 */
[----:B------:R-:W-:Y:S04]  /*5fb60*/  LDS R13, [R167+UR10+0x4400] ;  /* 0x0044000aa70d7984 */ /* 0x000fe80008000800 */
[----:B-1----:R-:W2:Y:S04]  /*5fb70*/  LDL.LU.64 R238, [R1+0x6a78] ;  /* 0x006a780001ee7983 */ /* 0x002ea80000300a00 */
[----:B------:R-:W2:Y:S04]  /*5fb80*/  LDL.LU.64 R236, [R1+0x6a70] ;  /* 0x006a700001ec7983 */ /* 0x000ea80000300a00 */
[----:B------:R-:W-:Y:S04]  /*5fb90*/  STL.64 [R1+0x1c10], R244 ;  /* 0x001c10f401007387 */ /* 0x000fe80000100a00 */
[----:B------:R1:W-:Y:S01]  /*5fba0*/  STL.64 [R1+0x1c18], R246 ;  /* 0x001c18f601007387 */ /* 0x0003e20000100a00 */
[C---:B------:R-:W-:Y:S03]  /*5fbb0*/  HMMA.1688.F32.TF32 R76, R4.reuse, R218, R76 ;  /* 0x000000da044c723c */ /* 0x040fe6000008104c */
[----:B------:R-:W3:Y:S04]  /*5fbc0*/  LDS R15, [R167+UR10+0x6400] ;  /* 0x0064000aa70f7984 */ /* 0x000ee80008000800 */
[----:B-1----:R-:W4:Y:S04]  /*5fbd0*/  LDL.LU.64 R246, [R1+0x6a68] ;  /* 0x006a680001f67983 */ /* 0x002f280000300a00 */
[----:B------:R-:W4:Y:S04]  /*5fbe0*/  LDL.LU.64 R244, [R1+0x6a60] ;  /* 0x006a600001f47983 */ /* 0x000f280000300a00 */
[----:B------:R-:W-:Y:S04]  /*5fbf0*/  STL.64 [R1+0x1980], R248 ;  /* 0x001980f801007387 */ /* 0x000fe80000100a00 */
[----:B------:R1:W-:Y:S04]  /*5fc00*/  STL.64 [R1+0x1988], R250 ;  /* 0x001988fa01007387 */ /* 0x0003e80000100a00 */
[----:B-1----:R-:W2:Y:S04]  /*5fc10*/  LDL.LU.64 R250, [R1+0x6a58] ;  /* 0x006a580001fa7983 */ /* 0x002ea80000300a00 */
[----:B------:R-:W2:Y:S04]  /*5fc20*/  LDL.LU.64 R248, [R1+0x6a50] ;  /* 0x006a500001f87983 */ /* 0x000ea80000300a00 */
[----:B------:R-:W-:Y:S04]  /*5fc30*/  STL.64 [R1+0x1950], R56 ;  /* 0x0019503801007387 */ /* 0x000fe80000100a00 */
[----:B------:R1:W-:Y:S02]  /*5fc40*/  STL.64 [R1+0x1958], R58 ;  /* 0x0019583a01007387 */ /* 0x0003e40000100a00 */
[----:B-1----:R-:W-:-:S15]  /*5fc50*/  HMMA.1688.F32.TF32 R56, R4, R226, R84 ;  /* 0x000000e20438723c */ /* 0x002fde0000081054 */
[----:B------:R-:W-:-:S04]  /*5fc60*/  NOP ;  /* 0x0000000000007918 */ /* 0x000fc80000000000 */
[----:B------:R-:W-:Y:S04]  /*5fc70*/  STL.64 [R1+0x1940], R56 ;  /* 0x0019403801007387 */ /* 0x000fe80000100a00 */
[----:B------:R1:W-:Y:S02]  /*5fc80*/  STL.64 [R1+0x1948], R58 ;  /* 0x0019483a01007387 */ /* 0x0003e40000100a00 */
[C---:B-1----:R-:W-:Y:S08]  /*5fc90*/  HMMA.1688.F32.TF32 R56, R4.reuse, R214, R72 ;  /* 0x000000d60438723c */ /* 0x042ff00000081048 */
[C---:B------:R-:W-:Y:S01]  /*5fca0*/  HMMA.1688.F32.TF32 R72, R4.reuse, R210, R148 ;  /* 0x000000d20448723c */ /* 0x040fe20000081094 */
[----:B------:R-:W-:Y:S04]  /*5fcb0*/  STL.64 [R1+0x1920], R80 ;  /* 0x0019205001007387 */ /* 0x000fe80000100a00 */
[----:B------:R-:W-:Y:S04]  /*5fcc0*/  STL.64 [R1+0x1928], R82 ;  /* 0x0019285201007387 */ /* 0x000fe80000100a00 */
[----:B------:R-:W-:Y:S04]  /*5fcd0*/  STL.64 [R1+0x18f0], R76 ;  /* 0x0018f04c01007387 */ /* 0x000fe80000100a00 */
[----:B------:R-:W-:Y:S04]  /*5fce0*/  STL.64 [R1+0x18f8], R78 ;  /* 0x0018f84e01007387 */ /* 0x000fe80000100a00 */
[----:B------:R-:W-:Y:S01]  /*5fcf0*/  STL.64 [R1+0x18d0], R56 ;  /* 0x0018d03801007387 */ /* 0x000fe20000100a00 */
[C---:B------:R-:W-:Y:S03]  /*5fd00*/  HMMA.1688.F32.TF32 R24, R4.reuse, R122, R24 ;  /* 0x0000007a0418723c */ /* 0x040fe60000081018 */
[----:B------:R1:W-:Y:S04]  /*5fd10*/  STL.64 [R1+0x18d8], R58 ;  /* 0x0018d83a01007387 */ /* 0x0003e80000100a00 */
[----:B------:R-:W-:Y:S04]  /*5fd20*/  STL.64 [R1+0x18b0], R72 ;  /* 0x0018b04801007387 */ /* 0x000fe80000100a00 */
[----:B------:R-:W-:Y:S01]  /*5fd30*/  STL.64 [R1+0x18b8], R74 ;  /* 0x0018b84a01007387 */ /* 0x000fe20000100a00 */
[C---:B-1----:R-:W-:Y:S03]  /*5fd40*/  HMMA.1688.F32.TF32 R56, R4.reuse, R118, R128 ;  /* 0x000000760438723c */ /* 0x042fe60000081080 */
[----:B------:R-:W-:Y:S04]  /*5fd50*/  STL.64 [R1+0x1890], R44 ;  /* 0x0018902c01007387 */ /* 0x000fe80000100a00 */
[----:B------:R1:W-:Y:S02]  /*5fd60*/  STL.64 [R1+0x1898], R46 ;  /* 0x0018982e01007387 */ /* 0x0003e40000100a00 */
[C---:B-1----:R-:W-:Y:S08]  /*5fd70*/  HMMA.1688.F32.TF32 R44, R4.reuse, R114, R16 ;  /* 0x00000072042c723c */ /* 0x042ff00000081010 */
[C---:B------:R-:W-:Y:S02]  /*5fd80*/  HMMA.1688.F32.TF32 R16, R4.reuse, R206, R20 ;  /* 0x000000ce0410723c */ /* 0x040fe40000081014 */
        /* <DEDUP_REMOVED lines=10> */
[C---:B-1----:R-:W-:Y:S10]  /*5fe30*/  HMMA.1688.F32.TF32 R16, R4.reuse, R194, R32 ;  /* 0x000000c20410723c */ /* 0x042ff40000081020 */
        /* <DEDUP_REMOVED lines=8> */
[----:B-1----:R-:W-:Y:S08]  /*5fec0*/  HMMA.1688.F32.TF32 R16, R4, R182, R124 ;  /* 0x000000b60410723c */ /* 0x002ff0000008107c */
[C---:B------:R-:W-:Y:S01]  /*5fed0*/  HMMA.1688.F32.TF32 R4, R8.reuse, R226, R152 ;  /* 0x000000e20804723c */ /* 0x040fe20000081098 */
        /* <DEDUP_REMOVED lines=20> */
[----:B------:R1:W-:Y:S04]  /*60020*/  STL.64 [R1+0x1700], R20 ;  /* 0x0017001401007387 */ /* 0x0003e80000100a00 */
[----:B------:R3:W-:Y:S04]  /*60030*/  STL.64 [R1+0x1708], R22 ;  /* 0x0017081601007387 */ /* 0x0007e80000100a00 */
        /* <DEDUP_REMOVED lines=92> */
[----:B------:R-:W4:Y:S04]  /*60600*/  LDL.LU R156, [R1] ;  /* 0x00000000019c7983 */ /* 0x000f280000300800 */
        /* <DEDUP_REMOVED lines=8> */
[----:B------:R-:W-:Y:S01]  /*60690*/  STL.64 [R1+0x16d8], R86 ;  /* 0x0016d85601007387 */ /* 0x000fe20000100a00 */
        /* <DEDUP_REMOVED lines=14> */
[----:B-1----:R-:W-:Y:S02]  /*60780*/  HMMA.1688.F32.TF32 R4, R8, R182, R16 ;  /* 0x000000b60804723c */ /* 0x002fe40000081010 */
        /* <DEDUP_REMOVED lines=23> */
[----:B------:R2:W-:Y:S04]  /*60900*/  STL.64 [R1+0x15a8], R6 ;  /* 0x0015a80601007387 */ /* 0x0005e80000100a00 */
[----:B------:R-:W-:Y:S04]  /*60910*/  STL.64 [R1+0x1580], R20 ;  /* 0x0015801401007387 */ /* 0x000fe80000100a00 */
[----:B------:R3:W-:Y:S01]  /*60920*/  STL.64 [R1+0x1588], R22 ;  /* 0x0015881601007387 */ /* 0x0007e20000100a00 */
[C---:B--2---:R-:W-:Y:S08]  /*60930*/  HMMA.1688.F32.TF32 R4, R12.reuse, R110, R168 ;  /* 0x0000006e0c04723c */ /* 0x044ff000000810a8 */
[C---:B---3--:R-:W-:Y:S11]  /*60940*/  HMMA.1688.F32.TF32 R20, R12.reuse, R122, R152 ;  /* 0x0000007a0c14723c */ /* 0x048ff60000081098 */
[----:B------:R-:W-:Y:S04]  /*60950*/  STL.64 [R1+0x1560], R4 ;  /* 0x0015600401007387 */ /* 0x000fe80000100a00 */
[----:B------:R2:W-:Y:S04]  /*60960*/  STL.64 [R1+0x1568], R6 ;  /* 0x0015680601007387 */ /* 0x0005e80000100a00 */
[----:B------:R-:W-:Y:S04]  /*60970*/  STL.64 [R1+0x1540], R8 ;  /* 0x0015400801007387 */ /* 0x000fe80000100a00 */
[----:B------:R-:W-:Y:S01]  /*60980*/  STL.64 [R1+0x1548], R10 ;  /* 0x0015480a01007387 */ /* 0x000fe20000100a00 */
[C---:B--2---:R-:W-:Y:S03]  /*60990*/  HMMA.1688.F32.TF32 R4, R12.reuse, R114, R176 ;  /* 0x000000720c04723c */ /* 0x044fe600000810b0 */
[----:B------:R-:W-:Y:S04]  /*609a0*/  STL.64 [R1+0x1520], R20 ;  /* 0x0015201401007387 */ /* 0x000fe80000100a00 */
[----:B------:R2:W-:Y:S01]  /*609b0*/  STL.64 [R1+0x1528], R22 ;  /* 0x0015281601007387 */ /* 0x0005e20000100a00 */
[C---:B------:R-:W-:Y:S03]  /*609c0*/  HMMA.1688.F32.TF32 R24, R12.reuse, R194, R232 ;  /* 0x000000c20c18723c */ /* 0x040fe600000810e8 */
[----:B------:R-:W-:Y:S04]  /*609d0*/  LDS R9, [R167+UR10+0x4480] ;  /* 0x0044800aa7097984 */ /* 0x000fe80008000800 */
[----:B------:R-:W-:Y:S01]  /*609e0*/  LDS R11, [R167+UR10+0x6480] ;  /* 0x0064800aa70b7984 */ /* 0x000fe20008000800 */
[C---:B--2---:R-:W-:Y:S03]  /*609f0*/  HMMA.1688.F32.TF32 R20, R12.reuse, R206, R160 ;  /* 0x000000ce0c14723c */ /* 0x044fe600000810a0 */
[----:B------:R-:W-:Y:S04]  /*60a00*/  LDS R8, [R0+UR10+0x4480] ;  /* 0x0044800a00087984 */ /* 0x000fe80008000800 */
[----:B------:R-:W-:Y:S04]  /*60a10*/  STL.64 [R1+0x1500], R4 ;  /* 0x0015000401007387 */ /* 0x000fe80000100a00 */
[----:B------:R2:W-:Y:S04]  /*60a20*/  STL.64 [R1+0x1508], R6 ;  /* 0x0015080601007387 */ /* 0x0005e80000100a00 */
[----:B------:R-:W3:Y:S04]  /*60a30*/  LDS R10, [R0+UR10+0x6480] ;  /* 0x0064800a000a7984 */ /* 0x000ee80008000800 */
[----:B------:R-:W-:Y:S01]  /*60a40*/  STL.64 [R1+0x14e0], R20 ;  /* 0x0014e01401007387 */ /* 0x000fe20000100a00 */
[C---:B--2---:R-:W-:Y:S03]  /*60a50*/  HMMA.1688.F32.TF32 R4, R12.reuse, R202, R172 ;  /* 0x000000ca0c04723c */ /* 0x044fe600000810ac */
[----:B------:R2:W-:Y:S05]  /*60a60*/  STL.64 [R1+0x14e8], R22 ;  /* 0x0014e81601007387 */ /* 0x0005ea0000100a00 */
[C---:B--2---:R-:W-:Y:S11]  /*60a70*/  HMMA.1688.F32.TF32 R20, R12.reuse, R198, R228 ;  /* 0x000000c60c14723c */ /* 0x044ff600000810e4 */
[----:B------:R-:W-:Y:S04]  /*60a80*/  STL.64 [R1+0x14b0], R4 ;  /* 0x0014b00401007387 */ /* 0x000fe80000100a00 */
[----:B------:R2:W-:Y:S04]  /*60a90*/  STL.64 [R1+0x14b8], R6 ;  /* 0x0014b80601007387 */ /* 0x0005e80000100a00 */
[----:B------:R-:W-:Y:S01]  /*60aa0*/  STL.64 [R1+0x1480], R20 ;  /* 0x0014801401007387 */ /* 0x000fe20000100a00 */
[C---:B--2---:R-:W-:Y:S03]  /*60ab0*/  HMMA.1688.F32.TF32 R4, R12.reuse, R190, R156 ;  /* 0x000000be0c04723c */ /* 0x044fe6000008109c */
[----:B------:R2:W-:Y:S05]  /*60ac0*/  STL.64 [R1+0x1488], R22 ;  /* 0x0014881601007387 */ /* 0x0005ea0000100a00 */
[C---:B--2---:R-:W-:Y:S08]  /*60ad0*/  HMMA.1688.F32.TF32 R20, R12.reuse, R186, R248 ;  /* 0x000000ba0c14723c */ /* 0x044ff000000810f8 */
[----:B------:R-:W-:Y:S01]  /*60ae0*/  HMMA.1688.F32.TF32 R12, R12, R182, R244 ;  /* 0x000000b60c0c723c */ /* 0x000fe200000810f4 */
[----:B------:R-:W-:Y:S04]  /*60af0*/  STL.64 [R1+0x1430], R24 ;  /* 0x0014301801007387 */ /* 0x000fe80000100a00 */
[----:B------:R1:W-:Y:S04]  /*60b00*/  STL.64 [R1+0x1438], R26 ;  /* 0x0014381a01007387 */ /* 0x0003e80000100a00 */
[----:B------:R-:W-:Y:S04]  /*60b10*/  STL.64 [R1+0x1400], R4 ;  /* 0x0014000401007387 */ /* 0x000fe80000100a00 */
[----:B------:R-:W-:Y:S04]  /*60b20*/  STL.64 [R1+0x1408], R6 ;  /* 0x0014080601007387 */ /* 0x000fe80000100a00 */
[----:B------:R-:W-:Y:S01]  /*60b30*/  STL.64 [R1+0x13e0], R20 ;  /* 0x0013e01401007387 */ /* 0x000fe20000100a00 */
[C---:B-1----:R-:W-:Y:S03]  /*60b40*/  HMMA.1688.F32.TF32 R24, R16.reuse, R226, R236 ;  /* 0x000000e21018723c */ /* 0x042fe600000810ec */
[----:B------:R1:W-:Y:S04]  /*60b50*/  STL.64 [R1+0x13e8], R22 ;  /* 0x0013e81601007387 */ /* 0x0003e80000100a00 */
[----:B------:R-:W-:Y:S04]  /*60b60*/  STL.64 [R1+0x13b0], R12 ;  /* 0x0013b00c01007387 */ /* 0x000fe80000100a00 */
[----:B------:R2:W-:Y:S01]  /*60b70*/  STL.64 [R1+0x13b8], R14 ;  /* 0x0013b80e01007387 */ /* 0x0005e20000100a00 */
[----:B-1----:R-:W-:Y:S01]  /*60b80*/  HMMA.1688.F32.TF32 R20, R16, R222, R136 ;  /* 0x000000de1014723c */ /* 0x002fe20000081088 */
[----:B------:R-:W-:-:S02]  /*60b90*/  IMAD.MOV.U32 R232, RZ, RZ, R135 ;  /* 0x000000ffffe87224 */ /* 0x000fc400078e0087 */
[----:B------:R-:W-:Y:S01]  /*60ba0*/  LDS R4, [R243+UR10+0x4480] ;  /* 0x0044800af3047984 */ /* 0x000fe20008000800 */
[----:B------:R-:W-:Y:S02]  /*60bb0*/  IMAD.MOV.U32 R233, RZ, RZ, R140 ;  /* 0x000000ffffe97224 */ /* 0x000fe400078e008c */
[----:B------:R-:W-:Y:S01]  /*60bc0*/  IMAD.MOV.U32 R234, RZ, RZ, R133 ;  /* 0x000000ffffea7224 */ /* 0x000fe200078e0085 */
[----:B------:R-:W-:Y:S01]  /*60bd0*/  LDS R6, [R243+UR10+0x6480] ;  /* 0x0064800af3067984 */ /* 0x000fe20008000800 */
[----:B--2---:R-:W-:Y:S03]  /*60be0*/  HMMA.1688.F32.TF32 R12, R16, R218, R144 ;  /* 0x000000da100c723c */ /* 0x004fe60000081090 */
[----:B------:R-:W-:Y:S04]  /*60bf0*/  STL.64 [R1+0x13a0], R24 ;  /* 0x0013a01801007387 */ /* 0x000fe80000100a00 */
[----:B------:R-:W-:Y:S01]  /*60c00*/  STL.64 [R1+0x13a8], R26 ;  /* 0x0013a81a01007387 */ /* 0x000fe20000100a00 */
[----:B------:R-:W-:-:S02]  /*60c10*/  IMAD.MOV.U32 R235, RZ, RZ, R134 ;  /* 0x000000ffffeb7224 */ /* 0x000fc400078e0086 */
[----:B------:R-:W-:Y:S01]  /*60c20*/  IMAD.MOV.U32 R228, RZ, RZ, R143 ;  /* 0x000000ffffe47224 */ /* 0x000fe200078e008f */
[----:B------:R-:W-:Y:S04]  /*60c30*/  LDS R5, [R252+UR10+0x4480] ;  /* 0x0044800afc057984 */ /* 0x000fe80008000800 */
[----:B------:R1:W-:Y:S04]  /*60c40*/  STL.64 [R1+0x1380], R20 ;  /* 0x0013801401007387 */ /* 0x0003e80000100a00 */
[----:B------:R2:W-:Y:S04]  /*60c50*/  STL.64 [R1+0x1388], R22 ;  /* 0x0013881601007387 */ /* 0x0005e80000100a00 */
[----:B------:R-:W4:Y:S04]  /*60c60*/  LDL.LU R135, [R1+0x6a48] ;  /* 0x006a480001877983 */ /* 0x000f280000300800 */
[----:B------:R1:W-:Y:S04]  /*60c70*/  STL.64 [R1+0x1350], R12 ;  /* 0x0013500c01007387 */ /* 0x0003e80000100a00 */
[----:B------:R1:W-:Y:S04]  /*60c80*/  STL.64 [R1+0x1358], R14 ;  /* 0x0013580e01007387 */ /* 0x0003e80000100a00 */
[----:B------:R-:W2:Y:S04]  /*60c90*/  LDL.LU R140, [R1+0x6a44] ;  /* 0x006a4400018c7983 */ /* 0x000ea80000300800 */
[----:B------:R-:W3:Y:S04]  /*60ca0*/  LDL.LU R133, [R1+0x6a40] ;  /* 0x006a400001857983 */ /* 0x000ee80000300800 */
[----:B------:R-:W3:Y:S01]  /*60cb0*/  LDL.LU R134, [R1+0x6a3c] ;  /* 0x006a3c0001867983 */ /* 0x000ee20000300800 */
[----:B------:R-:W-:-:S02]  /*60cc0*/  IMAD.MOV.U32 R229, RZ, RZ, R142 ;  /* 0x000000ffffe57224 */ /* 0x000fc400078e008e */
[----:B------:R-:W-:Y:S01]  /*60cd0*/  IMAD.MOV.U32 R230, RZ, RZ, R141 ;  /* 0x000000ffffe67224 */ /* 0x000fe200078e008d */
[----:B------:R-:W3:Y:S01]  /*60ce0*/  LDL.LU R143, [R1+0x6a38] ;  /* 0x006a3800018f7983 */ /* 0x000ee20000300800 */
[----:B------:R-:W-:-:S03]  /*60cf0*/  IMAD.MOV.U32 R231, RZ, RZ, R132 ;  /* 0x000000ffffe77224 */ /* 0x000fc600078e0084 */
[----:B------:R-:W3:Y:S04]  /*60d00*/  LDL.LU R142, [R1+0x6a34] ;  /* 0x006a3400018e7983 */ /* 0x000ee80000300800 */
[----:B------:R-:W3:Y:S04]  /*60d10*/  LDL.LU R141, [R1+0x6a30] ;  /* 0x006a3000018d7983 */ /* 0x000ee80000300800 */
[----:B------:R-:W3:Y:S04]  /*60d20*/  LDL.LU R132, [R1+0x6a2c] ;  /* 0x006a2c0001847983 */ /* 0x000ee80000300800 */
[----:B------:R-:W1:Y:S01]  /*60d30*/  LDS R7, [R252+UR10+0x6480] ;  /* 0x0064800afc077984 */ /* 0x000e620008000800 */
[----:B----4-:R-:W-:-:S02]  /*60d40*/  IMAD.MOV.U32 R175, RZ, RZ, R135 ;  /* 0x000000ffffaf7224 */ /* 0x010fc400078e0087 */
[----:B--2---:R-:W-:Y:S02]  /*60d50*/  IMAD.MOV.U32 R174, RZ, RZ, R140 ;  /* 0x000000ffffae7224 */ /* 0x004fe400078e008c */
[----:B---3--:R-:W-:Y:S02]  /*60d60*/  IMAD.MOV.U32 R172, RZ, RZ, R133 ;  /* 0x000000ffffac7224 */ /* 0x008fe400078e0085 */
[----:B------:R-:W2:Y:S01]  /*60d70*/  LDL.LU R133, [R1+0x6a28] ;  /* 0x006a280001857983 */ /* 0x000ea20000300800 */
[----:B------:R-:W-:-:S03]  /*60d80*/  IMAD.MOV.U32 R173, RZ, RZ, R134 ;  /* 0x000000ffffad7224 */ /* 0x000fc600078e0086 */
[----:B------:R-:W3:Y:S04]  /*60d90*/  LDL.LU R134, [R1+0x6a24] ;  /* 0x006a240001867983 */ /* 0x000ee80000300800 */
[----:B------:R-:W4:Y:S04]  /*60da0*/  LDL.LU R140, [R1+0x6a20] ;  /* 0x006a2000018c7983 */ /* 0x000f280000300800 */
[----:B------:R-:W4:Y:S04]  /*60db0*/  LDL.LU R135, [R1+0x6a1c] ;  /* 0x006a1c0001877983 */ /* 0x000f280000300800 */
[----:B------:R-:W4:Y:S01]  /*60dc0*/  LDL.LU R160, [R1+0x12b0] ;  /* 0x0012b00001a07983 */ /* 0x000f220000300800 */
[----:B------:R-:W-:-:S03]  /*60dd0*/  IMAD.MOV.U32 R163, RZ, RZ, R132 ;  /* 0x000000ffffa37224 */ /* 0x000fc600078e0084 */
[----:B------:R-:W4:Y:S04]  /*60de0*/  LDL.LU R161, [R1+0x12b4] ;  /* 0x0012b40001a17983 */ /* 0x000f280000300800 */
[----:B------:R-:W4:Y:S04]  /*60df0*/  LDL.LU R162, [R1+0x12b8] ;  /* 0x0012b80001a27983 */ /* 0x000f280000300800 */
[----:B------:R-:W4:Y:S01]  /*60e00*/  LDL.LU R132, [R1+0x6a18] ;  /* 0x006a180001847983 */ /* 0x000f220000300800 */
[----:B--2---:R-:W-:Y:S02]  /*60e10*/  IMAD.MOV.U32 R179, RZ, RZ, R133 ;  /* 0x000000ffffb37224 */ /* 0x004fe400078e0085 */
[----:B---3--:R-:W-:-:S02]  /*60e20*/  IMAD.MOV.U32 R178, RZ, RZ, R134 ;  /* 0x000000ffffb27224 */ /* 0x008fc400078e0086 */
[----:B----4-:R-:W-:Y:S02]  /*60e30*/  IMAD.MOV.U32 R176, RZ, RZ, R140 ;  /* 0x000000ffffb07224 */ /* 0x010fe400078e008c */
[----:B------:R-:W2:Y:S01]  /*60e40*/  LDL.LU R140, [R1+0x6a14] ;  /* 0x006a1400018c7983 */ /* 0x000ea20000300800 */
[----:B------:R-:W-:-:S03]  /*60e50*/  IMAD.MOV.U32 R177, RZ, RZ, R135 ;  /* 0x000000ffffb17224 */ /* 0x000fc600078e0087 */
[----:B------:R-:W3:Y:S04]  /*60e60*/  LDL.LU R135, [R1+0x6a10] ;  /* 0x006a100001877983 */ /* 0x000ee80000300800 */
[----:B------:R-:W4:Y:S04]  /*60e70*/  LDL.LU R134, [R1+0x6a0c] ;  /* 0x006a0c0001867983 */ /* 0x000f280000300800 */
[----:B------:R-:W2:Y:S04]  /*60e80*/  LDL.LU R133, [R1+0x6a08] ;  /* 0x006a080001857983 */ /* 0x000ea80000300800 */
[----:B------:R-:W2:Y:S01]  /*60e90*/  LDL.LU R152, [R1+0x1290] ;  /* 0x0012900001987983 */ /* 0x000ea20000300800 */
[----:B------:R-:W-:-:S03]  /*60ea0*/  IMAD.MOV.U32 R155, RZ, RZ, R132 ;  /* 0x000000ffff9b7224 */ /* 0x000fc600078e0084 */
        /* <DEDUP_REMOVED lines=9> */
[----:B------:R-:W3:Y:S01]  /*60f40*/  LDL.LU R30, [R1+0x1268] ;  /* 0x00126800011e7983 */ /* 0x000ee20000300800 */
[----:B--2---:R-:W-:-:S03]  /*60f50*/  IMAD.MOV.U32 R31, RZ, RZ, R132 ;  /* 0x000000ffff1f7224 */ /* 0x004fc600078e0084 */
        /* <DEDUP_REMOVED lines=61> */
[----:B------:R-:W-:-:S03]  /*61330*/  IMAD.MOV.U32 R124, RZ, RZ, R133 ;  /* 0x000000ffff7c7224 */ /* 0x000fc600078e0085 */
[----:B------:R-:W2:Y:S01]  /*61340*/  LDL.LU R36, [R1+0x1240] ;  /* 0x0012400001247983 */ /* 0x000ea20000300800 */
[----:B----4-:R-:W-:-:S03]  /*61350*/  IMAD.MOV.U32 R125, RZ, RZ, R134 ;  /* 0x000000ffff7d7224 */ /* 0x010fc600078e0086 */
[----:B------:R-:W4:Y:S01]  /*61360*/  LDL.LU R37, [R1+0x1244] ;  /* 0x0012440001257983 */ /* 0x000f220000300800 */
[----:B---3--:R-:W-:-:S03]  /*61370*/  IMAD.MOV.U32 R126, RZ, RZ, R135 ;  /* 0x000000ffff7e7224 */ /* 0x008fc600078e0087 */
[----:B------:R-:W4:Y:S01]  /*61380*/  LDL.LU R38, [R1+0x1248] ;  /* 0x0012480001267983 */ /* 0x000f220000300800 */
[----:B------:R-:W-:Y:S02]  /*61390*/  IMAD.MOV.U32 R127, RZ, RZ, R140 ;  /* 0x000000ffff7f7224 */ /* 0x000fe400078e008c */
[----:B------:R-:W-:Y:S02]  /*613a0*/  IMAD.MOV.U32 R164, RZ, RZ, R141 ;  /* 0x000000ffffa47224 */ /* 0x000fe400078e008d */
[----:B------:R-:W-:Y:S02]  /*613b0*/  IMAD.MOV.U32 R165, RZ, RZ, R142 ;  /* 0x000000ffffa57224 */ /* 0x000fe400078e008e */
[----:B------:R-:W-:Y:S02]  /*613c0*/  IMAD.MOV.U32 R166, RZ, RZ, R143 ;  /* 0x000000ffffa67224 */ /* 0x000fe400078e008f */
[----:B--2---:R-:W-:Y:S02]  /*613d0*/  IMAD.MOV.U32 R39, RZ, RZ, R132 ;  /* 0x000000ffff277224 */ /* 0x004fe400078e0084 */
        /* <DEDUP_REMOVED lines=12> */
[----:B------:R-:W4:Y:S01]  /*614a0*/  LDL.LU R159, [R1+0x12fc] ;  /* 0x0012fc00019f7983 */ /* 0x000f220000300800 */
[C---:B------:R-:W-:Y:S08]  /*614b0*/  HMMA.1688.F32.TF32 R236, R16.reuse, R182, R128 ;  /* 0x000000b610ec723c */ /* 0x040ff00000081080 */
[C---:B------:R-:W-:Y:S08]  /*614c0*/  HMMA.1688.F32.TF32 R72, R16.reuse, R194, R72 ;  /* 0x000000c21048723c */ /* 0x040ff00000081048 */
[C---:B------:R-:W-:Y:S08]  /*614d0*/  HMMA.1688.F32.TF32 R12, R16.reuse, R110, R12 ;  /* 0x0000006e100c723c */ /* 0x040ff0000008100c */
[C---:B------:R-:W-:Y:S08]  /*614e0*/  HMMA.1688.F32.TF32 R84, R16.reuse, R206, R84 ;  /* 0x000000ce1054723c */ /* 0x040ff00000081054 */
[C---:B--2---:R-:W-:Y:S08]  /*614f0*/  HMMA.1688.F32.TF32 R132, R16.reuse, R210, R132 ;  /* 0x000000d21084723c */ /* 0x044ff00000081084 */
[----:B---3--:R-:W-:-:S15]  /*61500*/  HMMA.1688.F32.TF32 R136, R16, R214, R140 ;  /* 0x000000d61088723c */ /* 0x008fde000008108c */
[----:B------:R-:W-:-:S04]  /*61510*/  NOP ;  /* 0x0000000000007918 */ /* 0x000fc80000000000 */
        /* <DEDUP_REMOVED lines=10> */
[----:B------:R-:W-:Y:S01]  /*615c0*/  STL.64 [R1+0x208], R138 ;  /* 0x0002088a01007387 */ /* 0x000fe20000100a00 */
[C---:B------:R-:W-:Y:S03]  /*615d0*/  HMMA.1688.F32.TF32 R56, R16.reuse, R202, R80 ;  /* 0x000000ca1038723c */ /* 0x040fe60000081050 */
[----:B------:R-:W-:Y:S04]  /*615e0*/  STL.64 [R1+0x1f0], R132 ;  /* 0x0001f08401007387 */ /* 0x000fe80000100a00 */
[----:B------:R-:W-:Y:S04]  /*615f0*/  STL.64 [R1+0x1f8], R134 ;  /* 0x0001f88601007387 */ /* 0x000fe80000100a00 */
[----:B------:R-:W-:Y:S04]  /*61600*/  STL.64 [R1+0x1e0], R12 ;  /* 0x0001e00c01007387 */ /* 0x000fe80000100a00 */
[----:B------:R1:W-:Y:S02]  /*61610*/  STL.64 [R1+0x1e8], R14 ;  /* 0x0001e80e01007387 */ /* 0x0003e40000100a00 */
[C---:B-1----:R-:W-:Y:S02]  /*61620*/  HMMA.1688.F32.TF32 R12, R16.reuse, R198, R76 ;  /* 0x000000c6100c723c */ /* 0x042fe4000008104c */
[----:B------:R-:W-:Y:S04]  /*61630*/  STL.64 [R1+0x1d0], R84 ;  /* 0x0001d05401007387 */ /* 0x000fe80000100a00 */
[----:B------:R-:W-:Y:S04]  /*61640*/  STL.64 [R1+0x1d8], R86 ;  /* 0x0001d85601007387 */ /* 0x000fe80000100a00 */
        /* <DEDUP_REMOVED lines=10> */
[----:B------:R-:W-:Y:S01]  /*616f0*/  STL.64 [R1+0x198], R58 ;  /* 0x0001983a01007387 */ /* 0x000fe20000100a00 */
[C---:B------:R-:W-:Y:S03]  /*61700*/  HMMA.1688.F32.TF32 R16, R8.reuse, R222, R20 ;  /* 0x000000de0810723c */ /* 0x040fe60000081014 */
[----:B------:R-:W-:Y:S04]  /*61710*/  STL.64 [R1+0x65d8], R238 ;  /* 0x0065d8ee01007387 */ /* 0x000fe80000100a00 */
[----:B------:R-:W-:Y:S04]  /*61720*/  STL.64 [R1+0x180], R12 ;  /* 0x0001800c01007387 */ /* 0x000fe80000100a00 */
[----:B------:R1:W-:Y:S02]  /*61730*/  STL.64 [R1+0x188], R14 ;  /* 0x0001880e01007387 */ /* 0x0003e40000100a00 */
[C---:B-1----:R-:W-:Y:S02]  /*61740*/  HMMA.1688.F32.TF32 R12, R8.reuse, R218, R40 ;  /* 0x000000da080c723c */ /* 0x042fe40000081028 */
[----:B------:R-:W-:Y:S04]  /*61750*/  STL.64 [R1+0x65d0], R236 ;  /* 0x0065d0ec01007387 */ /* 0x000fe80000100a00 */
[----:B------:R-:W-:Y:S02]  /*61760*/  STL.64 [R1+0x430], R24 ;  /* 0x0004301801007387 */ /* 0x000fe40000100a00 */
[C---:B----4-:R-:W-:Y:S02]  /*61770*/  HMMA.1688.F32.TF32 R20, R8.reuse, R214, R36 ;  /* 0x000000d60814723c */ /* 0x050fe40000081024 */
        /* <DEDUP_REMOVED lines=35> */
[----:B------:R1:W-:Y:S04]  /*619b0*/  STL.64 [R1+0x370], R20 ;  /* 0x0003701401007387 */ /* 0x0003e80000100a00 */
[----:B------:R2:W-:Y:S04]  /*619c0*/  STL.64 [R1+0x378], R22 ;  /* 0x0003781601007387 */ /* 0x0005e80000100a00 */
[----:B------:R-:W-:Y:S04]  /*619d0*/  STL.64 [R1+0x360], R16 ;  /* 0x0003601001007387 */ /* 0x000fe80000100a00 */
[----:B------:R-:W-:Y:S04]  /*619e0*/  STL.64 [R1+0x368], R18 ;  /* 0x0003681201007387 */ /* 0x000fe80000100a00 */
[----:B------:R-:W3:Y:S04]  /*619f0*/  LDL.LU R228, [R1+0x1460] ;  /* 0x0014600001e47983 */ /* 0x000ee80000300800 */
[----:B------:R-:W-:Y:S04]  /*61a00*/  STL.64 [R1+0x350], R12 ;  /* 0x0003500c01007387 */ /* 0x000fe80000100a00 */
[----:B------:R-:W-:Y:S04]  /*61a10*/  STL.64 [R1+0x358], R14 ;  /* 0x0003580e01007387 */ /* 0x000fe80000100a00 */
[----:B------:R-:W-:Y:S04]  /*61a20*/  STL.64 [R1+0x340], R8 ;  /* 0x0003400801007387 */ /* 0x000fe80000100a00 */
[----:B------:R4:W-:Y:S04]  /*61a30*/  STL.64 [R1+0x348], R10 ;  /* 0x0003480a01007387 */ /* 0x0009e80000100a00 */
        /* <DEDUP_REMOVED lines=43> */
[----:B-1----:R-:W3:Y:S04]  /*61cf0*/  LDL.LU R20, [R1+0x1340] ;  /* 0x0013400001147983 */ /* 0x002ee80000300800 */
[----:B------:R-:W3:Y:S04]  /*61d00*/  LDL.LU R21, [R1+0x1344] ;  /* 0x0013440001157983 */ /* 0x000ee80000300800 */
[----:B--2---:R-:W2:Y:S04]  /*61d10*/  LDL.LU R22, [R1+0x1348] ;  /* 0x0013480001167983 */ /* 0x004ea80000300800 */
        /* <DEDUP_REMOVED lines=25> */
[----:B------:R-:W-:Y:S01]  /*61eb0*/  LOP3.LUT R247, R0, 0x20, RZ, 0x3c, !PT ;  /* 0x0000002000f77812 */ /* 0x000fe200078e3cff */
[C---:B----4-:R-:W-:Y:S08]  /*61ec0*/  HMMA.1688.F32.TF32 R8, R4.reuse, R226, R44 ;  /* 0x000000e20408723c */ /* 0x050ff0000008102c */
[C---:B---3--:R-:W-:Y:S11]  /*61ed0*/  HMMA.1688.F32.TF32 R12, R4.reuse, R222, R128 ;  /* 0x000000de040c723c */ /* 0x048ff60000081080 */
[----:B------:R-:W-:Y:S04]  /*61ee0*/  STL.64 [R1+0x1020], R8 ;  /* 0x0010200801007387 */ /* 0x000fe80000100a00 */
[----:B------:R1:W-:Y:S02]  /*61ef0*/  STL.64 [R1+0x1028], R10 ;  /* 0x0010280a01007387 */ /* 0x0003e40000100a00 */
[C---:B-1----:R-:W-:Y:S02]  /*61f00*/  HMMA.1688.F32.TF32 R8, R4.reuse, R218, R24 ;  /* 0x000000da0408723c */ /* 0x042fe40000081018 */
[----:B------:R-:W-:Y:S04]  /*61f10*/  STL.64 [R1+0x1010], R12 ;  /* 0x0010100c01007387 */ /* 0x000fe80000100a00 */
[----:B------:R-:W-:Y:S04]  /*61f20*/  STL.64 [R1+0x1018], R14 ;  /* 0x0010180e01007387 */ /* 0x000fe80000100a00 */
[----:B------:R-:W-:Y:S01]  /*61f30*/  LDS R12, [R0+UR10+0x4500] ;  /* 0x0045000a000c7984 */ /* 0x000fe20008000800 */
[C---:B--2---:R-:W-:Y:S03]  /*61f40*/  HMMA.1688.F32.TF32 R16, R4.reuse, R110, R36 ;  /* 0x0000006e0410723c */ /* 0x044fe60000081024 */
[----:B------:R-:W-:Y:S04]  /*61f50*/  LDS R14, [R0+UR10+0x6500] ;  /* 0x0065000a000e7984 */ /* 0x000fe80008000800 */
[----:B------:R-:W-:Y:S04]  /*61f60*/  LDS R13, [R247+UR10+0x4500] ;  /* 0x0045000af70d7984 */ /* 0x000fe80008000800 */
[----:B------:R-:W-:Y:S04]  /*61f70*/  STL.64 [R1+0x1000], R8 ;  /* 0x0010000801007387 */ /* 0x000fe80000100a00 */
[----:B------:R1:W-:Y:S04]  /*61f80*/  STL.64 [R1+0x1008], R10 ;  /* 0x0010080a01007387 */ /* 0x0003e80000100a00 */
[----:B------:R-:W2:Y:S01]  /*61f90*/  LDS R15, [R247+UR10+0x6500] ;  /* 0x0065000af70f7984 */ /* 0x000ea20008000800 */
[C---:B-1----:R-:W-:Y:S08]  /*61fa0*/  HMMA.1688.F32.TF32 R8, R4.reuse, R214, R20 ;  /* 0x000000d60408723c */ /* 0x042ff00000081014 */
[C---:B------:R-:W-:Y:S11]  /*61fb0*/  HMMA.1688.F32.TF32 R20, R4.reuse, R210, R40 ;  /* 0x000000d20414723c */ /* 0x040ff60000081028 */
        /* <DEDUP_REMOVED lines=24> */
[C---:B---3--:R-:W-:Y:S02]  /*62140*/  HMMA.1688.F32.TF32 R16, R4.reuse, R194, R160 ;  /* 0x000000c20410723c */ /* 0x048fe400000810a0 */
[----:B------:R-:W-:Y:S04]  /*62150*/  STL.64 [R1+0x4a0], R24 ;  /* 0x0004a01801007387 */ /* 0x000fe80000100a00 */
[----:B------:R3:W-:Y:S04]  /*62160*/  STL.64 [R1+0x4a8], R26 ;  /* 0x0004a81a01007387 */ /* 0x0007e80000100a00 */
[----:B------:R-:W-:Y:S04]  /*62170*/  STL.64 [R1+0x490], R20 ;  /* 0x0004901401007387 */ /* 0x000fe80000100a00 */
[----:B------:R4:W-:Y:S01]  /*62180*/  STL.64 [R1+0x498], R22 ;  /* 0x0004981601007387 */ /* 0x0009e20000100a00 */
[C---:B---3--:R-:W-:Y:S04]  /*62190*/  HMMA.1688.F32.TF32 R24, R4.reuse, R190, R164 ;  /* 0x000000be0418723c */ /* 0x048fe800000810a4 */
[----:B------:R-:W-:Y:S04]  /*621a0*/  STL.64 [R1+0x480], R16 ;  /* 0x0004801001007387 */ /* 0x000fe80000100a00 */
[----:B------:R3:W-:Y:S01]  /*621b0*/  STL.64 [R1+0x488], R18 ;  /* 0x0004881201007387 */ /* 0x0007e20000100a00 */
[C---:B----4-:R-:W-:Y:S08]  /*621c0*/  HMMA.1688.F32.TF32 R20, R4.reuse, R186, R172 ;  /* 0x000000ba0414723c */ /* 0x050ff000000810ac */
[----:B---3--:R-:W-:Y:S02]  /*621d0*/  HMMA.1688.F32.TF32 R16, R4, R182, R228 ;  /* 0x000000b60410723c */ /* 0x008fe400000810e4 */
[----:B------:R-:W-:Y:S04]  /*621e0*/  STL.64 [R1+0x470], R24 ;  /* 0x0004701801007387 */ /* 0x000fe80000100a00 */
[----:B------:R-:W-:Y:S05]  /*621f0*/  STL.64 [R1+0x478], R26 ;  /* 0x0004781a01007387 */ /* 0x000fea0000100a00 */
[----:B------:R-:W-:Y:S04]  /*62200*/  STL.64 [R1+0x460], R20 ;  /* 0x0004601401007387 */ /* 0x000fe80000100a00 */
[----:B------:R2:W-:Y:S04]  /*62210*/  STL.64 [R1+0x468], R22 ;  /* 0x0004681601007387 */ /* 0x0005e80000100a00 */
[----:B------:R-:W-:Y:S04]  /*62220*/  LDS R4, [R0+UR10+0x4580] ;  /* 0x0045800a00047984 */ /* 0x000fe80008000800 */
[----:B------:R-:W-:Y:S01]  /*62230*/  STL.64 [R1+0x450], R16 ;  /* 0x0004501001007387 */ /* 0x000fe20000100a00 */
[C---:B--2---:R-:W-:Y:S03]  /*62240*/  HMMA.1688.F32.TF32 R20, R12.reuse, R226, R232 ;  /* 0x000000e20c14723c */ /* 0x044fe600000810e8 */
[----:B------:R2:W-:Y:S04]  /*62250*/  STL.64 [R1+0x458], R18 ;  /* 0x0004581201007387 */ /* 0x0005e80000100a00 */
[----:B------:R-:W3:Y:S04]  /*62260*/  LDL.LU R172, [R1+0x1900] ;  /* 0x0019000001ac7983 */ /* 0x000ee80000300800 */
[----:B------:R-:W-:Y:S01]  /*62270*/  LDS R6, [R0+UR10+0x6580] ;  /* 0x0065800a00067984 */ /* 0x000fe20008000800 */
[-C--:B--2---:R-:W-:Y:S03]  /*62280*/  HMMA.1688.F32.TF32 R16, R12, R222.reuse, R156 ;  /* 0x000000de0c10723c */ /* 0x084fe6000008109c */
[----:B------:R-:W-:Y:S04]  /*62290*/  LDS R5, [R247+UR10+0x4580] ;  /* 0x0045800af7057984 */ /* 0x000fe80008000800 */
[----:B------:R-:W2:Y:S04]  /*622a0*/  LDS R7, [R247+UR10+0x6580] ;  /* 0x0065800af7077984 */ /* 0x000ea80008000800 */
        /* <DEDUP_REMOVED lines=130> */
[C---:B------:R-:W-:Y:S08]  /*62ad0*/  HMMA.1688.F32.TF32 R232, R12.reuse, R118, R232 ;  /* 0x000000760ce8723c */ /* 0x040ff000000810e8 */
[C---:B------:R-:W-:Y:S08]  /*62ae0*/  HMMA.1688.F32.TF32 R156, R12.reuse, R110, R156 ;  /* 0x0000006e0c9c723c */ /* 0x040ff0000008109c */
[C---:B------:R-:W-:Y:S08]  /*62af0*/  HMMA.1688.F32.TF32 R84, R12.reuse, R214, R84 ;  /* 0x000000d60c54723c */ /* 0x040ff00000081054 */
[C---:B------:R-:W-:Y:S08]  /*62b00*/  HMMA.1688.F32.TF32 R56, R12.reuse, R218, R56 ;  /* 0x000000da0c38723c */ /* 0x040ff00000081038 */
[C---:B------:R-:W-:Y:S11]  /*62b10*/  HMMA.1688.F32.TF32 R80, R12.reuse, R210, R80 ;  /* 0x000000d20c50723c */ /* 0x040ff60000081050 */
[----:B------:R-:W-:Y:S04]  /*62b20*/  STL.64 [R1+0xf70], R56 ;  /* 0x000f703801007387 */ /* 0x000fe80000100a00 */
[----:B------:R1:W-:Y:S04]  /*62b30*/  STL.64 [R1+0xf78], R58 ;  /* 0x000f783a01007387 */ /* 0x0003e80000100a00 */
[----:B-1----:R-:W2:Y:S04]  /*62b40*/  LDL.LU.64 R58, [R1+0x69d8] ;  /* 0x0069d800013a7983 */ /* 0x002ea80000300a00 */
[----:B------:R-:W3:Y:S04]  /*62b50*/  LDL.LU.64 R56, [R1+0x69d0] ;  /* 0x0069d00001387983 */ /* 0x000ee80000300a00 */
[----:B------:R-:W-:Y:S04]  /*62b60*/  STL.64 [R1+0xf60], R84 ;  /* 0x000f605401007387 */ /* 0x000fe80000100a00 */
[----:B------:R1:W-:Y:S04]  /*62b70*/  STL.64 [R1+0xf68], R86 ;  /* 0x000f685601007387 */ /* 0x0003e80000100a00 */
[----:B-1----:R-:W2:Y:S04]  /*62b80*/  LDL.LU.64 R86, [R1+0x69c8] ;  /* 0x0069c80001567983 */ /* 0x002ea80000300a00 */
[----:B------:R-:W2:Y:S04]  /*62b90*/  LDL.LU.64 R84, [R1+0x69c0] ;  /* 0x0069c00001547983 */ /* 0x000ea80000300a00 */
        /* <DEDUP_REMOVED lines=13> */
[----:B------:R4:W-:Y:S02]  /*62c70*/  STL.64 [R1+0xf28], R238 ;  /* 0x000f28ee01007387 */ /* 0x0009e40000100a00 */
[C---:B----4-:R-:W-:Y:S08]  /*62c80*/  HMMA.1688.F32.TF32 R236, R12.reuse, R114, R16 ;  /* 0x000000720cec723c */ /* 0x050ff00000081010 */
[C---:B------:R-:W-:Y:S08]  /*62c90*/  HMMA.1688.F32.TF32 R16, R12.reuse, R206, R132 ;  /* 0x000000ce0c10723c */ /* 0x040ff00000081084 */
[C---:B------:R-:W-:Y:S03]  /*62ca0*/  HMMA.1688.F32.TF32 R132, R12.reuse, R202, R140 ;  /* 0x000000ca0c84723c */ /* 0x040fe6000008108c */
[----:B------:R-:W-:Y:S04]  /*62cb0*/  STL.64 [R1+0xf10], R236 ;  /* 0x000f10ec01007387 */ /* 0x000fe80000100a00 */
[----:B------:R-:W-:Y:S01]  /*62cc0*/  STL.64 [R1+0xf18], R238 ;  /* 0x000f18ee01007387 */ /* 0x000fe20000100a00 */
[C---:B------:R-:W-:Y:S03]  /*62cd0*/  HMMA.1688.F32.TF32 R140, R12.reuse, R198, R144 ;  /* 0x000000c60c8c723c */ /* 0x040fe60000081090 */
[----:B------:R-:W-:Y:S04]  /*62ce0*/  STL.64 [R1+0xf00], R16 ;  /* 0x000f001001007387 */ /* 0x000fe80000100a00 */
[----:B------:R1:W-:Y:S02]  /*62cf0*/  STL.64 [R1+0xf08], R18 ;  /* 0x000f081201007387 */ /* 0x0003e40000100a00 */
[C---:B-1----:R-:W-:Y:S02]  /*62d00*/  HMMA.1688.F32.TF32 R16, R12.reuse, R194, R136 ;  /* 0x000000c20c10723c */ /* 0x042fe40000081088 */
[----:B------:R-:W-:Y:S04]  /*62d10*/  STL.64 [R1+0xef0], R132 ;  /* 0x000ef08401007387 */ /* 0x000fe80000100a00 */
[----:B------:R1:W-:Y:S04]  /*62d20*/  STL.64 [R1+0xef8], R134 ;  /* 0x000ef88601007387 */ /* 0x0003e80000100a00 */
[----:B------:R-:W-:Y:S04]  /*62d30*/  STL.64 [R1+0x5c0], R140 ;  /* 0x0005c08c01007387 */ /* 0x000fe80000100a00 */
[----:B------:R-:W-:Y:S01]  /*62d40*/  STL.64 [R1+0x5c8], R142 ;  /* 0x0005c88e01007387 */ /* 0x000fe20000100a00 */
[C---:B-1----:R-:W-:Y:S04]  /*62d50*/  HMMA.1688.F32.TF32 R132, R12.reuse, R190, R248 ;  /* 0x000000be0c84723c */ /* 0x042fe800000810f8 */
[----:B------:R-:W-:Y:S04]  /*62d60*/  STL.64 [R1+0x500], R16 ;  /* 0x0005001001007387 */ /* 0x000fe80000100a00 */
[----:B------:R1:W-:Y:S02]  /*62d70*/  STL.64 [R1+0x508], R18 ;  /* 0x0005081201007387 */ /* 0x0003e40000100a00 */
[----:B-1----:R-:W-:Y:S08]  /*62d80*/  HMMA.1688.F32.TF32 R16, R12, R182, R72 ;  /* 0x000000b60c10723c */ /* 0x002ff00000081048 */
        /* <DEDUP_REMOVED lines=10> */
[C---:B----4-:R-:W-:Y:S01]  /*62e30*/  HMMA.1688.F32.TF32 R12, R8.reuse, R214, R24 ;  /* 0x000000d6080c723c */ /* 0x050fe20000081018 */
        /* <DEDUP_REMOVED lines=8> */
[C---:B----4-:R-:W-:Y:S01]  /*62ec0*/  HMMA.1688.F32.TF32 R12, R8.reuse, R118, R36 ;  /* 0x00000076080c723c */ /* 0x050fe20000081024 */
[----:B------:R-:W-:Y:S04]  /*62ed0*/  STL.64 [R1+0xea0], R20 ;  /* 0x000ea01401007387 */ /* 0x000fe80000100a00 */
[----:B------:R1:W-:Y:S06]  /*62ee0*/  STL.64 [R1+0xea8], R22 ;  /* 0x000ea81601007387 */ /* 0x0003ec0000100a00 */
[----:B------:R-:W-:Y:S04]  /*62ef0*/  STL.64 [R1+0xe90], R16 ;  /* 0x000e901001007387 */ /* 0x000fe80000100a00 */
[----:B------:R4:W-:Y:S01]  /*62f00*/  STL.64 [R1+0xe98], R18 ;  /* 0x000e981201007387 */ /* 0x0009e20000100a00 */
[C---:B-1----:R-:W-:Y:S03]  /*62f10*/  HMMA.1688.F32.TF32 R20, R8.reuse, R122, R32 ;  /* 0x0000007a0814723c */ /* 0x042fe60000081020 */
[----:B------:R-:W-:Y:S04]  /*62f20*/  STL.64 [R1+0xe80], R12 ;  /* 0x000e800c01007387 */ /* 0x000fe80000100a00 */
[----:B------:R1:W-:Y:S01]  /*62f30*/  STL.64 [R1+0xe88], R14 ;  /* 0x000e880e01007387 */ /* 0x0003e20000100a00 */
[C---:B----4-:R-:W-:Y:S08]  /*62f40*/  HMMA.1688.F32.TF32 R16, R8.reuse, R114, R28 ;  /* 0x000000720810723c */ /* 0x050ff0000008101c */
        /* <DEDUP_REMOVED lines=18> */
[----:B-1----:R-:W-:Y:S08]  /*63070*/  HMMA.1688.F32.TF32 R12, R8, R182, R172 ;  /* 0x000000b6080c723c */ /* 0x002ff000000810ac */
[C---:B------:R-:W-:Y:S01]  /*63080*/  HMMA.1688.F32.TF32 R8, R4.reuse, R226, R228 ;  /* 0x000000e20408723c */ /* 0x040fe200000810e4 */
[----:B------:R1:W-:Y:S04]  /*63090*/  STL.64 [R1+0xe10], R20 ;  /* 0x000e101401007387 */ /* 0x0003e80000100a00 */
[----:B------:R4:W-:Y:S04]  /*630a0*/  STL.64 [R1+0xe18], R22 ;  /* 0x000e181601007387 */ /* 0x0009e80000100a00 */
[----:B------:R-:W-:Y:S04]  /*630b0*/  STL.64 [R1+0xe00], R16 ;  /* 0x000e001001007387 */ /* 0x000fe80000100a00 */
[----:B------:R-:W-:Y:S04]  /*630c0*/  STL.64 [R1+0xe08], R18 ;  /* 0x000e081201007387 */ /* 0x000fe80000100a00 */
[----:B------:R-:W2:Y:S04]  /*630d0*/  LDL.LU R172, [R1+0x1a80] ;  /* 0x001a800001ac7983 */ /* 0x000ea80000300800 */
[----:B------:R-:W-:Y:S04]  /*630e0*/  STL.64 [R1+0x650], R12 ;  /* 0x0006500c01007387 */ /* 0x000fe80000100a00 */
        /* <DEDUP_REMOVED lines=56> */
[----:B----4-:R-:W4:Y:S04]  /*63470*/  LDL.LU R22, [R1+0x19e8] ;  /* 0x0019e80001167983 */ /* 0x010f280000300800 */
        /* <DEDUP_REMOVED lines=26> */
[----:B---3--:R-:W-:-:S15]  /*63620*/  HMMA.1688.F32.TF32 R16, R4, R222, R76 ;  /* 0x000000de0410723c */ /* 0x008fde000008104c */
[----:B------:R-:W-:-:S04]  /*63630*/  NOP ;  /* 0x0000000000007918 */ /* 0x000fc80000000000 */
[----:B------:R-:W-:Y:S04]  /*63640*/  STL.64 [R1+0xde0], R16 ;  /* 0x000de01001007387 */ /* 0x000fe80000100a00 */
[----:B------:R-:W-:Y:S04]  /*63650*/  STL.64 [R1+0xde8], R18 ;  /* 0x000de81201007387 */ /* 0x000fe80000100a00 */
[----:B------:R-:W-:Y:S04]  /*63660*/  STL.64 [R1+0xdd0], R12 ;  /* 0x000dd00c01007387 */ /* 0x000fe80000100a00 */
[----:B------:R2:W-:Y:S01]  /*63670*/  STL.64 [R1+0xdd8], R14 ;  /* 0x000dd80e01007387 */ /* 0x0005e20000100a00 */
[C---:B------:R-:W-:Y:S08]  /*63680*/  HMMA.1688.F32.TF32 R44, R4.reuse, R210, R44 ;  /* 0x000000d2042c723c */ /* 0x040ff0000008102c */
[C---:B--2---:R-:W-:Y:S08]  /*63690*/  HMMA.1688.F32.TF32 R12, R4.reuse, R214, R148 ;  /* 0x000000d6040c723c */ /* 0x044ff00000081094 */
[C---:B------:R-:W-:Y:S11]  /*636a0*/  HMMA.1688.F32.TF32 R16, R4.reuse, R110, R128 ;  /* 0x0000006e0410723c */ /* 0x040ff60000081080 */
[----:B------:R-:W-:Y:S01]  /*636b0*/  STL.64 [R1+0xdc0], R12 ;  /* 0x000dc00c01007387 */ /* 0x000fe20000100a00 */
[C---:B----4-:R-:W-:Y:S03]  /*636c0*/  HMMA.1688.F32.TF32 R20, R4.reuse, R122, R20 ;  /* 0x0000007a0414723c */ /* 0x050fe60000081014 */
        /* <DEDUP_REMOVED lines=35> */
[----:B------:R-:W-:Y:S01]  /*63900*/  STL.64 [R1+0xd18], R22 ;  /* 0x000d181601007387 */ /* 0x000fe20000100a00 */
[----:B------:R-:W-:-:S02]  /*63910*/  IMAD.MOV.U32 R155, RZ, RZ, R232 ;  /* 0x000000ffff9b7224 */ /* 0x000fc400078e00e8 */
[----:B------:R-:W-:Y:S01]  /*63920*/  IMAD.MOV.U32 R154, RZ, RZ, R233 ;  /* 0x000000ffff9a7224 */ /* 0x000fe200078e00e9 */
[----:B------:R-:W-:Y:S04]  /*63930*/  LDS R4, [R243+UR10+0x4600] ;  /* 0x0046000af3047984 */ /* 0x000fe80008000800 */
[----:B------:R-:W-:Y:S04]  /*63940*/  STL.64 [R1+0x640], R16 ;  /* 0x0006401001007387 */ /* 0x000fe80000100a00 */
[----:B------:R1:W-:Y:S04]  /*63950*/  STL.64 [R1+0x648], R18 ;  /* 0x0006481201007387 */ /* 0x0003e80000100a00 */
[----:B------:R-:W-:Y:S04]  /*63960*/  LDS R6, [R243+UR10+0x6600] ;  /* 0x0066000af3067984 */ /* 0x000fe80008000800 */
[----:B------:R-:W-:Y:S01]  /*63970*/  LDS R5, [R252+UR10+0x4600] ;  /* 0x0046000afc057984 */ /* 0x000fe20008000800 */
[C---:B-1----:R-:W-:Y:S03]  /*63980*/  HMMA.1688.F32.TF32 R16, R8.reuse, R226, R160 ;  /* 0x000000e20810723c */ /* 0x042fe600000810a0 */
[----:B------:R-:W1:Y:S05]  /*63990*/  LDS R7, [R252+UR10+0x6600] ;  /* 0x0066000afc077984 */ /* 0x000e6a0008000800 */
[C---:B------:R-:W-:Y:S08]  /*639a0*/  HMMA.1688.F32.TF32 R24, R8.reuse, R222, R164 ;  /* 0x000000de0818723c */ /* 0x040ff000000810a4 */
[C---:B------:R-:W-:Y:S03]  /*639b0*/  HMMA.1688.F32.TF32 R20, R8.reuse, R218, R172 ;  /* 0x000000da0814723c */ /* 0x040fe600000810ac */
[----:B------:R-:W-:Y:S04]  /*639c0*/  STL.64 [R1+0xd00], R16 ;  /* 0x000d001001007387 */ /* 0x000fe80000100a00 */
[----:B------:R3:W-:Y:S02]  /*639d0*/  STL.64 [R1+0xd08], R18 ;  /* 0x000d081201007387 */ /* 0x0007e40000100a00 */
[----:B---3--:R-:W-:Y:S02]  /*639e0*/  HMMA.1688.F32.TF32 R16, R8, R214, R228 ;  /* 0x000000d60810723c */ /* 0x008fe400000810e4 */
[----:B------:R-:W-:Y:S01]  /*639f0*/  STL.64 [R1+0xcf0], R24 ;  /* 0x000cf01801007387 */ /* 0x000fe20000100a00 */
[----:B------:R-:W-:-:S03]  /*63a00*/  IMAD.MOV.U32 R164, RZ, RZ, R234 ;  /* 0x000000ffffa47224 */ /* 0x000fc600078e00ea */
[----:B------:R-:W-:Y:S04]  /*63a10*/  STL.64 [R1+0xcf8], R26 ;  /* 0x000cf81a01007387 */ /* 0x000fe80000100a00 */
[----:B------:R-:W-:Y:S01]  /*63a20*/  STL.64 [R1+0xce0], R20 ;  /* 0x000ce01401007387 */ /* 0x000fe20000100a00 */
[----:B------:R-:W-:-:S03]  /*63a30*/  IMAD.MOV.U32 R165, RZ, RZ, R235 ;  /* 0x000000ffffa57224 */ /* 0x000fc600078e00eb */
[----:B------:R-:W-:Y:S01]  /*63a40*/  STL.64 [R1+0xce8], R22 ;  /* 0x000ce81601007387 */ /* 0x000fe20000100a00 */
[----:B------:R-:W-:-:S03]  /*63a50*/  IMAD.MOV.U32 R166, RZ, RZ, R156 ;  /* 0x000000ffffa67224 */ /* 0x000fc600078e009c */
[----:B------:R-:W3:Y:S01]  /*63a60*/  LDL.LU R234, [R1+0x698c] ;  /* 0x00698c0001ea7983 */ /* 0x000ee20000300800 */
[----:B------:R-:W-:-:S03]  /*63a70*/  IMAD.MOV.U32 R167, RZ, RZ, R158 ;  /* 0x000000ffffa77224 */ /* 0x000fc600078e009e */
[----:B------:R4:W-:Y:S01]  /*63a80*/  STL.64 [R1+0xcd0], R16 ;  /* 0x000cd01001007387 */ /* 0x0009e20000100a00 */
[----:B------:R-:W-:-:S03]  /*63a90*/  IMAD.MOV.U32 R176, RZ, RZ, R159 ;  /* 0x000000ffffb07224 */ /* 0x000fc600078e009f */
[----:B------:R1:W-:Y:S01]  /*63aa0*/  STL.64 [R1+0xcd8], R18 ;  /* 0x000cd81201007387 */ /* 0x0003e20000100a00 */
[----:B------:R-:W-:-:S03]  /*63ab0*/  IMAD.MOV.U32 R177, RZ, RZ, R157 ;  /* 0x000000ffffb17224 */ /* 0x000fc600078e009d */
        /* <DEDUP_REMOVED lines=31> */
[----:B--2---:R-:W-:-:S03]  /*63cb0*/  IMAD.MOV.U32 R31, RZ, RZ, R156 ;  /* 0x000000ffff1f7224 */ /* 0x004fc600078e009c */
[----:B------:R-:W2:Y:S01]  /*63cc0*/  LDL.LU R156, [R1+0x1bd0] ;  /* 0x001bd000019c7983 */ /* 0x000ea20000300800 */
[----:B---3--:R-:W-:Y:S02]  /*63cd0*/  IMAD.MOV.U32 R29, RZ, RZ, R158 ;  /* 0x000000ffff1d7224 */ /* 0x008fe400078e009e */
[----:B------:R-:W-:Y:S02]  /*63ce0*/  IMAD.MOV.U32 R28, RZ, RZ, R159 ;  /* 0x000000ffff1c7224 */ /* 0x000fe400078e009f */
[----:B------:R-:W-:Y:S02]  /*63cf0*/  IMAD.MOV.U32 R30, RZ, RZ, R157 ;  /* 0x000000ffff1e7224 */ /* 0x000fe400078e009d */
        /* <DEDUP_REMOVED lines=76> */
[C---:B------:R-:W-:Y:S08]  /*641c0*/  HMMA.1688.F32.TF32 R24, R8.reuse, R206, R24 ;  /* 0x000000ce0818723c */ /* 0x040ff00000081018 */
[C---:B------:R-:W-:Y:S08]  /*641d0*/  HMMA.1688.F32.TF32 R44, R8.reuse, R114, R44 ;  /* 0x00000072082c723c */ /* 0x040ff0000008102c */
[C---:B------:R-:W-:Y:S08]  /*641e0*/  HMMA.1688.F32.TF32 R128, R8.reuse, R122, R128 ;  /* 0x0000007a0880723c */ /* 0x040ff00000081080 */
[C---:B------:R-:W-:Y:S08]  /*641f0*/  HMMA.1688.F32.TF32 R72, R8.reuse, R110, R72 ;  /* 0x0000006e0848723c */ /* 0x040ff00000081048 */
[C---:B------:R-:W-:Y:S08]  /*64200*/  HMMA.1688.F32.TF32 R76, R8.reuse, R210, R76 ;  /* 0x000000d2084c723c */ /* 0x040ff0000008104c */
[C---:B------:R-:W-:Y:S11]  /*64210*/  HMMA.1688.F32.TF32 R148, R8.reuse, R118, R148 ;  /* 0x000000760894723c */ /* 0x040ff60000081094 */
[----:B------:R-:W-:Y:S04]  /*64220*/  STL.64 [R1+0xcc0], R76 ;  /* 0x000cc04c01007387 */ /* 0x000fe80000100a00 */
[----:B------:R1:W-:Y:S01]  /*64230*/  STL.64 [R1+0xcc8], R78 ;  /* 0x000cc84e01007387 */ /* 0x0003e20000100a00 */
[C---:B------:R-:W-:Y:S03]  /*64240*/  HMMA.1688.F32.TF32 R20, R8.reuse, R202, R20 ;  /* 0x000000ca0814723c */ /* 0x040fe60000081014 */
[----:B-1----:R-:W2:Y:S04]  /*64250*/  LDL.LU.64 R78, [R1+0x6970] ;  /* 0x00697000014e7983 */ /* 0x002ea80000300a00 */
[----:B------:R-:W3:Y:S04]  /*64260*/  LDL.LU.64 R76, [R1+0x6968] ;  /* 0x00696800014c7983 */ /* 0x000ee80000300a00 */
[----:B------:R-:W-:Y:S04]  /*64270*/  STL.64 [R1+0xcb0], R72 ;  /* 0x000cb04801007387 */ /* 0x000fe80000100a00 */
[----:B------:R1:W-:Y:S04]  /*64280*/  STL.64 [R1+0xcb8], R74 ;  /* 0x000cb84a01007387 */ /* 0x0003e80000100a00 */
[----:B-1----:R-:W4:Y:S04]  /*64290*/  LDL.LU.64 R74, [R1+0x6960] ;  /* 0x00696000014a7983 */ /* 0x002f280000300a00 */
[----:B------:R-:W2:Y:S04]  /*642a0*/  LDL.LU.64 R72, [R1+0x6958] ;  /* 0x0069580001487983 */ /* 0x000ea80000300a00 */
[----:B------:R-:W-:Y:S04]  /*642b0*/  STL.64 [R1+0xca0], R148 ;  /* 0x000ca09401007387 */ /* 0x000fe80000100a00 */
[----:B------:R1:W-:Y:S01]  /*642c0*/  STL.64 [R1+0xca8], R150 ;  /* 0x000ca89601007387 */ /* 0x0003e20000100a00 */
[C---:B------:R-:W-:Y:S03]  /*642d0*/  HMMA.1688.F32.TF32 R168, R8.reuse, R186, R168 ;  /* 0x000000ba08a8723c */ /* 0x040fe600000810a8 */
[----:B-1----:R-:W2:Y:S04]  /*642e0*/  LDL.LU.64 R150, [R1+0x6950] ;  /* 0x0069500001967983 */ /* 0x002ea80000300a00 */
[----:B------:R-:W2:Y:S04]  /*642f0*/  LDL.LU.64 R148, [R1+0x6948] ;  /* 0x0069480001947983 */ /* 0x000ea80000300a00 */
[----:B------:R-:W-:Y:S04]  /*64300*/  STL.64 [R1+0xc90], R128 ;  /* 0x000c908001007387 */ /* 0x000fe80000100a00 */
[----:B------:R1:W-:Y:S04]  /*64310*/  STL.64 [R1+0xc98], R130 ;  /* 0x000c988201007387 */ /* 0x0003e80000100a00 */
[----:B-1----:R-:W2:Y:S04]  /*64320*/  LDL.LU.64 R130, [R1+0x6940] ;  /* 0x0069400001827983 */ /* 0x002ea80000300a00 */
[----:B------:R-:W2:Y:S04]  /*64330*/  LDL.LU.64 R128, [R1+0x6938] ;  /* 0x0069380001807983 */ /* 0x000ea80000300a00 */
[----:B------:R-:W-:Y:S04]  /*64340*/  STL.64 [R1+0xc80], R44 ;  /* 0x000c802c01007387 */ /* 0x000fe80000100a00 */
[----:B------:R1:W-:Y:S01]  /*64350*/  STL.64 [R1+0xc88], R46 ;  /* 0x000c882e01007387 */ /* 0x0003e20000100a00 */
[----:B------:R-:W-:Y:S03]  /*64360*/  HMMA.1688.F32.TF32 R8, R8, R182, R160 ;  /* 0x000000b60808723c */ /* 0x000fe600000810a0 */
        /* <DEDUP_REMOVED lines=26> */
[----:B------:R-:W2:Y:S04]  /*64510*/  LDL.LU.64 R162, [R1+0x68c0] ;  /* 0x0068c00001a27983 */ /* 0x000ea80000300a00 */
[----:B------:R-:W2:Y:S04]  /*64520*/  LDL.LU.64 R160, [R1+0x68b8] ;  /* 0x0068b80001a07983 */ /* 0x000ea80000300a00 */
[----:B------:R1:W-:Y:S04]  /*64530*/  STL.64 [R1+0x630], R8 ;  /* 0x0006300801007387 */ /* 0x0003e80000100a00 */
[----:B------:R1:W-:Y:S04]  /*64540*/  STL.64 [R1+0x638], R10 ;  /* 0x0006380a01007387 */ /* 0x0003e80000100a00 */
[----:B-1----:R-:W2:Y:S04]  /*64550*/  LDL.LU R8, [R1+0x1bb0] ;  /* 0x001bb00001087983 */ /* 0x002ea80000300800 */
[----:B------:R-:W2:Y:S04]  /*64560*/  LDL.LU R9, [R1+0x1bb4] ;  /* 0x001bb40001097983 */ /* 0x000ea80000300800 */
[----:B------:R-:W2:Y:S04]  /*64570*/  LDL.LU R10, [R1+0x1bb8] ;  /* 0x001bb800010a7983 */ /* 0x000ea80000300800 */
[----:B------:R-:W2:Y:S01]  /*64580*/  LDL.LU R11, [R1+0x1bbc] ;  /* 0x001bbc00010b7983 */ /* 0x000ea20000300800 */
[C---:B------:R-:W-:Y:S08]  /*64590*/  HMMA.1688.F32.TF32 R228, R12.reuse, R226, R228 ;  /* 0x000000e20ce4723c */ /* 0x040ff000000810e4 */
[C---:B------:R-:W-:Y:S08]  /*645a0*/  HMMA.1688.F32.TF32 R156, R12.reuse, R222, R156 ;  /* 0x000000de0c9c723c */ /* 0x040ff0000008109c */
[C---:B------:R-:W-:Y:S03]  /*645b0*/  HMMA.1688.F32.TF32 R232, R12.reuse, R218, R232 ;  /* 0x000000da0ce8723c */ /* 0x040fe600000810e8 */
[----:B------:R-:W-:Y:S04]  /*645c0*/  STL.64 [R1+0xc10], R228 ;  /* 0x000c10e401007387 */ /* 0x000fe80000100a00 */
[----:B------:R1:W-:Y:S04]  /*645d0*/  STL.64 [R1+0xc18], R230 ;  /* 0x000c18e601007387 */ /* 0x0003e80000100a00 */
[----:B-1----:R-:W3:Y:S04]  /*645e0*/  LDL.LU.64 R230, [R1+0x68b0] ;  /* 0x0068b00001e67983 */ /* 0x002ee80000300a00 */
[----:B------:R-:W3:Y:S04]  /*645f0*/  LDL.LU.64 R228, [R1+0x68a8] ;  /* 0x0068a80001e47983 */ /* 0x000ee80000300a00 */
[----:B------:R-:W-:Y:S04]  /*64600*/  STL.64 [R1+0xc00], R156 ;  /* 0x000c009c01007387 */ /* 0x000fe80000100a00 */
[----:B------:R1:W-:Y:S04]  /*64610*/  STL.64 [R1+0xc08], R158 ;  /* 0x000c089e01007387 */ /* 0x0003e80000100a00 */
[----:B-1----:R-:W3:Y:S04]  /*64620*/  LDL.LU.64 R158, [R1+0x68a0] ;  /* 0x0068a000019e7983 */ /* 0x002ee80000300a00 */
[----:B------:R-:W3:Y:S04]  /*64630*/  LDL.LU.64 R156, [R1+0x6898] ;  /* 0x00689800019c7983 */ /* 0x000ee80000300a00 */
[----:B------:R-:W-:Y:S04]  /*64640*/  STL.64 [R1+0xbf0], R232 ;  /* 0x000bf0e801007387 */ /* 0x000fe80000100a00 */
[----:B------:R1:W-:Y:S04]  /*64650*/  STL.64 [R1+0xbf8], R234 ;  /* 0x000bf8ea01007387 */ /* 0x0003e80000100a00 */
[----:B-1----:R-:W3:Y:S04]  /*64660*/  LDL.LU.64 R234, [R1+0x6890] ;  /* 0x0068900001ea7983 */ /* 0x002ee80000300a00 */
[----:B------:R-:W3:Y:S01]  /*64670*/  LDL.LU.64 R232, [R1+0x6888] ;  /* 0x0068880001e87983 */ /* 0x000ee20000300a00 */
[----:B--2---:R-:W-:-:S15]  /*64680*/  HMMA.1688.F32.TF32 R8, R12, R214, R8 ;  /* 0x000000d60c08723c */ /* 0x004fde0000081008 */
[----:B------:R-:W-:-:S04]  /*64690*/  NOP ;  /* 0x0000000000007918 */ /* 0x000fc80000000000 */
[----:B------:R-:W-:Y:S04]  /*646a0*/  STL.64 [R1+0xbe0], R8 ;  /* 0x000be00801007387 */ /* 0x000fe80000100a00 */
[----:B------:R1:W-:Y:S02]  /*646b0*/  STL.64 [R1+0xbe8], R10 ;  /* 0x000be80a01007387 */ /* 0x0003e40000100a00 */
[C---:B-1----:R-:W-:Y:S08]  /*646c0*/  HMMA.1688.F32.TF32 R8, R12.reuse, R210, R236 ;  /* 0x000000d20c08723c */ /* 0x042ff000000810ec */
[C---:B------:R-:W-:Y:S11]  /*646d0*/  HMMA.1688.F32.TF32 R236, R12.reuse, R110, R16 ;  /* 0x0000006e0cec723c */ /* 0x040ff60000081010 */
[----:B------:R-:W-:Y:S04]  /*646e0*/  STL.64 [R1+0xbd0], R8 ;  /* 0x000bd00801007387 */ /* 0x000fe80000100a00 */
[----:B------:R1:W-:Y:S02]  /*646f0*/  STL.64 [R1+0xbd8], R10 ;  /* 0x000bd80a01007387 */ /* 0x0003e40000100a00 */
[C---:B-1----:R-:W-:Y:S02]  /*64700*/  HMMA.1688.F32.TF32 R8, R12.reuse, R118, R132 ;  /* 0x000000760c08723c */ /* 0x042fe40000081084 */
[----:B------:R-:W-:Y:S04]  /*64710*/  STL.64 [R1+0xbc0], R236 ;  /* 0x000bc0ec01007387 */ /* 0x000fe80000100a00 */
[----:B------:R-:W-:Y:S02]  /*64720*/  STL.64 [R1+0xbc8], R238 ;  /* 0x000bc8ee01007387 */ /* 0x000fe40000100a00 */
[C---:B------:R-:W-:Y:S08]  /*64730*/  HMMA.1688.F32.TF32 R16, R12.reuse, R122, R140 ;  /* 0x0000007a0c10723c */ /* 0x040ff0000008108c */
[C---:B------:R-:W-:Y:S03]  /*64740*/  HMMA.1688.F32.TF32 R132, R12.reuse, R114, R144 ;  /* 0x000000720c84723c */ /* 0x040fe60000081090 */
[----:B------:R-:W-:Y:S04]  /*64750*/  STL.64 [R1+0xbb0], R8 ;  /* 0x000bb00801007387 */ /* 0x000fe80000100a00 */
[----:B------:R1:W-:Y:S02]  /*64760*/  STL.64 [R1+0xbb8], R10 ;  /* 0x000bb80a01007387 */ /* 0x0003e40000100a00 */
[C---:B-1----:R-:W-:Y:S02]  /*64770*/  HMMA.1688.F32.TF32 R8, R12.reuse, R206, R136 ;  /* 0x000000ce0c08723c */ /* 0x042fe40000081088 */
[----:B------:R-:W-:Y:S04]  /*64780*/  STL.64 [R1+0xba0], R16 ;  /* 0x000ba01001007387 */ /* 0x000fe80000100a00 */
[----:B------:R1:W-:Y:S04]  /*64790*/  STL.64 [R1+0xba8], R18 ;  /* 0x000ba81201007387 */ /* 0x0003e80000100a00 */
[----:B------:R-:W-:Y:S04]  /*647a0*/  STL.64 [R1+0xb90], R132 ;  /* 0x000b908401007387 */ /* 0x000fe80000100a00 */
[----:B------:R3:W-:Y:S01]  /*647b0*/  STL.64 [R1+0xb98], R134 ;  /* 0x000b988601007387 */ /* 0x0007e20000100a00 */
[C---:B-1----:R-:W-:Y:S04]  /*647c0*/  HMMA.1688.F32.TF32 R16, R12.reuse, R202, R248 ;  /* 0x000000ca0c10723c */ /* 0x042fe800000810f8 */
[----:B------:R-:W-:Y:S04]  /*647d0*/  STL.64 [R1+0xb80], R8 ;  /* 0x000b800801007387 */ /* 0x000fe80000100a00 */
[----:B------:R1:W-:Y:S01]  /*647e0*/  STL.64 [R1+0xb88], R10 ;  /* 0x000b880a01007387 */ /* 0x0003e20000100a00 */
[C---:B---3--:R-:W-:Y:S08]  /*647f0*/  HMMA.1688.F32.TF32 R132, R12.reuse, R198, R232 ;  /* 0x000000c60c84723c */ /* 0x048ff000000810e8 */
[C---:B-1----:R-:W-:Y:S02]  /*64800*/  HMMA.1688.F32.TF32 R8, R12.reuse, R194, R156 ;  /* 0x000000c20c08723c */ /* 0x042fe4000008109c */
[----:B------:R-:W-:Y:S04]  /*64810*/  STL.64 [R1+0xb70], R16 ;  /* 0x000b701001007387 */ /* 0x000fe80000100a00 */
[----:B------:R1:W-:Y:S05]  /*64820*/  STL.64 [R1+0xb78], R18 ;  /* 0x000b781201007387 */ /* 0x0003ea0000100a00 */
[----:B------:R-:W-:Y:S04]  /*64830*/  STL.64 [R1+0xb60], R132 ;  /* 0x000b608401007387 */ /* 0x000fe80000100a00 */
[----:B------:R-:W-:Y:S01]  /*64840*/  STL.64 [R1+0xb68], R134 ;  /* 0x000b688601007387 */ /* 0x000fe20000100a00 */
[C---:B-1----:R-:W-:Y:S03]  /*64850*/  HMMA.1688.F32.TF32 R16, R12.reuse, R190, R28 ;  /* 0x000000be0c10723c */ /* 0x042fe6000008101c */
[----:B------:R-:W-:Y:S04]  /*64860*/  STL.64 [R1+0xb50], R8 ;  /* 0x000b500801007387 */ /* 0x000fe80000100a00 */
[----:B------:R1:W-:Y:S01]  /*64870*/  STL.64 [R1+0xb58], R10 ;  /* 0x000b580a01007387 */ /* 0x0003e20000100a00 */
[C---:B------:R-:W-:Y:S08]  /*64880*/  HMMA.1688.F32.TF32 R28, R12.reuse, R186, R124 ;  /* 0x000000ba0c1c723c */ /* 0x040ff0000008107c */
[----:B-1----:R-:W-:Y:S03]  /*64890*/  HMMA.1688.F32.TF32 R8, R12, R182, R152 ;  /* 0x000000b60c08723c */ /* 0x002fe60000081098 */
[----:B------:R-:W-:Y:S04]  /*648a0*/  STL.64 [R1+0xb40], R16 ;  /* 0x000b401001007387 */ /* 0x000fe80000100a00 */
[----:B------:R1:W-:Y:S01]  /*648b0*/  STL.64 [R1+0xb48], R18 ;  /* 0x000b481201007387 */ /* 0x0003e20000100a00 */
[C---:B------:R-:W-:Y:S03]  /*648c0*/  HMMA.1688.F32.TF32 R12, R4.reuse, R222, R164 ;  /* 0x000000de040c723c */ /* 0x040fe600000810a4 */
[----:B------:R-:W-:Y:S04]  /*648d0*/  STL.64 [R1+0xb30], R28 ;  /* 0x000b301c01007387 */ /* 0x000fe80000100a00 */
[----:B------:R-:W-:Y:S01]  /*648e0*/  STL.64 [R1+0xb38], R30 ;  /* 0x000b381e01007387 */ /* 0x000fe20000100a00 */
[C---:B-1----:R-:W-:Y:S03]  /*648f0*/  HMMA.1688.F32.TF32 R16, R4.reuse, R226, R176 ;  /* 0x000000e20410723c */ /* 0x042fe600000810b0 */
[----:B------:R-:W-:Y:S04]  /*64900*/  STL.64 [R1+0x620], R8 ;  /* 0x0006200801007387 */ /* 0x000fe80000100a00 */
[----:B------:R1:W-:Y:S02]  /*64910*/  STL.64 [R1+0x628], R10 ;  /* 0x0006280a01007387 */ /* 0x0003e40000100a00 */
[----:B-1----:R-:W-:Y:S10]  /*64920*/  HMMA.1688.F32.TF32 R8, R4, R218, R172 ;  /* 0x000000da0408723c */ /* 0x002ff400000810ac */
        /* <DEDUP_REMOVED lines=9> */
[----:B------:R-:W-:Y:S04]  /*649c0*/  STL.64 [R1+0xb00], R8 ;  /* 0x000b000801007387 */ /* 0x000fe80000100a00 */
[----:B------:R-:W-:Y:S04]  /*649d0*/  STL.64 [R1+0xb08], R10 ;  /* 0x000b080a01007387 */ /* 0x000fe80000100a00 */
[----:B------:R-:W4:Y:S04]  /*649e0*/  LDL.LU R230, [R1+0x6880] ;  /* 0x0068800001e67983 */ /* 0x000f280000300800 */
[----:B------:R-:W4:Y:S04]  /*649f0*/  LDL.LU R231, [R1+0x687c] ;  /* 0x00687c0001e77983 */ /* 0x000f280000300800 */
[----:B------:R-:W4:Y:S01]  /*64a00*/  LDL.LU R229, [R1+0x6878] ;  /* 0x0068780001e57983 */ /* 0x000f220000300800 */
[----:B------:R-:W-:-:S02]  /*64a10*/  IMAD.MOV.U32 R152, RZ, RZ, R2 ;  /* 0x000000ffff987224 */ /* 0x000fc400078e0002 */
[----:B------:R-:W-:Y:S01]  /*64a20*/  IMAD.MOV.U32 R153, RZ, RZ, R3 ;  /* 0x000000ffff997224 */ /* 0x000fe200078e0003 */
[----:B------:R-:W4:Y:S01]  /*64a30*/  LDL.LU R2, [R1+0x6874] ;  /* 0x0068740001027983 */ /* 0x000f220000300800 */
[----:B------:R-:W-:Y:S02]  /*64a40*/  IMAD.MOV.U32 R154, RZ, RZ, R240 ;  /* 0x000000ffff9a7224 */ /* 0x000fe400078e00f0 */
[----:B------:R-:W-:Y:S01]  /*64a50*/  IMAD.MOV.U32 R155, RZ, RZ, R242 ;  /* 0x000000ffff9b7224 */ /* 0x000fe200078e00f2 */
        /* <DEDUP_REMOVED lines=31> */
[----:B------:R-:W-:Y:S04]  /*64c50*/  LDS R8, [R0+UR10+0x4680] ;  /* 0x0046800a00087984 */ /* 0x000fe80008000800 */
[----:B------:R-:W-:Y:S04]  /*64c60*/  LDS R10, [R0+UR10+0x6680] ;  /* 0x0066800a000a7984 */ /* 0x000fe80008000800 */
[----:B------:R-:W-:Y:S04]  /*64c70*/  LDS R9, [R247+UR10+0x4680] ;  /* 0x0046800af7097984 */ /* 0x000fe80008000800 */
[----:B------:R-:W1:Y:S01]  /*64c80*/  LDS R11, [R247+UR10+0x6680] ;  /* 0x0066800af70b7984 */ /* 0x000e620008000800 */
[----:B---3--:R-:W-:-:S03]  /*64c90*/  IMAD.MOV.U32 R127, RZ, RZ, R228 ;  /* 0x000000ffff7f7224 */ /* 0x008fc600078e00e4 */
[----:B------:R-:W3:Y:S01]  /*64ca0*/  LDL.LU R228, [R1+0x1d00] ;  /* 0x001d000001e47983 */ /* 0x000ee20000300800 */
[----:B----4-:R-:W-:Y:S02]  /*64cb0*/  IMAD.MOV.U32 R125, RZ, RZ, R230 ;  /* 0x000000ffff7d7224 */ /* 0x010fe400078e00e6 */
[----:B------:R-:W-:Y:S02]  /*64cc0*/  IMAD.MOV.U32 R124, RZ, RZ, R231 ;  /* 0x000000ffff7c7224 */ /* 0x000fe400078e00e7 */
[----:B------:R-:W-:Y:S02]  /*64cd0*/  IMAD.MOV.U32 R126, RZ, RZ, R229 ;  /* 0x000000ffff7e7224 */ /* 0x000fe400078e00e5 */
        /* <DEDUP_REMOVED lines=24> */
[----:B------:R-:W-:-:S15]  /*64e60*/  HMMA.1688.F32.TF32 R164, R4, R214, R164 ;  /* 0x000000d604a4723c */ /* 0x000fde00000810a4 */
[----:B------:R-:W-:-:S04]  /*64e70*/  NOP ;  /* 0x0000000000007918 */ /* 0x000fc80000000000 */
[----:B------:R-:W-:Y:S04]  /*64e80*/  STL.64 [R1+0xaf0], R164 ;  /* 0x000af0a401007387 */ /* 0x000fe80000100a00 */
[----:B------:R2:W-:Y:S04]  /*64e90*/  STL.64 [R1+0xaf8], R166 ;  /* 0x000af8a601007387 */ /* 0x0005e80000100a00 */
[----:B--2---:R-:W2:Y:S04]  /*64ea0*/  LDL.LU.64 R166, [R1+0x6860] ;  /* 0x0068600001a67983 */ /* 0x004ea80000300a00 */
[----:B------:R-:W2:Y:S04]  /*64eb0*/  LDL.LU.64 R164, [R1+0x6858] ;  /* 0x0068580001a47983 */ /* 0x000ea80000300a00 */
[----:B------:R-:W-:Y:S04]  /*64ec0*/  STL.64 [R1+0xae0], R172 ;  /* 0x000ae0ac01007387 */ /* 0x000fe80000100a00 */
[----:B------:R1:W-:Y:S04]  /*64ed0*/  STL.64 [R1+0xae8], R174 ;  /* 0x000ae8ae01007387 */ /* 0x0003e80000100a00 */
[----:B-1----:R-:W2:Y:S04]  /*64ee0*/  LDL.LU.64 R174, [R1+0x6850] ;  /* 0x0068500001ae7983 */ /* 0x002ea80000300a00 */
[----:B------:R-:W2:Y:S01]  /*64ef0*/  LDL.LU.64 R172, [R1+0x6848] ;  /* 0x0068480001ac7983 */ /* 0x000ea20000300a00 */
[----:B---3--:R-:W-:-:S15]  /*64f00*/  HMMA.1688.F32.TF32 R228, R4, R110, R228 ;  /* 0x0000006e04e4723c */ /* 0x008fde00000810e4 */
[----:B------:R-:W-:-:S04]  /*64f10*/  NOP ;  /* 0x0000000000007918 */ /* 0x000fc80000000000 */
[----:B------:R-:W-:Y:S04]  /*64f20*/  STL.64 [R1+0xad0], R228 ;  /* 0x000ad0e401007387 */ /* 0x000fe80000100a00 */
[----:B------:R1:W-:Y:S04]  /*64f30*/  STL.64 [R1+0xad8], R230 ;  /* 0x000ad8e601007387 */ /* 0x0003e80000100a00 */
[----:B-1----:R-:W3:Y:S04]  /*64f40*/  LDL.LU.64 R230, [R1+0x6840] ;  /* 0x0068400001e67983 */ /* 0x002ee80000300a00 */
[----:B------:R-:W3:Y:S01]  /*64f50*/  LDL.LU.64 R228, [R1+0x6838] ;  /* 0x0068380001e47983 */ /* 0x000ee20000300a00 */
[----:B------:R-:W-:-:S15]  /*64f60*/  HMMA.1688.F32.TF32 R12, R4, R118, R12 ;  /* 0x00000076040c723c */ /* 0x000fde000008100c */
[----:B------:R-:W-:-:S04]  /*64f70*/  NOP ;  /* 0x0000000000007918 */ /* 0x000fc80000000000 */
[----:B------:R-:W-:Y:S04]  /*64f80*/  STL.64 [R1+0xac0], R12 ;  /* 0x000ac00c01007387 */ /* 0x000fe80000100a00 */
[----:B------:R1:W-:Y:S02]  /*64f90*/  STL.64 [R1+0xac8], R14 ;  /* 0x000ac80e01007387 */ /* 0x0003e40000100a00 */
[C---:B-1----:R-:W-:Y:S08]  /*64fa0*/  HMMA.1688.F32.TF32 R12, R4.reuse, R122, R156 ;  /* 0x0000007a040c723c */ /* 0x042ff0000008109c */
[C---:B------:R-:W-:Y:S11]  /*64fb0*/  HMMA.1688.F32.TF32 R156, R4.reuse, R114, R232 ;  /* 0x00000072049c723c */ /* 0x040ff600000810e8 */
[----:B------:R-:W-:Y:S04]  /*64fc0*/  STL.64 [R1+0xab0], R12 ;  /* 0x000ab00c01007387 */ /* 0x000fe80000100a00 */
[----:B------:R-:W-:Y:S04]  /*64fd0*/  STL.64 [R1+0xab8], R14 ;  /* 0x000ab80e01007387 */ /* 0x000fe80000100a00 */
[----:B------:R-:W-:Y:S04]  /*64fe0*/  STL.64 [R1+0xaa0], R156 ;  /* 0x000aa09c01007387 */ /* 0x000fe80000100a00 */
[----:B------:R1:W-:Y:S01]  /*64ff0*/  STL.64 [R1+0xaa8], R158 ;  /* 0x000aa89e01007387 */ /* 0x0003e20000100a00 */
[----:B----4-:R-:W-:Y:S01]  /*65000*/  HMMA.1688.F32.TF32 R232, R4, R206, R236 ;  /* 0x000000ce04e8723c */ /* 0x010fe200000810ec */
[----:B------:R-:W-:-:S02]  /*65010*/  IMAD.MOV.U32 R28, RZ, RZ, R242 ;  /* 0x000000ffff1c7224 */ /* 0x000fc400078e00f2 */
[----:B------:R-:W-:Y:S01]  /*65020*/  IMAD.MOV.U32 R29, RZ, RZ, R240 ;  /* 0x000000ffff1d7224 */ /* 0x000fe200078e00f0 */
[----:B------:R-:W-:Y:S01]  /*65030*/  LDS R12, [R243+UR10+0x4680] ;  /* 0x0046800af30c7984 */ /* 0x000fe20008000800 */
[----:B------:R-:W-:Y:S02]  /*65040*/  IMAD.MOV.U32 R30, RZ, RZ, R3 ;  /* 0x000000ffff1e7224 */ /* 0x000fe400078e0003 */
[----:B------:R-:W-:Y:S01]  /*65050*/  IMAD.MOV.U32 R31, RZ, RZ, R2 ;  /* 0x000000ffff1f7224 */ /* 0x000fe200078e0002 */
[----:B------:R-:W-:Y:S01]  /*65060*/  HMMA.1688.F32.TF32 R124, R8, R218, R124 ;  /* 0x000000da087c723c */ /* 0x000fe2000008107c */
[----:B------:R-:W-:Y:S01]  /*65070*/  IMAD.MOV.U32 R244, RZ, RZ, R163 ;  /* 0x000000fffff47224 */ /* 0x000fe200078e00a3 */
[----:B------:R-:W-:Y:S01]  /*65080*/  LDS R14, [R243+UR10+0x6680] ;  /* 0x0066800af30e7984 */ /* 0x000fe20008000800 */
[----:B------:R-:W-:Y:S02]  /*65090*/  IMAD.MOV.U32 R245, RZ, RZ, R162 ;  /* 0x000000fffff57224 */ /* 0x000fe400078e00a2 */
[----:B------:R-:W-:Y:S01]  /*650a0*/  IMAD.MOV.U32 R246, RZ, RZ, R161 ;  /* 0x000000fffff67224 */ /* 0x000fe200078e00a1 */
[----:B------:R-:W-:Y:S02]  /*650b0*/  LDS R13, [R252+UR10+0x4680] ;  /* 0x0046800afc0d7984 */ /* 0x000fe40008000800 */
[C---:B-1----:R-:W-:Y:S02]  /*650c0*/  HMMA.1688.F32.TF32 R156, R4.reuse, R202, R16 ;  /* 0x000000ca049c723c */ /* 0x042fe40000081010 */
[----:B------:R-:W1:Y:S06]  /*650d0*/  LDS R15, [R252+UR10+0x6680] ;  /* 0x0066800afc0f7984 */ /* 0x000e6c0008000800 */
[----:B------:R-:W-:Y:S01]  /*650e0*/  HMMA.1688.F32.TF32 R16, R4, R198, R132 ;  /* 0x000000c60410723c */ /* 0x000fe20000081084 */
[----:B------:R-:W-:-:S15]  /*650f0*/  STL.64 [R1+0xa90], R232 ;  /* 0x000a90e801007387 */ /* 0x000fde0000100a00 */
[----:B------:R-:W-:-:S03]  /*65100*/  NOP ;  /* 0x0000000000007918 */ /* 0x000fc60000000000 */
[----:B------:R-:W-:Y:S02]  /*65110*/  IMAD.MOV.U32 R242, RZ, RZ, R16 ;  /* 0x000000fffff27224 */ /* 0x000fe400078e0010 */
[----:B------:R-:W-:Y:S02]  /*65120*/  IMAD.MOV.U32 R240, RZ, RZ, R17 ;  /* 0x000000fffff07224 */ /* 0x000fe400078e0011 */
[----:B------:R-:W-:Y:S02]  /*65130*/  IMAD.MOV.U32 R3, RZ, RZ, R18 ;  /* 0x000000ffff037224 */ /* 0x000fe400078e0012 */
[----:B------:R-:W-:Y:S02]  /*65140*/  IMAD.MOV.U32 R2, RZ, RZ, R19 ;  /* 0x000000ffff027224 */ /* 0x000fe400078e0013 */
[C---:B------:R-:W-:Y:S01]  /*65150*/  HMMA.1688.F32.TF32 R16, R4.reuse, R194, R140 ;  /* 0x000000c20410723c */ /* 0x040fe2000008108c */
[----:B------:R-:W-:Y:S04]  /*65160*/  STL.64 [R1+0xa98], R234 ;  /* 0x000a98ea01007387 */ /* 0x000fe80000100a00 */
[----:B------:R-:W-:Y:S03]  /*65170*/  STL.64 [R1+0xa80], R156 ;  /* 0x000a809c01007387 */ /* 0x000fe60000100a00 */
[C---:B------:R-:W-:Y:S01]  /*65180*/  HMMA.1688.F32.TF32 R140, R4.reuse, R190, R144 ;  /* 0x000000be048c723c */ /* 0x040fe20000081090 */
[----:B------:R-:W-:Y:S07]  /*65190*/  STL.64 [R1+0xa88], R158 ;  /* 0x000a889e01007387 */ /* 0x000fee0000100a00 */
[----:B------:R-:W-:Y:S03]  /*651a0*/  HMMA.1688.F32.TF32 R132, R4, R186, R136 ;  /* 0x000000ba0484723c */ /* 0x000fe60000081088 */
[----:B------:R-:W-:Y:S04]  /*651b0*/  STL.64 [R1+0xa60], R16 ;  /* 0x000a601001007387 */ /* 0x000fe80000100a00 */
[----:B------:R-:W-:Y:S04]  /*651c0*/  STL.64 [R1+0xa68], R18 ;  /* 0x000a681201007387 */ /* 0x000fe80000100a00 */
[----:B------:R-:W-:Y:S04]  /*651d0*/  STL.64 [R1+0xa50], R140 ;  /* 0x000a508c01007387 */ /* 0x000fe80000100a00 */
[----:B------:R-:W-:Y:S04]  /*651e0*/  STL.64 [R1+0xa58], R142 ;  /* 0x000a588e01007387 */ /* 0x000fe80000100a00 */
[----:B------:R-:W-:Y:S04]  /*651f0*/  STL.64 [R1+0xa40], R132 ;  /* 0x000a408401007387 */ /* 0x000fe80000100a00 */
[----:B------:R4:W-:Y:S02]  /*65200*/  STL.64 [R1+0xa48], R134 ;  /* 0x000a488601007387 */ /* 0x0009e40000100a00 */
[----:B----4-:R-:W-:Y:S01]  /*65210*/  HMMA.1688.F32.TF32 R132, R8, R226, R248 ;  /* 0x000000e20884723c */ /* 0x010fe200000810f8 */
[----:B--2---:R-:W-:-:S02]  /*65220*/  IMAD.MOV.U32 R136, RZ, RZ, R164 ;  /* 0x000000ffff887224 */ /* 0x004fc400078e00a4 */
[----:B------:R-:W-:Y:S02]  /*65230*/  IMAD.MOV.U32 R137, RZ, RZ, R165 ;  /* 0x000000ffff897224 */ /* 0x000fe400078e00a5 */
[----:B------:R-:W-:Y:S02]  /*65240*/  IMAD.MOV.U32 R138, RZ, RZ, R167 ;  /* 0x000000ffff8a7224 */ /* 0x000fe400078e00a7 */
[----:B------:R-:W-:Y:S01]  /*65250*/  IMAD.MOV.U32 R139, RZ, RZ, R166 ;  /* 0x000000ffff8b7224 */ /* 0x000fe200078e00a6 */
[----:B---3--:R-:W-:Y:S01]  /*65260*/  HMMA.1688.F32.TF32 R16, R4, R182, R228 ;  /* 0x000000b60410723c */ /* 0x008fe200000810e4 */
[----:B------:R-:W-:Y:S01]  /*65270*/  IMAD.MOV.U32 R144, RZ, RZ, R172 ;  /* 0x000000ffff907224 */ /* 0x000fe200078e00ac */
[----:B------:R-:W-:Y:S01]  /*65280*/  LDS R5, [R247+UR10+0x4700] ;  /* 0x0047000af7057984 */ /* 0x000fe20008000800 */
[----:B------:R-:W-:Y:S02]  /*65290*/  IMAD.MOV.U32 R145, RZ, RZ, R173 ;  /* 0x000000ffff917224 */ /* 0x000fe400078e00ad */
[----:B------:R-:W-:Y:S01]  /*652a0*/  IMAD.MOV.U32 R146, RZ, RZ, R174 ;  /* 0x000000ffff927224 */ /* 0x000fe200078e00ae */
[----:B------:R-:W-:Y:S01]  /*652b0*/  LDS R7, [R247+UR10+0x6700] ;  /* 0x0067000af7077984 */ /* 0x000fe20008000800 */
[----:B------:R-:W-:-:S03]  /*652c0*/  IMAD.MOV.U32 R147, RZ, RZ, R175 ;  /* 0x000000ffff937224 */ /* 0x000fc600078e00af */
[----:B------:R-:W-:Y:S04]  /*652d0*/  LDS R4, [R0+UR10+0x4700] ;  /* 0x0047000a00047984 */ /* 0x000fe80008000800 */
[----:B------:R-:W2:Y:S05]  /*652e0*/  LDS R6, [R0+UR10+0x6700] ;  /* 0x0067000a00067984 */ /* 0x000eaa0008000800 */
[----:B------:R-:W-:Y:S04]  /*652f0*/  STL.64 [R1+0x610], R16 ;  /* 0x0006101001007387 */ /* 0x000fe80000100a00 */
[----:B------:R3:W-:Y:S02]  /*65300*/  STL.64 [R1+0x618], R18 ;  /* 0x0006181201007387 */ /* 0x0007e40000100a00 */
[C---:B---3--:R-:W-:Y:S02]  /*65310*/  HMMA.1688.F32.TF32 R16, R8.reuse, R222, R28 ;  /* 0x000000de0810723c */ /* 0x048fe4000008101c */
[----:B------:R-:W-:Y:S04]  /*65320*/  STL.64 [R1+0xa30], R132 ;  /* 0x000a308401007387 */ /* 0x000fe80000100a00 */
[----:B------:R-:W-:Y:S02]  /*65330*/  STL.64 [R1+0xa38], R134 ;  /* 0x000a388601007387 */ /* 0x000fe40000100a00 */
[C---:B------:R-:W-:Y:S11]  /*65340*/  HMMA.1688.F32.TF32 R28, R8.reuse, R214, R152 ;  /* 0x000000d6081c723c */ /* 0x040ff60000081098 */
[----:B------:R-:W-:Y:S04]  /*65350*/  STL.64 [R1+0xa20], R16 ;  /* 0x000a201001007387 */ /* 0x000fe80000100a00 */
[----:B------:R3:W-:Y:S02]  /*65360*/  STL.64 [R1+0xa28], R18 ;  /* 0x000a281201007387 */ /* 0x0007e40000100a00 */
[----:B---3--:R-:W-:Y:S02]  /*65370*/  HMMA.1688.F32.TF32 R16, R8, R210, R176 ;  /* 0x000000d20810723c */ /* 0x008fe400000810b0 */
[----:B------:R-:W-:Y:S04]  /*65380*/  STL.64 [R1+0xa10], R124 ;  /* 0x000a107c01007387 */ /* 0x000fe80000100a00 */
[----:B------:R-:W-:Y:S04]  /*65390*/  STL.64 [R1+0xa18], R126 ;  /* 0x000a187e01007387 */ /* 0x000fe80000100a00 */
[----:B------:R-:W-:Y:S04]  /*653a0*/  STL.64 [R1+0xa00], R28 ;  /* 0x000a001c01007387 */ /* 0x000fe80000100a00 */
[----:B------:R-:W-:Y:S04]  /*653b0*/  STL.64 [R1+0xa08], R30 ;  /* 0x000a081e01007387 */ /* 0x000fe80000100a00 */
[----:B------:R-:W3:Y:S04]  /*653c0*/  LDL.LU R164, [R1+0x6834] ;  /* 0x0068340001a47983 */ /* 0x000ee80000300800 */
[----:B------:R4:W-:Y:S04]  /*653d0*/  STL.64 [R1+0x9f0], R16 ;  /* 0x0009f01001007387 */ /* 0x0009e80000100a00 */
[----:B------:R1:W-:Y:S04]  /*653e0*/  STL.64 [R1+0x9f8], R18 ;  /* 0x0009f81201007387 */ /* 0x0003e80000100a00 */
[----:B------:R-:W2:Y:S04]  /*653f0*/  LDL.LU R165, [R1+0x6830] ;  /* 0x0068300001a57983 */ /* 0x000ea80000300800 */
[----:B------:R-:W4:Y:S04]  /*65400*/  LDL.LU R167, [R1+0x682c] ;  /* 0x00682c0001a77983 */ /* 0x000f280000300800 */
[----:B------:R-:W4:Y:S04]  /*65410*/  LDL.LU R166, [R1+0x6828] ;  /* 0x0068280001a67983 */ /* 0x000f280000300800 */
[----:B------:R-:W4:Y:S04]  /*65420*/  LDL.LU R172, [R1+0x6824] ;  /* 0x0068240001ac7983 */ /* 0x000f280000300800 */
[----:B------:R-:W4:Y:S04]  /*65430*/  LDL.LU R173, [R1+0x6820] ;  /* 0x0068200001ad7983 */ /* 0x000f280000300800 */
[----:B------:R-:W4:Y:S04]  /*65440*/  LDL.LU R174, [R1+0x681c] ;  /* 0x00681c0001ae7983 */ /* 0x000f280000300800 */
[----:B------:R-:W4:Y:S01]  /*65450*/  LDL.LU R175, [R1+0x6818] ;  /* 0x0068180001af7983 */ /* 0x000f220000300800 */
[----:B---3--:R-:W-:-:S02]  /*65460*/  IMAD.MOV.U32 R143, RZ, RZ, R164 ;  /* 0x000000ffff8f7224 */ /* 0x008fc400078e00a4 */
[----:B--2---:R-:W-:Y:S02]  /*65470*/  IMAD.MOV.U32 R142, RZ, RZ, R165 ;  /* 0x000000ffff8e7224 */ /* 0x004fe400078e00a5 */
[----:B----4-:R-:W-:Y:S02]  /*65480*/  IMAD.MOV.U32 R140, RZ, RZ, R167 ;  /* 0x000000ffff8c7224 */ /* 0x010fe400078e00a7 */
[----:B------:R-:W2:Y:S01]  /*65490*/  LDL.LU R167, [R1+0x6814] ;  /* 0x0068140001a77983 */ /* 0x000ea20000300800 */
[----:B------:R-:W-:-:S03]  /*654a0*/  IMAD.MOV.U32 R141, RZ, RZ, R166 ;  /* 0x000000ffff8d7224 */ /* 0x000fc600078e00a6 */
[----:B------:R-:W3:Y:S04]  /*654b0*/  LDL.LU R166, [R1+0x6810] ;  /* 0x0068100001a67983 */ /* 0x000ee80000300800 */
        /* <DEDUP_REMOVED lines=19> */
[----:B---3--:R-:W-:Y:S02]  /*655f0*/  IMAD.MOV.U32 R238, RZ, RZ, R166 ;  /* 0x000000ffffee7224 */ /* 0x008fe400078e00a6 */
[----:B----4-:R-:W-:Y:S02]  /*65600*/  IMAD.MOV.U32 R237, RZ, RZ, R165 ;  /* 0x000000ffffed7224 */ /* 0x010fe400078e00a5 */
[----:B------:R-:W-:Y:S02]  /*65610*/  IMAD.MOV.U32 R236, RZ, RZ, R164 ;  /* 0x000000ffffec7224 */ /* 0x000fe400078e00a4 */
[----:B------:R-:W2:Y:S04]  /*65620*/  LDL.LU R164, [R1+0x6804] ;  /* 0x0068040001a47983 */ /* 0x000ea80000300800 */
        /* <DEDUP_REMOVED lines=13> */
[----:B---3--:R-:W-:-:S03]  /*65700*/  IMAD.MOV.U32 R158, RZ, RZ, R165 ;  /* 0x000000ffff9e7224 */ /* 0x008fc600078e00a5 */
[----:B------:R-:W2:Y:S01]  /*65710*/  LDL.LU R165, [R1+0x1094] ;  /* 0x0010940001a57983 */ /* 0x000ea20000300800 */
[----:B----4-:R-:W-:-:S03]  /*65720*/  IMAD.MOV.U32 R157, RZ, RZ, R166 ;  /* 0x000000ffff9d7224 */ /* 0x010fc600078e00a6 */
[----:B------:R-:W2:Y:S01]  /*65730*/  LDL.LU R166, [R1+0x1098] ;  /* 0x0010980001a67983 */ /* 0x000ea20000300800 */
[----:B------:R-:W-:-:S03]  /*65740*/  IMAD.MOV.U32 R156, RZ, RZ, R167 ;  /* 0x000000ffff9c7224 */ /* 0x000fc600078e00a7 */
[----:B------:R-:W2:Y:S01]  /*65750*/  LDL.LU R167, [R1+0x109c] ;  /* 0x00109c0001a77983 */ /* 0x000ea20000300800 */
[C---:B------:R-:W-:Y:S01]  /*65760*/  HMMA.1688.F32.TF32 R248, R8.reuse, R110, R124 ;  /* 0x0000006e08f8723c */ /* 0x040fe2000008107c */
[----:B------:R-:W-:Y:S02]  /*65770*/  IMAD.MOV.U32 R132, RZ, RZ, R175 ;  /* 0x000000ffff847224 */ /* 0x000fe400078e00af */
[----:B------:R-:W3:Y:S05]  /*65780*/  LDL.LU R175, [R1+0x67f4] ;  /* 0x0067f40001af7983 */ /* 0x000eea0000300800 */
[----:B------:R-:W-:Y:S01]  /*65790*/  HMMA.1688.F32.TF32 R124, R8, R118, R152 ;  /* 0x00000076087c723c */ /* 0x000fe20000081098 */
[----:B------:R-:W-:-:S02]  /*657a0*/  IMAD.MOV.U32 R133, RZ, RZ, R174 ;  /* 0x000000ffff857224 */ /* 0x000fc400078e00ae */
[----:B------:R-:W4:Y:S05]  /*657b0*/  LDL.LU R174, [R1+0x67f0] ;  /* 0x0067f00001ae7983 */ /* 0x000f2a0000300800 */
[----:B------:R-:W-:Y:S01]  /*657c0*/  HMMA.1688.F32.TF32 R28, R8, R122, R176 ;  /* 0x0000007a081c723c */ /* 0x000fe200000810b0 */
[----:B------:R-:W-:Y:S02]  /*657d0*/  IMAD.MOV.U32 R134, RZ, RZ, R173 ;  /* 0x000000ffff867224 */ /* 0x000fe400078e00ad */
[----:B------:R-:W3:Y:S01]  /*657e0*/  LDL.LU R173, [R1+0x67ec] ;  /* 0x0067ec0001ad7983 */ /* 0x000ee20000300800 */
[----:B------:R-:W-:-:S03]  /*657f0*/  IMAD.MOV.U32 R135, RZ, RZ, R172 ;  /* 0x000000ffff877224 */ /* 0x000fc600078e00ac */
[----:B------:R-:W3:Y:S01]  /*65800*/  LDL.LU R172, [R1+0x67e8] ;  /* 0x0067e80001ac7983 */ /* 0x000ee20000300800 */
[----:B------:R-:W-:-:S03]  /*65810*/  IMAD.MOV.U32 R247, RZ, RZ, R160 ;  /* 0x000000fffff77224 */ /* 0x000fc600078e00a0 */
[----:B------:R-:W3:Y:S04]  /*65820*/  LDL.LU R163, [R1+0x67e4] ;  /* 0x0067e40001a37983 */ /* 0x000ee80000300800 */
[----:B------:R-:W3:Y:S04]  /*65830*/  LDL.LU R162, [R1+0x67e0] ;  /* 0x0067e00001a27983 */ /* 0x000ee80000300800 */
[----:B------:R-:W3:Y:S04]  /*65840*/  LDL.LU R161, [R1+0x67dc] ;  /* 0x0067dc0001a17983 */ /* 0x000ee80000300800 */
[----:B------:R-:W3:Y:S04]  /*65850*/  LDL.LU R160, [R1+0x67d8] ;  /* 0x0067d80001a07983 */ /* 0x000ee80000300800 */
        /* <DEDUP_REMOVED lines=10> */
[----:B-1----:R-:W3:Y:S04]  /*65900*/  LDL.LU R28, [R1+0x1e70] ;  /* 0x001e7000011c7983 */ /* 0x002ee80000300800 */
[----:B------:R-:W3:Y:S04]  /*65910*/  LDL.LU R29, [R1+0x1e74] ;  /* 0x001e7400011d7983 */ /* 0x000ee80000300800 */
[----:B------:R-:W3:Y:S04]  /*65920*/  LDL.LU R30, [R1+0x1e78] ;  /* 0x001e7800011e7983 */ /* 0x000ee80000300800 */
[----:B------:R-:W3:Y:S04]  /*65930*/  LDL.LU R31, [R1+0x1e7c] ;  /* 0x001e7c00011f7983 */ /* 0x000ee80000300800 */
[----:B------:R-:W3:Y:S04]  /*65940*/  LDL.LU R124, [R1+0x1ea0] ;  /* 0x001ea000017c7983 */ /* 0x000ee80000300800 */
[----:B------:R-:W3:Y:S04]  /*65950*/  LDL.LU R125, [R1+0x1ea4] ;  /* 0x001ea400017d7983 */ /* 0x000ee80000300800 */
[----:B------:R-:W3:Y:S04]  /*65960*/  LDL.LU R126, [R1+0x1ea8] ;  /* 0x001ea800017e7983 */ /* 0x000ee80000300800 */
[----:B------:R-:W3:Y:S01]  /*65970*/  LDL.LU R127, [R1+0x1eac] ;  /* 0x001eac00017f7983 */ /* 0x000ee20000300800 */
[----:B------:R-:W-:-:S03]  /*65980*/  IMAD.MOV.U32 R248, RZ, RZ, R168 ;  /* 0x000000fffff87224 */ /* 0x000fc600078e00a8 */
[----:B------:R-:W3:Y:S01]  /*65990*/  LDL.LU R176, [R1+0x1ec0] ;  /* 0x001ec00001b07983 */ /* 0x000ee20000300800 */
[----:B------:R-:W-:-:S03]  /*659a0*/  IMAD.MOV.U32 R249, RZ, RZ, R169 ;  /* 0x000000fffff97224 */ /* 0x000fc600078e00a9 */
        /* <DEDUP_REMOVED lines=8> */
[----:B------:R-:W3:Y:S01]  /*65a30*/  LDL.LU R171, [R1+0x67c8] ;  /* 0x0067c80001ab7983 */ /* 0x000ee20000300800 */
[----:B--2---:R-:W-:-:S15]  /*65a40*/  HMMA.1688.F32.TF32 R164, R8, R114, R164 ;  /* 0x0000007208a4723c */ /* 0x004fde00000810a4 */
[----:B------:R-:W-:-:S04]  /*65a50*/  NOP ;  /* 0x0000000000007918 */ /* 0x000fc80000000000 */
[----:B------:R-:W-:Y:S04]  /*65a60*/  STL.64 [R1+0x9b0], R164 ;  /* 0x0009b0a401007387 */ /* 0x000fe80000100a00 */
[----:B------:R1:W-:Y:S04]  /*65a70*/  STL.64 [R1+0x9b8], R166 ;  /* 0x0009b8a601007387 */ /* 0x0003e80000100a00 */
[----:B-1----:R-:W2:Y:S04]  /*65a80*/  LDL.LU.64 R166, [R1+0x67c0] ;  /* 0x0067c00001a67983 */ /* 0x002ea80000300a00 */
[----:B------:R-:W2:Y:S01]  /*65a90*/  LDL.LU.64 R164, [R1+0x67b8] ;  /* 0x0067b80001a47983 */ /* 0x000ea20000300a00 */
[C---:B---3--:R-:W-:Y:S08]  /*65aa0*/  HMMA.1688.F32.TF32 R168, R8.reuse, R202, R168 ;  /* 0x000000ca08a8723c */ /* 0x048ff000000810a8 */
[----:B--2---:R-:W-:-:S15]  /*65ab0*/  HMMA.1688.F32.TF32 R164, R8, R206, R164 ;  /* 0x000000ce08a4723c */ /* 0x004fde00000810a4 */
[----:B------:R-:W-:-:S04]  /*65ac0*/  NOP ;  /* 0x0000000000007918 */ /* 0x000fc80000000000 */
[----:B------:R1:W-:Y:S04]  /*65ad0*/  STL.64 [R1+0x9a0], R164 ;  /* 0x0009a0a401007387 */ /* 0x0003e80000100a00 */
[----:B------:R4:W-:Y:S01]  /*65ae0*/  STL.64 [R1+0x9a8], R166 ;  /* 0x0009a8a601007387 */ /* 0x0009e20000100a00 */
[----:B-1----:R-:W-:-:S03]  /*65af0*/  IMAD.MOV.U32 R164, RZ, RZ, R172 ;  /* 0x000000ffffa47224 */ /* 0x002fc600078e00ac */
[----:B------:R-:W2:Y:S01]  /*65b00*/  LDL.LU R172, [R1+0x67b4] ;  /* 0x0067b40001ac7983 */ /* 0x000ea20000300800 */
[----:B------:R-:W-:Y:S02]  /*65b10*/  IMAD.MOV.U32 R165, RZ, RZ, R173 ;  /* 0x000000ffffa57224 */ /* 0x000fe400078e00ad */
[----:B----4-:R-:W-:Y:S01]  /*65b20*/  IMAD.MOV.U32 R166, RZ, RZ, R174 ;  /* 0x000000ffffa67224 */ /* 0x010fe200078e00ae */
[----:B------:R-:W2:Y:S01]  /*65b30*/  LDL.LU R173, [R1+0x67b0] ;  /* 0x0067b00001ad7983 */ /* 0x000ea20000300800 */
[----:B------:R-:W-:-:S03]  /*65b40*/  IMAD.MOV.U32 R167, RZ, RZ, R175 ;  /* 0x000000ffffa77224 */ /* 0x000fc600078e00af */
[----:B------:R-:W2:Y:S04]  /*65b50*/  LDL.LU R174, [R1+0x67ac] ;  /* 0x0067ac0001ae7983 */ /* 0x000ea80000300800 */
[----:B------:R-:W2:Y:S04]  /*65b60*/  LDL.LU R175, [R1+0x67a8] ;  /* 0x0067a80001af7983 */ /* 0x000ea80000300800 */
[----:B------:R1:W-:Y:S04]  /*65b70*/  STL.64 [R1+0x990], R168 ;  /* 0x000990a801007387 */ /* 0x0003e80000100a00 */
[----:B------:R3:W-:Y:S01]  /*65b80*/  STL.64 [R1+0x998], R170 ;  /* 0x000998aa01007387 */ /* 0x0007e20000100a00 */
[----:B-1----:R-:W-:-:S03]  /*65b90*/  IMAD.MOV.U32 R168, RZ, RZ, R160 ;  /* 0x000000ffffa87224 */ /* 0x002fc600078e00a0 */
[----:B------:R-:W4:Y:S01]  /*65ba0*/  LDL.LU R160, [R1+0x67a4] ;  /* 0x0067a40001a07983 */ /* 0x000f220000300800 */
[----:B------:R-:W-:Y:S02]  /*65bb0*/  IMAD.MOV.U32 R169, RZ, RZ, R161 ;  /* 0x000000ffffa97224 */ /* 0x000fe400078e00a1 */
[----:B---3--:R-:W-:Y:S01]  /*65bc0*/  IMAD.MOV.U32 R170, RZ, RZ, R162 ;  /* 0x000000ffffaa7224 */ /* 0x008fe200078e00a2 */
[----:B------:R-:W4:Y:S01]  /*65bd0*/  LDL.LU R161, [R1+0x67a0] ;  /* 0x0067a00001a17983 */ /* 0x000f220000300800 */
[----:B------:R-:W-:-:S03]  /*65be0*/  IMAD.MOV.U32 R171, RZ, RZ, R163 ;  /* 0x000000ffffab7224 */ /* 0x000fc600078e00a3 */
[----:B------:R-:W4:Y:S04]  /*65bf0*/  LDL.LU R162, [R1+0x679c] ;  /* 0x00679c0001a27983 */ /* 0x000f280000300800 */
[----:B------:R-:W4:Y:S01]  /*65c00*/  LDL.LU R163, [R1+0x6798] ;  /* 0x0067980001a37983 */ /* 0x000f220000300800 */
[C---:B------:R-:W-:Y:S08]  /*65c10*/  HMMA.1688.F32.TF32 R28, R8.reuse, R190, R28 ;  /* 0x000000be081c723c */ /* 0x040ff0000008101c */
[----:B------:R-:W-:Y:S08]  /*65c20*/  HMMA.1688.F32.TF32 R124, R8, R186, R124 ;  /* 0x000000ba087c723c */ /* 0x000ff0000008107c */
[----:B------:R-:W-:Y:S08]  /*65c30*/  HMMA.1688.F32.TF32 R176, R12, R226, R176 ;  /* 0x000000e20cb0723c */ /* 0x000ff000000810b0 */
[C---:B--2---:R-:W-:Y:S08]  /*65c40*/  HMMA.1688.F32.TF32 R172, R8.reuse, R198, R172 ;  /* 0x000000c608ac723c */ /* 0x044ff000000810ac */
[C---:B----4-:R-:W-:Y:S11]  /*65c50*/  HMMA.1688.F32.TF32 R160, R8.reuse, R194, R160 ;  /* 0x000000c208a0723c */ /* 0x050ff600000810a0 */
[----:B------:R1:W-:Y:S04]  /*65c60*/  STL.64 [R1+0x980], R172 ;  /* 0x000980ac01007387 */ /* 0x0003e80000100a00 */
[----:B------:R2:W-:Y:S01]  /*65c70*/  STL.64 [R1+0x988], R174 ;  /* 0x000988ae01007387 */ /* 0x0005e20000100a00 */
[----:B------:R-:W-:Y:S03]  /*65c80*/  HMMA.1688.F32.TF32 R8, R8, R182, R152 ;  /* 0x000000b60808723c */ /* 0x000fe60000081098 */
[----:B-1----:R-:W3:Y:S04]  /*65c90*/  LDL.LU R172, [R1+0x1f20] ;  /* 0x001f200001ac7983 */ /* 0x002ee80000300800 */
[----:B------:R-:W3:Y:S04]  /*65ca0*/  LDL.LU R173, [R1+0x1f24] ;  /* 0x001f240001ad7983 */ /* 0x000ee80000300800 */
[----:B--2---:R-:W3:Y:S04]  /*65cb0*/  LDL.LU R174, [R1+0x1f28] ;  /* 0x001f280001ae7983 */ /* 0x004ee80000300800 */
[----:B------:R-:W3:Y:S04]  /*65cc0*/  LDL.LU R175, [R1+0x1f2c] ;  /* 0x001f2c0001af7983 */ /* 0x000ee80000300800 */
[----:B------:R1:W-:Y:S04]  /*65cd0*/  STL.64 [R1+0x970], R160 ;  /* 0x000970a001007387 */ /* 0x0003e80000100a00 */
[----:B------:R2:W-:Y:S04]  /*65ce0*/  STL.64 [R1+0x978], R162 ;  /* 0x000978a201007387 */ /* 0x0005e80000100a00 */
[----:B-1----:R-:W4:Y:S04]  /*65cf0*/  LDL.LU R160, [R1+0x1f00] ;  /* 0x001f000001a07983 */ /* 0x002f280000300800 */
[----:B------:R-:W4:Y:S04]  /*65d00*/  LDL.LU R161, [R1+0x1f04] ;  /* 0x001f040001a17983 */ /* 0x000f280000300800 */
[----:B--2---:R-:W4:Y:S04]  /*65d10*/  LDL.LU R162, [R1+0x1f08] ;  /* 0x001f080001a27983 */ /* 0x004f280000300800 */
[----:B------:R-:W4:Y:S04]  /*65d20*/  LDL.LU R163, [R1+0x1f0c] ;  /* 0x001f0c0001a37983 */ /* 0x000f280000300800 */
        /* <DEDUP_REMOVED lines=15> */
[----:B------:R-:W2:Y:S04]  /*65e20*/  LDL.LU R11, [R1+0x1eec] ;  /* 0x001eec00010b7983 */ /* 0x000ea80000300800 */
[----:B------:R-:W-:Y:S04]  /*65e30*/  STL.64 [R1+0x940], R176 ;  /* 0x000940b001007387 */ /* 0x000fe80000100a00 */
[----:B------:R1:W-:Y:S04]  /*65e40*/  STL.64 [R1+0x948], R178 ;  /* 0x000948b201007387 */ /* 0x0003e80000100a00 */
[----:B-1----:R-:W2:Y:S04]  /*65e50*/  LDL.LU.64 R178, [R1+0x6760] ;  /* 0x0067600001b27983 */ /* 0x002ea80000300a00 */
[----:B------:R-:W2:Y:S01]  /*65e60*/  LDL.LU.64 R176, [R1+0x6758] ;  /* 0x0067580001b07983 */ /* 0x000ea20000300a00 */
[C---:B---3--:R-:W-:Y:S08]  /*65e70*/  HMMA.1688.F32.TF32 R172, R12.reuse, R214, R172 ;  /* 0x000000d60cac723c */ /* 0x048ff000000810ac */
[C---:B----4-:R-:W-:Y:S08]  /*65e80*/  HMMA.1688.F32.TF32 R160, R12.reuse, R218, R160 ;  /* 0x000000da0ca0723c */ /* 0x050ff000000810a0 */
[----:B--2---:R-:W-:-:S15]  /*65e90*/  HMMA.1688.F32.TF32 R8, R12, R222, R8 ;  /* 0x000000de0c08723c */ /* 0x004fde0000081008 */
[----:B------:R-:W-:-:S04]  /*65ea0*/  NOP ;  /* 0x0000000000007918 */ /* 0x000fc80000000000 */
        /* <DEDUP_REMOVED lines=9> */
[----:B------:R1:W-:Y:S01]  /*65f40*/  STL.64 [R1+0x908], R10 ;  /* 0x0009080a01007387 */ /* 0x0003e20000100a00 */
[C---:B------:R-:W-:Y:S08]  /*65f50*/  HMMA.1688.F32.TF32 R164, R12.reuse, R118, R228 ;  /* 0x000000760ca4723c */ /* 0x040ff000000810e4 */
[C---:B-1----:R-:W-:Y:S02]  /*65f60*/  HMMA.1688.F32.TF32 R8, R12.reuse, R122, R156 ;  /* 0x0000007a0c08723c */ /* 0x042fe4000008109c */
[----:B------:R-:W-:Y:S04]  /*65f70*/  STL.64 [R1+0x8f0], R160 ;  /* 0x0008f0a001007387 */ /* 0x000fe80000100a00 */
[----:B------:R1:W-:Y:S05]  /*65f80*/  STL.64 [R1+0x8f8], R162 ;  /* 0x0008f8a201007387 */ /* 0x0003ea0000100a00 */
[----:B------:R-:W-:Y:S01]  /*65f90*/  STL.64 [R1+0x8e0], R164 ;  /* 0x0008e0a401007387 */ /* 0x000fe20000100a00 */
[C---:B------:R-:W-:Y:S03]  /*65fa0*/  HMMA.1688.F32.TF32 R156, R12.reuse, R206, R236 ;  /* 0x000000ce0c9c723c */ /* 0x040fe600000810ec */
[----:B------:R-:W-:Y:S05]  /*65fb0*/  STL.64 [R1+0x8e8], R166 ;  /* 0x0008e8a601007387 */ /* 0x000fea0000100a00 */
[C---:B-1----:R-:W-:Y:S01]  /*65fc0*/  HMMA.1688.F32.TF32 R160, R12.reuse, R114, R232 ;  /* 0x000000720ca0723c */ /* 0x042fe200000810e8 */
[----:B------:R-:W-:Y:S04]  /*65fd0*/  STL.64 [R1+0x8d0], R8 ;  /* 0x0008d00801007387 */ /* 0x000fe80000100a00 */
[----:B------:R1:W-:Y:S03]  /*65fe0*/  STL.64 [R1+0x8d8], R10 ;  /* 0x0008d80a01007387 */ /* 0x0003e60000100a00 */
[C---:B-1----:R-:W-:Y:S08]  /*65ff0*/  HMMA.1688.F32.TF32 R8, R12.reuse, R202, R16 ;  /* 0x000000ca0c08723c */ /* 0x042ff00000081010 */
[C---:B------:R-:W-:Y:S03]  /*66000*/  HMMA.1688.F32.TF32 R16, R12.reuse, R198, R132 ;  /* 0x000000c60c10723c */ /* 0x040fe60000081084 */
        /* <DEDUP_REMOVED lines=22> */
[----:B-1----:R-:W-:Y:S03]  /*66170*/  HMMA.1688.F32.TF32 R12, R4, R218, R124 ;  /* 0x000000da040c723c */ /* 0x002fe6000008107c */
[----:B------:R-:W-:Y:S04]  /*66180*/  STL.64 [R1+0x850], R8 ;  /* 0x0008500801007387 */ /* 0x000fe80000100a00 */
[----:B------:R-:W-:Y:S04]  /*66190*/  STL.64 [R1+0x858], R10 ;  /* 0x0008580a01007387 */ /* 0x000fe80000100a00 */
[----:B------:R-:W-:Y:S04]  /*661a0*/  STL.64 [R1+0x840], R16 ;  /* 0x0008401001007387 */ /* 0x000fe80000100a00 */
[----:B------:R-:W-:Y:S01]  /*661b0*/  STL.64 [R1+0x848], R18 ;  /* 0x0008481201007387 */ /* 0x000fe20000100a00 */
[----:B------:R-:W-:-:S02]  /*661c0*/  IMAD.MOV.U32 R244, RZ, RZ, R130 ;  /* 0x000000fffff47224 */ /* 0x000fc400078e0082 */
[----:B------:R-:W-:Y:S01]  /*661d0*/  IMAD.MOV.U32 R245, RZ, RZ, R24 ;  /* 0x000000fffff57224 */ /* 0x000fe200078e0018 */
[----:B------:R-:W-:Y:S04]  /*661e0*/  LDS R8, [R243+UR10+0x4700] ;  /* 0x0047000af3087984 */ /* 0x000fe80008000800 */
[----:B------:R-:W-:Y:S04]  /*661f0*/  STL.64 [R1+0x830], R12 ;  /* 0x0008300c01007387 */ /* 0x000fe80000100a00 */
[----:B------:R1:W-:Y:S01]  /*66200*/  STL.64 [R1+0x838], R14 ;  /* 0x0008380e01007387 */ /* 0x0003e20000100a00 */
[----:B------:R-:W-:-:S02]  /*66210*/  IMAD.MOV.U32 R246, RZ, RZ, R128 ;  /* 0x000000fffff67224 */ /* 0x000fc400078e0080 */
[----:B------:R-:W-:Y:S01]  /*66220*/  IMAD.MOV.U32 R247, RZ, RZ, R129 ;  /* 0x000000fffff77224 */ /* 0x000fe200078e0081 */
[----:B------:R-:W-:Y:S01]  /*66230*/  LDS R10, [R243+UR10+0x6700] ;  /* 0x0067000af30a7984 */ /* 0x000fe20008000800 */
[----:B------:R-:W-:Y:S02]  /*66240*/  IMAD.MOV.U32 R136, RZ, RZ, R44 ;  /* 0x000000ffff887224 */ /* 0x000fe400078e002c */
[----:B------:R-:W-:Y:S01]  /*66250*/  IMAD.MOV.U32 R137, RZ, RZ, R27 ;  /* 0x000000ffff897224 */ /* 0x000fe200078e001b */
[----:B------:R-:W-:Y:S01]  /*66260*/  LDS R9, [R252+UR10+0x4700] ;  /* 0x0047000afc097984 */ /* 0x000fe20008000800 */
[C---:B-1----:R-:W-:Y:S01]  /*66270*/  HMMA.1688.F32.TF32 R12, R4.reuse, R214, R248 ;  /* 0x000000d6040c723c */ /* 0x042fe200000810f8 */
[----:B------:R-:W-:Y:S02]  /*66280*/  IMAD.MOV.U32 R138, RZ, RZ, R26 ;  /* 0x000000ffff8a7224 */ /* 0x000fe400078e001a */
[----:B------:R-:W1:Y:S05]  /*66290*/  LDS R11, [R252+UR10+0x6700] ;  /* 0x0067000afc0b7984 */ /* 0x000e6a0008000800 */
[C---:B------:R-:W-:Y:S11]  /*662a0*/  HMMA.1688.F32.TF32 R16, R4.reuse, R210, R28 ;  /* 0x000000d20410723c */ /* 0x040ff6000008101c */
[----:B------:R-:W-:Y:S04]  /*662b0*/  STL.64 [R1+0x820], R12 ;  /* 0x0008200c01007387 */ /* 0x000fe80000100a00 */
[----:B------:R2:W-:Y:S02]  /*662c0*/  STL.64 [R1+0x828], R14 ;  /* 0x0008280e01007387 */ /* 0x0005e40000100a00 */
[C---:B--2---:R-:W-:Y:S02]  /*662d0*/  HMMA.1688.F32.TF32 R12, R4.reuse, R110, R32 ;  /* 0x0000006e040c723c */ /* 0x044fe40000081020 */
[----:B------:R-:W-:Y:S04]  /*662e0*/  STL.64 [R1+0x810], R16 ;  /* 0x0008101001007387 */ /* 0x000fe80000100a00 */
[----:B------:R2:W-:Y:S02]  /*662f0*/  STL.64 [R1+0x818], R18 ;  /* 0x0008181201007387 */ /* 0x0005e40000100a00 */
[----:B------:R-:W-:Y:S01]  /*66300*/  HMMA.1688.F32.TF32 R28, R4, R118, R36 ;  /* 0x00000076041c723c */ /* 0x000fe20000081024 */
[----:B------:R-:W-:Y:S01]  /*66310*/  IMAD.MOV.U32 R139, RZ, RZ, R25 ;  /* 0x000000ffff8b7224 */ /* 0x000fe200078e0019 */
[----:B------:R-:W-:Y:S01]  /*66320*/  LDS R38, [R243+UR10+0xa000] ;  /* 0x00a0000af3267984 */ /* 0x000fe20008000800 */
[----:B------:R-:W-:-:S02]  /*66330*/  IMAD.MOV.U32 R248, RZ, RZ, R45 ;  /* 0x000000fffff87224 */ /* 0x000fc400078e002d */
[----:B------:R-:W-:Y:S01]  /*66340*/  IMAD.MOV.U32 R249, RZ, RZ, R46 ;  /* 0x000000fffff97224 */ /* 0x000fe200078e002e */
[----:B------:R-:W-:Y:S02]  /*66350*/  LDS R37, [R252+UR10+0x8000] ;  /* 0x0080000afc257984 */ /* 0x000fe40008000800 */
[----:B--2---:R-:W-:Y:S01]  /*66360*/  HMMA.1688.F32.TF32 R16, R4, R122, R40 ;  /* 0x0000007a0410723c */ /* 0x004fe20000081028 */
[----:B------:R-:W-:Y:S02]  /*66370*/  IMAD.MOV.U32 R250, RZ, RZ, R47 ;  /* 0x000000fffffa7224 */ /* 0x000fe400078e002f */
[----:B------:R-:W-:Y:S04]  /*66380*/  STL.64 [R1+0x800], R12 ;  /* 0x0008000c01007387 */ /* 0x000fe80000100a00 */
[----:B------:R2:W-:Y:S01]  /*66390*/  STL.64 [R1+0x808], R14 ;  /* 0x0008080e01007387 */ /* 0x0005e20000100a00 */
[----:B------:R-:W-:-:S03]  /*663a0*/  IMAD.MOV.U32 R251, RZ, RZ, R131 ;  /* 0x000000fffffb7224 */ /* 0x000fc600078e0083 */
[----:B------:R-:W-:Y:S01]  /*663b0*/  LDS R39, [R252+UR10+0xa000] ;  /* 0x00a0000afc277984 */ /* 0x000fe20008000800 */
[----:B--2---:R-:W-:Y:S03]  /*663c0*/  HMMA.1688.F32.TF32 R12, R4, R114, R20 ;  /* 0x00000072040c723c */ /* 0x004fe60000081014 */
[----:B------:R-:W-:Y:S04]  /*663d0*/  STL.64 [R1+0x7f0], R28 ;  /* 0x0007f01c01007387 */ /* 0x000fe80000100a00 */
[----:B------:R-:W-:Y:S04]  /*663e0*/  STL.64 [R1+0x7f8], R30 ;  /* 0x0007f81e01007387 */ /* 0x000fe80000100a00 */
[----:B------:R-:W-:Y:S04]  /*663f0*/  STL.64 [R1+0x7e0], R16 ;  /* 0x0007e01001007387 */ /* 0x000fe80000100a00 */
[----:B------:R2:W-:Y:S04]  /*66400*/  STL.64 [R1+0x7e8], R18 ;  /* 0x0007e81201007387 */ /* 0x0005e80000100a00 */
[----:B------:R-:W3:Y:S04]  /*66410*/  LDL.LU R130, [R1+0x6754] ;  /* 0x0067540001827983 */ /* 0x000ee80000300800 */
[----:B------:R-:W-:Y:S04]  /*66420*/  STL.64 [R1+0x7d0], R12 ;  /* 0x0007d00c01007387 */ /* 0x000fe80000100a00 */
[----:B------:R-:W-:Y:S04]  /*66430*/  STL.64 [R1+0x7d8], R14 ;  /* 0x0007d80e01007387 */ /* 0x000fe80000100a00 */
[----:B------:R-:W4:Y:S04]  /*66440*/  LDL.LU R24, [R1+0x6750] ;  /* 0x0067500001187983 */ /* 0x000f280000300800 */
[----:B------:R-:W2:Y:S04]  /*66450*/  LDL.LU R128, [R1+0x674c] ;  /* 0x00674c0001807983 */ /* 0x000ea80000300800 */
[----:B------:R-:W2:Y:S04]  /*66460*/  LDL.LU R129, [R1+0x6748] ;  /* 0x0067480001817983 */ /* 0x000ea80000300800 */
[----:B------:R-:W2:Y:S04]  /*66470*/  LDL.LU R44, [R1+0x6744] ;  /* 0x00674400012c7983 */ /* 0x000ea80000300800 */
[----:B------:R-:W2:Y:S04]  /*66480*/  LDL.LU R27, [R1+0x6740] ;  /* 0x00674000011b7983 */ /* 0x000ea80000300800 */
[----:B------:R-:W2:Y:S04]  /*66490*/  LDL.LU R26, [R1+0x673c] ;  /* 0x00673c00011a7983 */ /* 0x000ea80000300800 */
[----:B------:R-:W2:Y:S04]  /*664a0*/  LDL.LU R25, [R1+0x6738] ;  /* 0x0067380001197983 */ /* 0x000ea80000300800 */
[----:B------:R-:W-:Y:S04]  /*664b0*/  LDS R12, [R0+UR10+0x4780] ;  /* 0x0047800a000c7984 */ /* 0x000fe80008000800 */
[----:B------:R-:W-:Y:S01]  /*664c0*/  LDS R14, [R0+UR10+0x6780] ;  /* 0x0067800a000e7984 */ /* 0x000fe20008000800 */
[----:B---3--:R-:W-:-:S02]  /*664d0*/  IMAD.MOV.U32 R147, RZ, RZ, R130 ;  /* 0x000000ffff937224 */ /* 0x008fc400078e0082 */
[----:B----4-:R-:W-:Y:S02]  /*664e0*/  IMAD.MOV.U32 R146, RZ, RZ, R24 ;  /* 0x000000ffff927224 */ /* 0x010fe400078e0018 */
[----:B--2---:R-:W-:Y:S02]  /*664f0*/  IMAD.MOV.U32 R144, RZ, RZ, R128 ;  /* 0x000000ffff907224 */ /* 0x004fe400078e0080 */
[----:B------:R-:W2:Y:S01]  /*66500*/  LDL.LU R128, [R1+0x6734] ;  /* 0x0067340001807983 */ /* 0x000ea20000300800 */
[----:B------:R-:W-:-:S03]  /*66510*/  IMAD.MOV.U32 R145, RZ, RZ, R129 ;  /* 0x000000ffff917224 */ /* 0x000fc600078e0081 */
[----:B------:R-:W3:Y:S04]  /*66520*/  LDL.LU R129, [R1+0x6730] ;  /* 0x0067300001817983 */ /* 0x000ee80000300800 */
        /* <DEDUP_REMOVED lines=65> */
[----:B------:R-:W-:Y:S02]  /*66940*/  IMAD.MOV.U32 R143, RZ, RZ, R44 ;  /* 0x000000ffff8f7224 */ /* 0x000fe400078e002c */
[----:B--2---:R-:W-:Y:S02]  /*66950*/  IMAD.MOV.U32 R235, RZ, RZ, R24 ;  /* 0x000000ffffeb7224 */ /* 0x004fe400078e0018 */
[----:B---3--:R-:W-:Y:S02]  /*66960*/  IMAD.MOV.U32 R234, RZ, RZ, R130 ;  /* 0x000000ffffea7224 */ /* 0x008fe400078e0082 */
[----:B----4-:R-:W-:-:S02]  /*66970*/  IMAD.MOV.U32 R233, RZ, RZ, R129 ;  /* 0x000000ffffe97224 */ /* 0x010fc400078e0081 */
        /* <DEDUP_REMOVED lines=12> */
[----:B------:R-:W2:Y:S01]  /*66a40*/  LDL.LU R131, [R1+0x66e8] ;  /* 0x0066e80001837983 */ /* 0x000ea20000300800 */
[C---:B------:R-:W-:Y:S08]  /*66a50*/  HMMA.1688.F32.TF32 R20, R4.reuse, R206, R32 ;  /* 0x000000ce0414723c */ /* 0x040ff00000081020 */
[C---:B------:R-:W-:Y:S11]  /*66a60*/  HMMA.1688.F32.TF32 R28, R4.reuse, R202, R28 ;  /* 0x000000ca041c723c */ /* 0x040ff6000008101c */
[----:B------:R-:W-:Y:S04]  /*66a70*/  STL.64 [R1+0x7c0], R20 ;  /* 0x0007c01401007387 */ /* 0x000fe80000100a00 */
[----:B------:R-:W-:Y:S04]  /*66a80*/  STL.64 [R1+0x7c8], R22 ;  /* 0x0007c81601007387 */ /* 0x000fe80000100a00 */
[----:B------:R-:W-:Y:S04]  /*66a90*/  STL.64 [R1+0x7b0], R28 ;  /* 0x0007b01c01007387 */ /* 0x000fe80000100a00 */
[----:B------:R1:W-:Y:S02]  /*66aa0*/  STL.64 [R1+0x7b8], R30 ;  /* 0x0007b81e01007387 */ /* 0x0003e40000100a00 */
[----:B-1----:R-:W-:Y:S01]  /*66ab0*/  HMMA.1688.F32.TF32 R28, R4, R190, R124 ;  /* 0x000000be041c723c */ /* 0x002fe2000008107c */
[----:B------:R-:W-:-:S05]  /*66ac0*/  LOP3.LUT R15, R0, 0x20, RZ, 0x3c, !PT ;  /* 0x00000020000f7812 */ /* 0x000fca00078e3cff */
[----:B------:R-:W-:Y:S02]  /*66ad0*/  LDS R13, [R15+UR10+0x4780] ;  /* 0x0047800a0f0d7984 */ /* 0x000fe40008000800 */
[----:B------:R-:W-:Y:S02]  /*66ae0*/  HMMA.1688.F32.TF32 R16, R8, R206, R16 ;  /* 0x000000ce0810723c */ /* 0x000fe40000081010 */
[----:B------:R-:W1:Y:S06]  /*66af0*/  LDS R15, [R15+UR10+0x6780] ;  /* 0x0067800a0f0f7984 */ /* 0x000e6c0008000800 */
[C---:B---3--:R-:W-:Y:S08]  /*66b00*/  HMMA.1688.F32.TF32 R20, R4.reuse, R194, R24 ;  /* 0x000000c20414723c */ /* 0x048ff00000081018 */
[C---:B----4-:R-:W-:Y:S08]  /*66b10*/  HMMA.1688.F32.TF32 R32, R4.reuse, R198, R44 ;  /* 0x000000c60420723c */ /* 0x050ff0000008102c */
[C---:B------:R-:W-:Y:S11]  /*66b20*/  HMMA.1688.F32.TF32 R24, R4.reuse, R186, R152 ;  /* 0x000000ba0418723c */ /* 0x040ff60000081098 */
[----:B------:R-:W-:Y:S04]  /*66b30*/  STL.64 [R1+0x7a0], R32 ;  /* 0x0007a02001007387 */ /* 0x000fe80000100a00 */
[----:B------:R-:W-:Y:S04]  /*66b40*/  STL.64 [R1+0x7a8], R34 ;  /* 0x0007a82201007387 */ /* 0x000fe80000100a00 */
[----:B------:R-:W-:Y:S04]  /*66b50*/  STL.64 [R1+0x790], R20 ;  /* 0x0007901401007387 */ /* 0x000fe80000100a00 */
[----:B------:R2:W-:Y:S04]  /*66b60*/  STL.64 [R1+0x798], R22 ;  /* 0x0007981601007387 */ /* 0x0005e80000100a00 */
[----:B------:R-:W-:Y:S04]  /*66b70*/  LDS R32, [R0+UR10+0x8000] ;  /* 0x0080000a00207984 */ /* 0x000fe80008000800 */
[----:B------:R-:W-:Y:S01]  /*66b80*/  LDS R34, [R0+UR10+0xa000] ;  /* 0x00a0000a00227984 */ /* 0x000fe20008000800 */
[----:B--2---:R-:W-:Y:S03]  /*66b90*/  HMMA.1688.F32.TF32 R20, R4, R182, R128 ;  /* 0x000000b60414723c */ /* 0x004fe60000081080 */
[----:B------:R-:W-:Y:S04]  /*66ba0*/  STL.64 [R1+0x780], R28 ;  /* 0x0007801c01007387 */ /* 0x000fe80000100a00 */
[----:B------:R2:W-:Y:S04]  /*66bb0*/  STL.64 [R1+0x788], R30 ;  /* 0x0007881e01007387 */ /* 0x0005e80000100a00 */
[----:B------:R-:W-:Y:S04]  /*66bc0*/  STL.64 [R1+0x770], R24 ;  /* 0x0007701801007387 */ /* 0x000fe80000100a00 */
[----:B------:R3:W-:Y:S01]  /*66bd0*/  STL.64 [R1+0x778], R26 ;  /* 0x0007781a01007387 */ /* 0x0007e20000100a00 */
[C---:B--2---:R-:W-:Y:S03]  /*66be0*/  HMMA.1688.F32.TF32 R28, R8.reuse, R226, R176 ;  /* 0x000000e2081c723c */ /* 0x044fe600000810b0 */
[----:B------:R-:W-:Y:S04]  /*66bf0*/  LDS R4, [R243+UR10+0x4780] ;  /* 0x0047800af3047984 */ /* 0x000fe80008000800 */
[----:B------:R-:W-:Y:S01]  /*66c00*/  STL.64 [R1+0x5e0], R20 ;  /* 0x0005e01401007387 */ /* 0x000fe20000100a00 */
[C---:B---3--:R-:W-:Y:S03]  /*66c10*/  HMMA.1688.F32.TF32 R24, R8.reuse, R222, R160 ;  /* 0x000000de0818723c */ /* 0x048fe600000810a0 */
[----:B------:R2:W-:Y:S04]  /*66c20*/  STL.64 [R1+0x5e8], R22 ;  /* 0x0005e81601007387 */ /* 0x0005e80000100a00 */
[----:B------:R-:W-:Y:S04]  /*66c30*/  LDS R6, [R243+UR10+0x6780] ;  /* 0x0067800af3067984 */ /* 0x000fe80008000800 */
[----:B------:R-:W-:Y:S01]  /*66c40*/  LDS R5, [R252+UR10+0x4780] ;  /* 0x0047800afc057984 */ /* 0x000fe20008000800 */
[C---:B--2---:R-:W-:Y:S03]  /*66c50*/  HMMA.1688.F32.TF32 R20, R8.reuse, R218, R172 ;  /* 0x000000da0814723c */ /* 0x044fe600000810ac */
[----:B------:R-:W-:Y:S04]  /*66c60*/  STL.64 [R1+0x760], R28 ;  /* 0x0007601c01007387 */ /* 0x000fe80000100a00 */
[----:B------:R2:W-:Y:S04]  /*66c70*/  STL.64 [R1+0x768], R30 ;  /* 0x0007681e01007387 */ /* 0x0005e80000100a00 */
[----:B------:R-:W-:Y:S04]  /*66c80*/  STL.64 [R1+0x2e80], R24 ;  /* 0x002e801801007387 */ /* 0x000fe80000100a00 */
[----:B------:R3:W-:Y:S01]  /*66c90*/  STL.64 [R1+0x2e88], R26 ;  /* 0x002e881a01007387 */ /* 0x0007e20000100a00 */
[C---:B--2---:R-:W-:Y:S03]  /*66ca0*/  HMMA.1688.F32.TF32 R28, R8.reuse, R214, R168 ;  /* 0x000000d6081c723c */ /* 0x044fe600000810a8 */
[----:B------:R-:W2:Y:S04]  /*66cb0*/  LDS R7, [R252+UR10+0x6780] ;  /* 0x0067800afc077984 */ /* 0x000ea80008000800 */
[----:B------:R-:W-:Y:S01]  /*66cc0*/  STL.64 [R1+0x2e70], R20 ;  /* 0x002e701401007387 */ /* 0x000fe20000100a00 */
[C---:B---3--:R-:W-:Y:S03]  /*66cd0*/  HMMA.1688.F32.TF32 R24, R8.reuse, R210, R164 ;  /* 0x000000d20818723c */ /* 0x048fe600000810a4 */
[----:B------:R3:W-:Y:S05]  /*66ce0*/  STL.64 [R1+0x2e78], R22 ;  /* 0x002e781601007387 */ /* 0x0007ea0000100a00 */
        /* <DEDUP_REMOVED lines=11> */
[----:B------:R-:W-:Y:S04]  /*66da0*/  STL.64 [R1+0x2e38], R30 ;  /* 0x002e381e01007387 */ /* 0x000fe80000100a00 */
        /* <DEDUP_REMOVED lines=17> */
[----:B---3--:R-:W-:Y:S08]  /*66ec0*/  HMMA.1688.F32.TF32 R16, R8, R182, R248 ;  /* 0x000000b60810723c */ /* 0x008ff000000810f8 */
[----:B-1----:R-:W-:Y:S01]  /*66ed0*/  HMMA.1688.F32.TF32 R8, R12, R226, R148 ;  /* 0x000000e20c08723c */ /* 0x002fe20000081094 */
[----:B------:R-:W-:Y:S04]  /*66ee0*/  STL.64 [R1+0x12e0], R24 ;  /* 0x0012e01801007387 */ /* 0x000fe80000100a00 */
[----:B------:R-:W-:Y:S01]  /*66ef0*/  STL.64 [R1+0x12e8], R26 ;  /* 0x0012e81a01007387 */ /* 0x000fe20000100a00 */
[----:B------:R-:W-:-:S03]  /*66f00*/  IMAD.MOV.U32 R244, RZ, RZ, R65 ;  /* 0x000000fffff47224 */ /* 0x000fc600078e0041 */
[----:B------:R-:W-:Y:S04]  /*66f10*/  STL.64 [R1+0x12d0], R20 ;  /* 0x0012d01401007387 */ /* 0x000fe80000100a00 */
[----:B------:R-:W-:Y:S04]  /*66f20*/  STL.64 [R1+0x12d8], R22 ;  /* 0x0012d81601007387 */ /* 0x000fe80000100a00 */
[----:B------:R1:W-:Y:S01]  /*66f30*/  STL.64 [R1+0x750], R16 ;  /* 0x0007501001007387 */ /* 0x0003e20000100a00 */
[----:B------:R-:W-:-:S03]  /*66f40*/  IMAD.MOV.U32 R245, RZ, RZ, R64 ;  /* 0x000000fffff57224 */ /* 0x000fc600078e0040 */
[----:B------:R3:W-:Y:S01]  /*66f50*/  STL.64 [R1+0x758], R18 ;  /* 0x0007581201007387 */ /* 0x0007e20000100a00 */
[----:B------:R-:W-:-:S03]  /*66f60*/  IMAD.MOV.U32 R246, RZ, RZ, R69 ;  /* 0x000000fffff67224 */ /* 0x000fc600078e0045 */
[----:B------:R-:W4:Y:S04]  /*66f70*/  LDL.LU R65, [R1+0x66e4] ;  /* 0x0066e40001417983 */ /* 0x000f280000300800 */
[----:B------:R-:W-:Y:S04]  /*66f80*/  STL.64 [R1+0x740], R8 ;  /* 0x0007400801007387 */ /* 0x000fe80000100a00 */
[----:B------:R1:W-:Y:S04]  /*66f90*/  STL.64 [R1+0x748], R10 ;  /* 0x0007480a01007387 */ /* 0x0003e80000100a00 */
[----:B------:R-:W2:Y:S04]  /*66fa0*/  LDL.LU R64, [R1+0x66e0] ;  /* 0x0066e00001407983 */ /* 0x000ea80000300800 */
[----:B------:R-:W2:Y:S01]  /*66fb0*/  LDL.LU R69, [R1+0x66dc] ;  /* 0x0066dc0001457983 */ /* 0x000ea20000300800 */
[----:B------:R-:W-:-:S02]  /*66fc0*/  IMAD.MOV.U32 R247, RZ, RZ, R48 ;  /* 0x000000fffff77224 */ /* 0x000fc400078e0030 */
[----:B------:R-:W-:Y:S01]  /*66fd0*/  IMAD.MOV.U32 R136, RZ, RZ, R49 ;  /* 0x000000ffff887224 */ /* 0x000fe200078e0031 */
[----:B------:R-:W2:Y:S01]  /*66fe0*/  LDL.LU R48, [R1+0x66d8] ;  /* 0x0066d80001307983 */ /* 0x000ea20000300800 */
[----:B------:R-:W-:Y:S02]  /*66ff0*/  IMAD.MOV.U32 R137, RZ, RZ, R50 ;  /* 0x000000ffff897224 */ /* 0x000fe400078e0032 */
[----:B------:R-:W-:Y:S01]  /*67000*/  IMAD.MOV.U32 R138, RZ, RZ, R51 ;  /* 0x000000ffff8a7224 */ /* 0x000fe200078e0033 */
[----:B------:R-:W2:Y:S01]  /*67010*/  LDL.LU R49, [R1+0x66d4] ;  /* 0x0066d40001317983 */ /* 0x000ea20000300800 */
[----:B------:R-:W-:-:S03]  /*67020*/  IMAD.MOV.U32 R139, RZ, RZ, R104 ;  /* 0x000000ffff8b7224 */ /* 0x000fc600078e0068 */
        /* <DEDUP_REMOVED lines=17> */
[----:B-1----:R-:W-:-:S03]  /*67140*/  IMAD.MOV.U32 R16, RZ, RZ, R97 ;  /* 0x000000ffff107224 */ /* 0x002fc600078e0061 */
[----:B------:R-:W2:Y:S01]  /*67150*/  LDL.LU R103, [R1+0x66ac] ;  /* 0x0066ac0001677983 */ /* 0x000ea20000300800 */
[----:B------:R-:W-:-:S03]  /*67160*/  IMAD.MOV.U32 R17, RZ, RZ, R98 ;  /* 0x000000ffff117224 */ /* 0x000fc600078e0062 */
[----:B------:R-:W2:Y:S01]  /*67170*/  LDL.LU R96, [R1+0x66a8] ;  /* 0x0066a80001607983 */ /* 0x000ea20000300800 */
[----:B---3--:R-:W-:-:S03]  /*67180*/  IMAD.MOV.U32 R18, RZ, RZ, R99 ;  /* 0x000000ffff127224 */ /* 0x008fc600078e0063 */
        /* <DEDUP_REMOVED lines=51> */
[----:B------:R-:W3:Y:S01]  /*674c0*/  LDL.LU R75, [R1+0x663c] ;  /* 0x00663c00014b7983 */ /* 0x000ee20000300800 */
[----:B------:R-:W-:-:S03]  /*674d0*/  IMAD.MOV.U32 R179, RZ, RZ, R66 ;  /* 0x000000ffffb37224 */ /* 0x000fc600078e0042 */
[----:B------:R-:W3:Y:S01]  /*674e0*/  LDL.LU R68, [R1+0x6638] ;  /* 0x0066380001447983 */ /* 0x000ee20000300800 */
        /* <DEDUP_REMOVED lines=15> */
[----:B----4-:R-:W-:Y:S02]  /*675e0*/  IMAD.MOV.U32 R178, RZ, RZ, R65 ;  /* 0x000000ffffb27224 */ /* 0x010fe400078e0041 */
[----:B--2---:R-:W-:Y:S02]  /*675f0*/  IMAD.MOV.U32 R177, RZ, RZ, R64 ;  /* 0x000000ffffb17224 */ /* 0x004fe400078e0040 */
[----:B------:R-:W-:-:S02]  /*67600*/  IMAD.MOV.U32 R176, RZ, RZ, R69 ;  /* 0x000000ffffb07224 */ /* 0x000fc400078e0045 */
[----:B------:R-:W3:Y:S04]  /*67610*/  LDL.LU R69, [R1+0x6634] ;  /* 0x0066340001457983 */ /* 0x000ee80000300800 */
[----:B------:R-:W2:Y:S04]  /*67620*/  LDL.LU R64, [R1+0x6630] ;  /* 0x0066300001407983 */ /* 0x000ea80000300800 */
[----:B------:R-:W2:Y:S04]  /*67630*/  LDL.LU R65, [R1+0x662c] ;  /* 0x00662c0001417983 */ /* 0x000ea80000300800 */
[----:B------:R-:W2:Y:S04]  /*67640*/  LDL.LU R66, [R1+0x6628] ;  /* 0x0066280001427983 */ /* 0x000ea80000300800 */
[----:B------:R-:W4:Y:S04]  /*67650*/  LDL.LU R60, [R1+0x6624] ;  /* 0x00662400013c7983 */ /* 0x000f280000300800 */
[----:B------:R-:W4:Y:S04]  /*67660*/  LDL.LU R61, [R1+0x6620] ;  /* 0x00662000013d7983 */ /* 0x000f280000300800 */
[----:B------:R-:W4:Y:S04]  /*67670*/  LDL.LU R62, [R1+0x661c] ;  /* 0x00661c00013e7983 */ /* 0x000f280000300800 */
        /* <DEDUP_REMOVED lines=11> */
[----:B------:R-:W4:Y:S01]  /*67730*/  LDL.LU R71, [R1+0x65ec] ;  /* 0x0065ec0001477983 */ /* 0x000f220000300800 */
[----:B------:R-:W-:-:S03]  /*67740*/  IMAD.MOV.U32 R251, RZ, RZ, R241 ;  /* 0x000000fffffb7224 */ /* 0x000fc600078e00f1 */
[----:B------:R-:W4:Y:S01]  /*67750*/  LDL.LU R241, [R1+0x65e8] ;  /* 0x0065e80001f17983 */ /* 0x000f220000300800 */
[----:B------:R-:W-:Y:S08]  /*67760*/  HMMA.1688.F32.TF32 R16, R4, R206, R16 ;  /* 0x000000ce0410723c */ /* 0x000ff00000081010 */
[C---:B--2---:R-:W-:Y:S08]  /*67770*/  HMMA.1688.F32.TF32 R24, R12.reuse, R218, R56 ;  /* 0x000000da0c18723c */ /* 0x044ff00000081038 */
[C---:B---3--:R-:W-:Y:S08]  /*67780*/  HMMA.1688.F32.TF32 R20, R12.reuse, R222, R52 ;  /* 0x000000de0c14723c */ /* 0x048ff00000081034 */
[C---:B----4-:R-:W-:Y:S01]  /*67790*/  HMMA.1688.F32.TF32 R8, R12.reuse, R214, R60 ;  /* 0x000000d60c08723c */ /* 0x050fe2000008103c */
[----:B------:R-:W-:Y:S04]  /*677a0*/  LDS R60, [R0+UR10+0x8080] ;  /* 0x0080800a003c7984 */ /* 0x000fe80008000800 */
[----:B------:R-:W-:Y:S06]  /*677b0*/  LDS R62, [R0+UR10+0xa080] ;  /* 0x00a0800a003e7984 */ /* 0x000fec0008000800 */
        /* <DEDUP_REMOVED lines=61> */
[----:B--2---:R-:W-:Y:S01]  /*67b90*/  HMMA.1688.F32.TF32 R12, R4, R122, R232 ;  /* 0x0000007a040c723c */ /* 0x004fe200000810e8 */
[----:B------:R-:W-:-:S02]  /*67ba0*/  LOP3.LUT R36, R241, 0x40, RZ, 0x3c, !PT ;  /* 0x00000040f1247812 */ /* 0x000fc400078e3cff */
[----:B------:R-:W-:Y:S04]  /*67bb0*/  LDS R118, [R243+UR10+0xa080] ;  /* 0x00a0800af3767984 */ /* 0x000fe80008000800 */
[----:B------:R-:W-:Y:S01]  /*67bc0*/  LDSM.16.M88.4 R228, [R36+UR11+0x42800] ;  /* 0x0428000b24e4783b */ /* 0x000fe20008000200 */
[C---:B-1----:R-:W-:Y:S03]  /*67bd0*/  HMMA.1688.F32.TF32 R8, R4.reuse, R114, R236 ;  /* 0x000000720408723c */ /* 0x042fe600000810ec */
[----:B------:R-:W-:Y:S04]  /*67be0*/  LDSM.16.M88.4 R24, [R36+UR11+0x43000] ;  /* 0x0430000b2418783b */ /* 0x000fe80008000200 */
[----:B------:R-:W-:Y:S04]  /*67bf0*/  STL.64 [R1+0x550], R20 ;  /* 0x0005501401007387 */ /* 0x000fe80000100a00 */
[----:B------:R-:W-:Y:S04]  /*67c00*/  STL.64 [R1+0x558], R22 ;  /* 0x0005581601007387 */ /* 0x000fe80000100a00 */
[----:B------:R-:W-:Y:S04]  /*67c10*/  STL.64 [R1+0x540], R12 ;  /* 0x0005400c01007387 */ /* 0x000fe80000100a00 */
[----:B------:R1:W-:Y:S04]  /*67c20*/  STL.64 [R1+0x548], R14 ;  /* 0x0005480e01007387 */ /* 0x0003e80000100a00 */
[----:B------:R-:W-:Y:S04]  /*67c30*/  STL.64 [R1+0x530], R8 ;  /* 0x0005300801007387 */ /* 0x000fe80000100a00 */
[----:B------:R2:W-:Y:S01]  /*67c40*/  STL.64 [R1+0x538], R10 ;  /* 0x0005380a01007387 */ /* 0x0005e20000100a00 */
[C---:B-1----:R-:W-:Y:S03]  /*67c50*/  HMMA.1688.F32.TF32 R12, R4.reuse, R202, R132 ;  /* 0x000000ca040c723c */ /* 0x042fe60000081084 */
[----:B------:R-:W1:Y:S04]  /*67c60*/  LDSM.16.M88.4 R20, [R36+UR11+0x40000] ;  /* 0x0400000b2414783b */ /* 0x000e680008000200 */
[----:B------:R-:W-:Y:S01]  /*67c70*/  LDSM.16.M88.4 R28, [R36+UR11+0x43800] ;  /* 0x0438000b241c783b */ /* 0x000fe20008000200 */
[C---:B--2---:R-:W-:Y:S03]  /*67c80*/  HMMA.1688.F32.TF32 R8, R4.reuse, R198, R140 ;  /* 0x000000c60408723c */ /* 0x044fe6000008108c */
[----:B------:R-:W-:Y:S04]  /*67c90*/  STL.64 [R1+0x520], R16 ;  /* 0x0005201001007387 */ /* 0x000fe80000100a00 */
[----:B------:R2:W-:Y:S04]  /*67ca0*/  STL.64 [R1+0x528], R18 ;  /* 0x0005281201007387 */ /* 0x0005e80000100a00 */
[----:B------:R-:W-:Y:S04]  /*67cb0*/  LDS R119, [R252+UR10+0xa080] ;  /* 0x00a0800afc777984 */ /* 0x000fe80008000800 */
[----:B------:R-:W-:Y:S01]  /*67cc0*/  STL.64 [R1+0x510], R12 ;  /* 0x0005100c01007387 */ /* 0x000fe20000100a00 */
[C---:B--2---:R-:W-:Y:S03]  /*67cd0*/  HMMA.1688.F32.TF32 R16, R4.reuse, R194, R144 ;  /* 0x000000c20410723c */ /* 0x044fe60000081090 */
[----:B------:R2:W-:Y:S04]  /*67ce0*/  STL.64 [R1+0x518], R14 ;  /* 0x0005180e01007387 */ /* 0x0005e80000100a00 */
[----:B------:R-:W-:Y:S04]  /*67cf0*/  STL.64 [R1+0x4c0], R8 ;  /* 0x0004c00801007387 */ /* 0x000fe80000100a00 */
[----:B------:R3:W-:Y:S01]  /*67d00*/  STL.64 [R1+0x4c8], R10 ;  /* 0x0004c80a01007387 */ /* 0x0007e20000100a00 */
[----:B--2---:R-:W-:Y:S01]  /*67d10*/  HMMA.1688.F32.TF32 R12, R4, R190, R136 ;  /* 0x000000be040c723c */ /* 0x004fe20000081088 */
[----:B------:R-:W-:-:S02]  /*67d20*/  IMAD.MOV.U32 R140, RZ, RZ, R201 ;  /* 0x000000ffff8c7224 */ /* 0x000fc400078e00c9 */
[----:B------:R-:W-:Y:S05]  /*67d30*/  LDS R194, [R0+UR10+0xa180] ;  /* 0x00a1800a00c27984 */ /* 0x000fea0008000800 */
[C---:B---3--:R-:W-:Y:S08]  /*67d40*/  HMMA.1688.F32.TF32 R8, R4.reuse, R186, R244 ;  /* 0x000000ba0408723c */ /* 0x048ff000000810f4 */
[----:B------:R-:W-:Y:S01]  /*67d50*/  HMMA.1688.F32.TF32 R4, R4, R182, R248 ;  /* 0x000000b60404723c */ /* 0x000fe200000810f8 */
[----:B------:R-:W-:Y:S04]  /*67d60*/  STL.64 [R1+0x440], R16 ;  /* 0x0004401001007387 */ /* 0x000fe80000100a00 */
[----:B------:R-:W-:Y:S04]  /*67d70*/  STL.64 [R1+0x448], R18 ;  /* 0x0004481201007387 */ /* 0x000fe80000100a00 */
[----:B------:R-:W-:Y:S04]  /*67d80*/  STL.64 [R1+0x330], R12 ;  /* 0x0003300c01007387 */ /* 0x000fe80000100a00 */
[----:B------:R-:W2:Y:S04]  /*67d90*/  LDSM.16.M88.4 R16, [R36+UR11+0x40800] ;  /* 0x0408000b2410783b */ /* 0x000ea80008000200 */
[----:B------:R-:W-:Y:S04]  /*67da0*/  STL.64 [R1+0x338], R14 ;  /* 0x0003380e01007387 */ /* 0x000fe80000100a00 */
[----:B------:R-:W-:Y:S04]  /*67db0*/  STL.64 [R1+0x170], R8 ;  /* 0x0001700801007387 */ /* 0x000fe80000100a00 */
[----:B------:R-:W3:Y:S04]  /*67dc0*/  LDSM.16.M88.4 R12, [R36+UR11+0x41000] ;  /* 0x0410000b240c783b */ /* 0x000ee80008000200 */
[----:B------:R-:W-:Y:S04]  /*67dd0*/  STL.64 [R1+0x178], R10 ;  /* 0x0001780a01007387 */ /* 0x000fe80000100a00 */
[----:B------:R-:W-:Y:S04]  /*67de0*/  STL.64 [R1+0x110], R4 ;  /* 0x0001100401007387 */ /* 0x000fe80000100a00 */
[----:B------:R-:W4:Y:S04]  /*67df0*/  LDSM.16.M88.4 R8, [R36+UR11+0x41800] ;  /* 0x0418000b2408783b */ /* 0x000f280008000200 */
[----:B------:R-:W-:Y:S04]  /*67e00*/  STL.64 [R1+0x118], R6 ;  /* 0x0001180601007387 */ /* 0x000fe80000100a00 */
[----:B------:R-:W1:Y:S01]  /*67e10*/  LDSM.16.M88.4 R4, [R36+UR11+0x42000] ;  /* 0x0420000b2404783b */ /* 0x000e620008000200 */
[----:B------:R-:W-:-:S02]  /*67e20*/  IMAD.MOV.U32 R144, RZ, RZ, R225 ;  /* 0x000000ffff907224 */ /* 0x000fc400078e00e1 */
[----:B------:R-:W-:Y:S01]  /*67e30*/  IMAD.MOV.U32 R145, RZ, RZ, R224 ;  /* 0x000000ffff917224 */ /* 0x000fe200078e00e0 */
[----:B------:R-:W-:Y:S01]  /*67e40*/  LDS R182, [R0+UR10+0xa100] ;  /* 0x00a1000a00b67984 */ /* 0x000fe20008000800 */
[----:B------:R-:W-:Y:S02]  /*67e50*/  IMAD.MOV.U32 R146, RZ, RZ, R221 ;  /* 0x000000ffff927224 */ /* 0x000fe400078e00dd */
[----:B------:R-:W-:Y:S01]  /*67e60*/  IMAD.MOV.U32 R147, RZ, RZ, R220 ;  /* 0x000000ffff937224 */ /* 0x000fe200078e00dc */
[----:B------:R-:W2:Y:S01]  /*67e70*/  LDSM.16.M88.4 R224, [R36+UR11+0x44000] ;  /* 0x0440000b24e0783b */ /* 0x000ea20008000200 */
[----:B------:R-:W-:Y:S02]  /*67e80*/  IMAD.MOV.U32 R244, RZ, RZ, R217 ;  /* 0x000000fffff47224 */ /* 0x000fe400078e00d9 */
[----:B------:R-:W-:Y:S01]  /*67e90*/  IMAD.MOV.U32 R245, RZ, RZ, R216 ;  /* 0x000000fffff57224 */ /* 0x000fe200078e00d8 */
[----:B------:R-:W3:Y:S01]  /*67ea0*/  LDSM.16.M88.4 R220, [R36+UR11+0x44800] ;  /* 0x0448000b24dc783b */ /* 0x000ee20008000200 */
[----:B------:R-:W-:-:S02]  /*67eb0*/  IMAD.MOV.U32 R246, RZ, RZ, R213 ;  /* 0x000000fffff67224 */ /* 0x000fc400078e00d5 */
[----:B------:R-:W-:Y:S01]  /*67ec0*/  IMAD.MOV.U32 R247, RZ, RZ, R212 ;  /* 0x000000fffff77224 */ /* 0x000fe200078e00d4 */
[----:B------:R-:W3:Y:S01]  /*67ed0*/  LDSM.16.M88.4 R216, [R36+UR11+0x45000] ;  /* 0x0450000b24d8783b */ /* 0x000ee20008000200 */
[----:B------:R-:W-:Y:S02]  /*67ee0*/  IMAD.MOV.U32 R136, RZ, RZ, R209 ;  /* 0x000000ffff887224 */ /* 0x000fe400078e00d1 */
[----:B------:R-:W-:Y:S01]  /*67ef0*/  IMAD.MOV.U32 R137, RZ, RZ, R208 ;  /* 0x000000ffff897224 */ /* 0x000fe200078e00d0 */
[----:B------:R-:W4:Y:S01]  /*67f00*/  LDSM.16.M88.4 R212, [R36+UR11+0x45800] ;  /* 0x0458000b24d4783b */ /* 0x000f220008000200 */
[----:B------:R-:W-:Y:S02]  /*67f10*/  IMAD.MOV.U32 R138, RZ, RZ, R205 ;  /* 0x000000ffff8a7224 */ /* 0x000fe400078e00cd */
[----:B------:R-:W-:Y:S01]  /*67f20*/  IMAD.MOV.U32 R139, RZ, RZ, R204 ;  /* 0x000000ffff8b7224 */ /* 0x000fe200078e00cc */
[----:B------:R-:W4:Y:S01]  /*67f30*/  LDSM.16.M88.4 R208, [R36+UR11+0x46000] ;  /* 0x0460000b24d0783b */ /* 0x000f220008000200 */
[----:B------:R-:W-:-:S03]  /*67f40*/  IMAD.MOV.U32 R141, RZ, RZ, R200 ;  /* 0x000000ffff8d7224 */ /* 0x000fc600078e00c8 */
[----:B------:R-:W4:Y:S04]  /*67f50*/  LDSM.16.M88.4 R204, [R36+UR11+0x46800] ;  /* 0x0468000b24cc783b */ /* 0x000f280008000200 */
[----:B------:R-:W4:Y:S04]  /*67f60*/  LDSM.16.M88.4 R200, [R36+UR11+0x47000] ;  /* 0x0470000b24c8783b */ /* 0x000f280008000200 */
[----:B------:R2:W-:Y:S04]  /*67f70*/  STL [R1+0x6260], R241 ;  /* 0x006260f101007387 */ /* 0x0005e80000100800 */
[----:B-1----:R-:W-:Y:S04]  /*67f80*/  STL [R1+0x6458], R22 ;  /* 0x0064581601007387 */ /* 0x002fe80000100800 */
[----:B------:R-:W-:Y:S04]  /*67f90*/  STL [R1+0x6454], R23 ;  /* 0x0064541701007387 */ /* 0x000fe80000100800 */
[----:B--2---:R-:W-:Y:S04]  /*67fa0*/  STL [R1+0x644c], R18 ;  /* 0x00644c1201007387 */ /* 0x004fe80000100800 */
[----:B------:R-:W-:Y:S04]  /*67fb0*/  STL [R1+0x6448], R19 ;  /* 0x0064481301007387 */ /* 0x000fe80000100800 */
[----:B---3--:R-:W-:Y:S04]  /*67fc0*/  STL [R1+0x6444], R14 ;  /* 0x0064440e01007387 */ /* 0x008fe80000100800 */
[----:B------:R-:W-:Y:S04]  /*67fd0*/  STL [R1+0x6440], R15 ;  /* 0x0064400f01007387 */ /* 0x000fe80000100800 */
[----:B----4-:R-:W-:Y:S04]  /*67fe0*/  STL [R1+0x6450], R10 ;  /* 0x0064500a01007387 */ /* 0x010fe80000100800 */
        /* <DEDUP_REMOVED lines=23> */
[----:B------:R-:W2:Y:S04]  /*68160*/  LDL.LU R248, [R1+0x2da0] ;  /* 0x002da00001f87983 */ /* 0x000ea80000300800 */
[----:B------:R-:W2:Y:S04]  /*68170*/  LDL.LU R249, [R1+0x2da4] ;  /* 0x002da40001f97983 */ /* 0x000ea80000300800 */
[----:B------:R-:W2:Y:S04]  /*68180*/  LDL.LU R250, [R1+0x2da8] ;  /* 0x002da80001fa7983 */ /* 0x000ea80000300800 */
[----:B------:R-:W2:Y:S01]  /*68190*/  LDL.LU R251, [R1+0x2dac] ;  /* 0x002dac0001fb7983 */ /* 0x000ea20000300800 */
[----:B------:R-:W-:-:S05]  /*681a0*/  LOP3.LUT R241, R0, 0x20, RZ, 0x3c, !PT ;  /* 0x0000002000f17812 */ /* 0x000fca00078e3cff */
[----:B------:R-:W-:Y:S04]  /*681b0*/  LDS R33, [R241+UR10+0x8000] ;  /* 0x0080000af1217984 */ /* 0x000fe80008000800 */
[----:B------:R-:W1:Y:S01]  /*681c0*/  LDS R35, [R241+UR10+0xa000] ;  /* 0x00a0000af1237984 */ /* 0x000e620008000800 */
[----:B------:R-:W-:Y:S02]  /*681d0*/  IMAD.MOV.U32 R142, RZ, RZ, R197 ;  /* 0x000000ffff8e7224 */ /* 0x000fe400078e00c5 */
[----:B------:R-:W-:Y:S01]  /*681e0*/  IMAD.MOV.U32 R143, RZ, RZ, R196 ;  /* 0x000000ffff8f7224 */ /* 0x000fe200078e00c4 */
[----:B------:R-:W-:Y:S04]  /*681f0*/  LDS R61, [R241+UR10+0x8080] ;  /* 0x0080800af13d7984 */ /* 0x000fe80008000800 */
[----:B------:R-:W3:Y:S04]  /*68200*/  LDSM.16.M88.4 R196, [R36+UR11+0x47800] ;  /* 0x0478000b24c4783b */ /* 0x000ee80008000200 */
[----:B------:R-:W4:Y:S04]  /*68210*/  LDS R36, [R243+UR10+0x8000] ;  /* 0x0080000af3247984 */ /* 0x000f280008000800 */
[----:B------:R-:W2:Y:S04]  /*68220*/  LDS R63, [R241+UR10+0xa080] ;  /* 0x00a0800af13f7984 */ /* 0x000ea80008000800 */
[----:B------:R-:W-:Y:S04]  /*68230*/  LDS R183, [R241+UR10+0xa100] ;  /* 0x00a1000af1b77984 */ /* 0x000fe80008000800 */
[----:B------:R-:W-:Y:S01]  /*68240*/  LDS R195, [R241+UR10+0xa180] ;  /* 0x00a1800af1c37984 */ /* 0x000fe20008000800 */
[C---:B-1----:R-:W-:Y:S08]  /*68250*/  HMMA.1688.F32.TF32 R48, R32.reuse, R20, R140 ;  /* 0x000000142030723c */ /* 0x042ff0000008108c */
[C---:B------:R-:W-:Y:S01]  /*68260*/  HMMA.1688.F32.TF32 R44, R32.reuse, R16, R136 ;  /* 0x00000010202c723c */ /* 0x040fe20000081088 */
[----:B---3--:R-:W-:Y:S04]  /*68270*/  STL [R1+0x64ac], R198 ;  /* 0x0064acc601007387 */ /* 0x008fe80000100800 */
[----:B------:R1:W-:Y:S06]  /*68280*/  STL [R1+0x64a8], R199 ;  /* 0x0064a8c701007387 */ /* 0x0003ec0000100800 */
[----:B------:R-:W-:Y:S04]  /*68290*/  STL.64 [R1+0x100], R48 ;  /* 0x0001003001007387 */ /* 0x000fe80000100a00 */
[----:B------:R-:W-:Y:S04]  /*682a0*/  STL.64 [R1+0x108], R50 ;  /* 0x0001083201007387 */ /* 0x000fe80000100a00 */
[----:B------:R-:W-:Y:S04]  /*682b0*/  STL.64 [R1+0xf0], R44 ;  /* 0x0000f02c01007387 */ /* 0x000fe80000100a00 */
[----:B------:R-:W-:Y:S04]  /*682c0*/  STL.64 [R1+0xf8], R46 ;  /* 0x0000f82e01007387 */ /* 0x000fe80000100a00 */
[----:B------:R-:W3:Y:S04]  /*682d0*/  LDL.LU R136, [R1+0x2d90] ;  /* 0x002d900001887983 */ /* 0x000ee80000300800 */
[----:B------:R-:W3:Y:S04]  /*682e0*/  LDL.LU R137, [R1+0x2d94] ;  /* 0x002d940001897983 */ /* 0x000ee80000300800 */
[----:B------:R-:W3:Y:S04]  /*682f0*/  LDL.LU R138, [R1+0x2d98] ;  /* 0x002d9800018a7983 */ /* 0x000ee80000300800 */
[----:B------:R-:W3:Y:S01]  /*68300*/  LDL.LU R139, [R1+0x2d9c] ;  /* 0x002d9c00018b7983 */ /* 0x000ee20000300800 */
[----:B------:R-:W-:Y:S03]  /*68310*/  HMMA.1688.F32.TF32 R40, R32, R12, R244 ;  /* 0x0000000c2028723c */ /* 0x000fe600000810f4 */
[----:B------:R-:W4:Y:S04]  /*68320*/  LDL.LU R244, [R1+0x2d80] ;  /* 0x002d800001f47983 */ /* 0x000f280000300800 */
[----:B------:R-:W4:Y:S04]  /*68330*/  LDL.LU R245, [R1+0x2d84] ;  /* 0x002d840001f57983 */ /* 0x000f280000300800 */
[----:B------:R-:W4:Y:S04]  /*68340*/  LDL.LU R246, [R1+0x2d88] ;  /* 0x002d880001f67983 */ /* 0x000f280000300800 */
[----:B------:R-:W4:Y:S04]  /*68350*/  LDL.LU R247, [R1+0x2d8c] ;  /* 0x002d8c0001f77983 */ /* 0x000f280000300800 */
[----:B------:R-:W-:-:S02]  /*68360*/  IMAD.MOV.U32 R214, RZ, RZ, R40 ;  /* 0x000000ffffd67224 */ /* 0x000fc400078e0028 */
[----:B------:R-:W-:Y:S02]  /*68370*/  IMAD.MOV.U32 R215, RZ, RZ, R41 ;  /* 0x000000ffffd77224 */ /* 0x000fe400078e0029 */
[----:B------:R-:W-:Y:S02]  /*68380*/  IMAD.MOV.U32 R218, RZ, RZ, R42 ;  /* 0x000000ffffda7224 */ /* 0x000fe400078e002a */
[----:B------:R-:W-:Y:S02]  /*68390*/  IMAD.MOV.U32 R219, RZ, RZ, R43 ;  /* 0x000000ffffdb7224 */ /* 0x000fe400078e002b */
[----:B------:R-:W-:Y:S03]  /*683a0*/  HMMA.1688.F32.TF32 R40, R32, R8, R144 ;  /* 0x000000082028723c */ /* 0x000fe60000081090 */
[----:B------:R1:W-:Y:S04]  /*683b0*/  STL [R1+0x64bc], R219 ;  /* 0x0064bcdb01007387 */ /* 0x0003e80000100800 */
[----:B------:R1:W-:Y:S04]  /*683c0*/  STL [R1+0x64b8], R218 ;  /* 0x0064b8da01007387 */ /* 0x0003e80000100800 */
[----:B------:R1:W-:Y:S04]  /*683d0*/  STL [R1+0x64b4], R215 ;  /* 0x0064b4d701007387 */ /* 0x0003e80000100800 */
[----:B------:R1:W-:Y:S04]  /*683e0*/  STL [R1+0x64b0], R214 ;  /* 0x0064b0d601007387 */ /* 0x0003e80000100800 */
[----:B------:R-:W-:-:S02]  /*683f0*/  IMAD.MOV.U32 R227, RZ, RZ, R43 ;  /* 0x000000ffffe37224 */ /* 0x000fc400078e002b */
[----:B------:R-:W-:Y:S02]  /*68400*/  IMAD.MOV.U32 R226, RZ, RZ, R42 ;  /* 0x000000ffffe27224 */ /* 0x000fe400078e002a */
[----:B------:R-:W-:Y:S02]  /*68410*/  IMAD.MOV.U32 R223, RZ, RZ, R41 ;  /* 0x000000ffffdf7224 */ /* 0x000fe400078e0029 */
[----:B------:R-:W-:Y:S01]  /*68420*/  IMAD.MOV.U32 R222, RZ, RZ, R40 ;  /* 0x000000ffffde7224 */ /* 0x000fe200078e0028 */
[----:B------:R1:W-:Y:S04]  /*68430*/  STL [R1+0x64cc], R227 ;  /* 0x0064cce301007387 */ /* 0x0003e80000100800 */
[----:B------:R1:W-:Y:S04]  /*68440*/  STL [R1+0x64c8], R226 ;  /* 0x0064c8e201007387 */ /* 0x0003e80000100800 */
[----:B------:R1:W-:Y:S04]  /*68450*/  STL [R1+0x64c4], R223 ;  /* 0x0064c4df01007387 */ /* 0x0003e80000100800 */
[----:B------:R1:W-:Y:S01]  /*68460*/  STL [R1+0x64c0], R222 ;  /* 0x0064c0de01007387 */ /* 0x0003e20000100800 */
[----:B--2---:R-:W-:Y:S03]  /*68470*/  HMMA.1688.F32.TF32 R40, R32, R4, R248 ;  /* 0x000000042028723c */ /* 0x004fe600000810f8 */
[----:B------:R-:W2:Y:S04]  /*68480*/  LDL.LU R248, [R1+0x2d70] ;  /* 0x002d700001f87983 */ /* 0x000ea80000300800 */
[----:B------:R-:W2:Y:S04]  /*68490*/  LDL.LU R249, [R1+0x2d74] ;  /* 0x002d740001f97983 */ /* 0x000ea80000300800 */
[----:B------:R-:W2:Y:S04]  /*684a0*/  LDL.LU R250, [R1+0x2d78] ;  /* 0x002d780001fa7983 */ /* 0x000ea80000300800 */
[----:B------:R-:W2:Y:S04]  /*684b0*/  LDL.LU R251, [R1+0x2d7c] ;  /* 0x002d7c0001fb7983 */ /* 0x000ea80000300800 */
[----:B------:R-:W-:-:S02]  /*684c0*/  IMAD.MOV.U32 R206, RZ, RZ, R40 ;  /* 0x000000ffffce7224 */ /* 0x000fc400078e0028 */
[----:B------:R-:W-:Y:S02]  /*684d0*/  IMAD.MOV.U32 R207, RZ, RZ, R41 ;  /* 0x000000ffffcf7224 */ /* 0x000fe400078e0029 */
[----:B------:R-:W-:Y:S02]  /*684e0*/  IMAD.MOV.U32 R210, RZ, RZ, R42 ;  /* 0x000000ffffd27224 */ /* 0x000fe400078e002a */
[----:B------:R-:W-:-:S05]  /*684f0*/  IMAD.MOV.U32 R211, RZ, RZ, R43 ;  /* 0x000000ffffd37224 */ /* 0x000fca00078e002b */
[----:B------:R1:W-:Y:S04]  /*68500*/  STL [R1+0x64dc], R211 ;  /* 0x0064dcd301007387 */ /* 0x0003e80000100800 */
[----:B------:R1:W-:Y:S04]  /*68510*/  STL [R1+0x64d8], R210 ;  /* 0x0064d8d201007387 */ /* 0x0003e80000100800 */
[----:B------:R1:W-:Y:S04]  /*68520*/  STL [R1+0x64d4], R207 ;  /* 0x0064d4cf01007387 */ /* 0x0003e80000100800 */
[----:B------:R1:W-:Y:S01]  /*68530*/  STL [R1+0x64d0], R206 ;  /* 0x0064d0ce01007387 */ /* 0x0003e20000100800 */
[----:B---3--:R-:W-:-:S15]  /*68540*/  HMMA.1688.F32.TF32 R40, R32, R228, R136 ;  /* 0x000000e42028723c */ /* 0x008fde0000081088 */
[----:B------:R-:W-:-:S04]  /*68550*/  NOP ;  /* 0x0000000000007918 */ /* 0x000fc80000000000 */
[----:B------:R-:W-:Y:S02]  /*68560*/  IMAD.MOV.U32 R203, RZ, RZ, R43 ;  /* 0x000000ffffcb7224 */ /* 0x000fe400078e002b */
[----:B------:R-:W-:Y:S02]  /*68570*/  IMAD.MOV.U32 R202, RZ, RZ, R42 ;  /* 0x000000ffffca7224 */ /* 0x000fe400078e002a */
[----:B-1----:R-:W-:Y:S02]  /*68580*/  IMAD.MOV.U32 R199, RZ, RZ, R41 ;  /* 0x000000ffffc77224 */ /* 0x002fe400078e0029 */
[----:B------:R-:W-:Y:S01]  /*68590*/  IMAD.MOV.U32 R198, RZ, RZ, R40 ;  /* 0x000000ffffc67224 */ /* 0x000fe200078e0028 */
[----:B------:R1:W-:Y:S04]  /*685a0*/  STL [R1+0x64ec], R203 ;  /* 0x0064eccb01007387 */ /* 0x0003e80000100800 */
[----:B------:R3:W-:Y:S04]  /*685b0*/  STL [R1+0x64e8], R202 ;  /* 0x0064e8ca01007387 */ /* 0x0007e80000100800 */
[----:B------:R1:W-:Y:S04]  /*685c0*/  STL [R1+0x64e4], R199 ;  /* 0x0064e4c701007387 */ /* 0x0003e80000100800 */
[----:B------:R1:W-:Y:S04]  /*685d0*/  STL [R1+0x64e0], R198 ;  /* 0x0064e0c601007387 */ /* 0x0003e80000100800 */
[----:B------:R-:W3:Y:S04]  /*685e0*/  LDL.LU R132, [R1+0x2d60] ;  /* 0x002d600001847983 */ /* 0x000ee80000300800 */
[----:B------:R-:W3:Y:S04]  /*685f0*/  LDL.LU R133, [R1+0x2d64] ;  /* 0x002d640001857983 */ /* 0x000ee80000300800 */
[----:B------:R-:W3:Y:S04]  /*68600*/  LDL.LU R134, [R1+0x2d68] ;  /* 0x002d680001867983 */ /* 0x000ee80000300800 */
[----:B------:R-:W3:Y:S01]  /*68610*/  LDL.LU R135, [R1+0x2d6c] ;  /* 0x002d6c0001877983 */ /* 0x000ee20000300800 */
[----:B----4-:R-:W-:Y:S03]  /*68620*/  HMMA.1688.F32.TF32 R40, R32, R24, R244 ;  /* 0x000000182028723c */ /* 0x010fe600000810f4 */
[----:B------:R-:W4:Y:S04]  /*68630*/  LDL.LU R140, [R1+0x2d50] ;  /* 0x002d5000018c7983 */ /* 0x000f280000300800 */
[----:B------:R-:W4:Y:S04]  /*68640*/  LDL.LU R141, [R1+0x2d54] ;  /* 0x002d5400018d7983 */ /* 0x000f280000300800 */
[----:B------:R-:W4:Y:S04]  /*68650*/  LDL.LU R142, [R1+0x2d58] ;  /* 0x002d5800018e7983 */ /* 0x000f280000300800 */
[----:B------:R-:W4:Y:S04]  /*68660*/  LDL.LU R143, [R1+0x2d5c] ;  /* 0x002d5c00018f7983 */ /* 0x000f280000300800 */
        /* <DEDUP_REMOVED lines=37> */
[----:B------:R-:W-:Y:S02]  /*688c0*/  IMAD.MOV.U32 R223, RZ, RZ, R42 ;  /* 0x000000ffffdf7224 */ /* 0x000fe400078e002a */
[----:B------:R-:W-:Y:S02]  /*688d0*/  IMAD.MOV.U32 R222, RZ, RZ, R43 ;  /* 0x000000ffffde7224 */ /* 0x000fe400078e002b */
[----:B----4-:R-:W-:Y:S03]  /*688e0*/  HMMA.1688.F32.TF32 R40, R32, R220, R140 ;  /* 0x000000dc2028723c */ /* 0x010fe6000008108c */
[----:B------:R3:W-:-:S15]  /*688f0*/  STL [R1+0x651c], R222 ;  /* 0x00651cde01007387 */ /* 0x0007de0000100800 */
[----:B------:R-:W-:Y:S01]  /*68900*/  NOP ;  /* 0x0000000000007918 */ /* 0x000fe20000000000 */
[----:B------:R-:W-:Y:S02]  /*68910*/  IMAD.MOV.U32 R211, RZ, RZ, R40 ;  /* 0x000000ffffd37224 */ /* 0x000fe400078e0028 */
[----:B------:R-:W-:Y:S02]  /*68920*/  IMAD.MOV.U32 R210, RZ, RZ, R41 ;  /* 0x000000ffffd27224 */ /* 0x000fe400078e0029 */
[----:B------:R-:W-:Y:S02]  /*68930*/  IMAD.MOV.U32 R207, RZ, RZ, R42 ;  /* 0x000000ffffcf7224 */ /* 0x000fe400078e002a */
[----:B------:R-:W-:Y:S01]  /*68940*/  IMAD.MOV.U32 R206, RZ, RZ, R43 ;  /* 0x000000ffffce7224 */ /* 0x000fe200078e002b */
[----:B------:R4:W-:Y:S04]  /*68950*/  STL [R1+0x6518], R223 ;  /* 0x006518df01007387 */ /* 0x0009e80000100800 */
[----:B------:R1:W-:Y:S04]  /*68960*/  STL [R1+0x6514], R226 ;  /* 0x006514e201007387 */ /* 0x0003e80000100800 */
[----:B------:R1:W-:Y:S04]  /*68970*/  STL [R1+0x6510], R227 ;  /* 0x006510e301007387 */ /* 0x0003e80000100800 */
[----:B------:R1:W-:Y:S04]  /*68980*/  STL [R1+0x652c], R206 ;  /* 0x00652cce01007387 */ /* 0x0003e80000100800 */
[----:B------:R1:W-:Y:S04]  /*68990*/  STL [R1+0x6528], R207 ;  /* 0x006528cf01007387 */ /* 0x0003e80000100800 */
[----:B------:R1:W-:Y:S04]  /*689a0*/  STL [R1+0x6524], R210 ;  /* 0x006524d201007387 */ /* 0x0003e80000100800 */
[----:B------:R1:W-:Y:S01]  /*689b0*/  STL [R1+0x6520], R211 ;  /* 0x006520d301007387 */ /* 0x0003e20000100800 */
[----:B--2---:R-:W-:-:S15]  /*689c0*/  HMMA.1688.F32.TF32 R40, R32, R216, R144 ;  /* 0x000000d82028723c */ /* 0x004fde0000081090 */
[----:B------:R-:W-:-:S04]  /*689d0*/  NOP ;  /* 0x0000000000007918 */ /* 0x000fc80000000000 */
[----:B------:R-:W-:Y:S02]  /*689e0*/  IMAD.MOV.U32 R6, RZ, RZ, R40 ;  /* 0x000000ffff067224 */ /* 0x000fe400078e0028 */
[----:B------:R-:W-:Y:S02]  /*689f0*/  IMAD.MOV.U32 R22, RZ, RZ, R41 ;  /* 0x000000ffff167224 */ /* 0x000fe400078e0029 */
[----:B------:R-:W-:Y:S02]  /*68a00*/  IMAD.MOV.U32 R23, RZ, RZ, R42 ;  /* 0x000000ffff177224 */ /* 0x000fe400078e002a */
[----:B------:R-:W-:Y:S02]  /*68a10*/  IMAD.MOV.U32 R10, RZ, RZ, R43 ;  /* 0x000000ffff0a7224 */ /* 0x000fe400078e002b */
[----:B------:R-:W-:Y:S01]  /*68a20*/  HMMA.1688.F32.TF32 R40, R32, R212, R136 ;  /* 0x000000d42028723c */ /* 0x000fe20000081088 */
        /* <DEDUP_REMOVED lines=15> */
[----:B------:R-:W3:Y:S01]  /*68b20*/  LDL.LU R167, [R1+0x271c] ;  /* 0x00271c0001a77983 */ /* 0x000ee20000300800 */
[----:B-1----:R-:W-:-:S02]  /*68b30*/  IMAD.MOV.U32 R203, RZ, RZ, R40 ;  /* 0x000000ffffcb7224 */ /* 0x002fc400078e0028 */
[----:B------:R-:W-:Y:S01]  /*68b40*/  IMAD.MOV.U32 R202, RZ, RZ, R41 ;  /* 0x000000ffffca7224 */ /* 0x000fe200078e0029 */
[----:B------:R-:W4:Y:S01]  /*68b50*/  LDL.LU R140, [R1+0x2c90] ;  /* 0x002c9000018c7983 */ /* 0x000f220000300800 */
[----:B------:R-:W-:Y:S02]  /*68b60*/  IMAD.MOV.U32 R199, RZ, RZ, R42 ;  /* 0x000000ffffc77224 */ /* 0x000fe400078e002a */
[----:B------:R-:W-:Y:S01]  /*68b70*/  IMAD.MOV.U32 R198, RZ, RZ, R43 ;  /* 0x000000ffffc67224 */ /* 0x000fe200078e002b */
[----:B------:R-:W4:Y:S01]  /*68b80*/  LDL.LU R141, [R1+0x2c94] ;  /* 0x002c9400018d7983 */ /* 0x000f220000300800 */
[----:B------:R-:W-:Y:S03]  /*68b90*/  HMMA.1688.F32.TF32 R40, R32, R208, R244 ;  /* 0x000000d02028723c */ /* 0x000fe600000810f4 */
        /* <DEDUP_REMOVED lines=14> */
[----:B------:R-:W-:Y:S01]  /*68c80*/  HMMA.1688.F32.TF32 R40, R32, R204, R248 ;  /* 0x000000cc2028723c */ /* 0x000fe200000810f8 */
        /* <DEDUP_REMOVED lines=20> */
[C---:B--2---:R-:W-:Y:S08]  /*68dd0*/  HMMA.1688.F32.TF32 R40, R32.reuse, R200, R168 ;  /* 0x000000c82028723c */ /* 0x044ff000000810a8 */
[----:B---3--:R-:W-:-:S15]  /*68de0*/  HMMA.1688.F32.TF32 R32, R32, R196, R164 ;  /* 0x000000c42020723c */ /* 0x008fde00000810a4 */
[----:B------:R-:W-:-:S04]  /*68df0*/  NOP ;  /* 0x0000000000007918 */ /* 0x000fc80000000000 */
[----:B------:R-:W-:Y:S02]  /*68e00*/  IMAD.MOV.U32 R222, RZ, RZ, R32 ;  /* 0x000000ffffde7224 */ /* 0x000fe400078e0020 */
[----:B----4-:R-:W-:Y:S02]  /*68e10*/  IMAD.MOV.U32 R223, RZ, RZ, R33 ;  /* 0x000000ffffdf7224 */ /* 0x010fe400078e0021 */
[----:B------:R-:W-:Y:S02]  /*68e20*/  IMAD.MOV.U32 R226, RZ, RZ, R34 ;  /* 0x000000ffffe27224 */ /* 0x000fe400078e0022 */
[----:B------:R-:W-:Y:S02]  /*68e30*/  IMAD.MOV.U32 R227, RZ, RZ, R35 ;  /* 0x000000ffffe37224 */ /* 0x000fe400078e0023 */
[----:B------:R-:W-:Y:S01]  /*68e40*/  HMMA.1688.F32.TF32 R32, R36, R20, R156 ;  /* 0x000000142420723c */ /* 0x000fe2000008109c */
[----:B------:R-:W-:Y:S02]  /*68e50*/  IMAD.MOV.U32 R18, RZ, RZ, R40 ;  /* 0x000000ffff127224 */ /* 0x000fe400078e0028 */
[----:B------:R-:W-:-:S02]  /*68e60*/  IMAD.MOV.U32 R19, RZ, RZ, R41 ;  /* 0x000000ffff137224 */ /* 0x000fc400078e0029 */
[----:B------:R-:W-:Y:S02]  /*68e70*/  IMAD.MOV.U32 R14, RZ, RZ, R42 ;  /* 0x000000ffff0e7224 */ /* 0x000fe400078e002a */
[----:B------:R-:W-:-:S12]  /*68e80*/  IMAD.MOV.U32 R15, RZ, RZ, R43 ;  /* 0x000000ffff0f7224 */ /* 0x000fd800078e002b */
[----:B------:R-:W-:Y:S02]  /*68e90*/  IMAD.MOV.U32 R206, RZ, RZ, R32 ;  /* 0x000000ffffce7224 */ /* 0x000fe400078e0020 */
[----:B------:R-:W-:Y:S01]  /*68ea0*/  IMAD.MOV.U32 R207, RZ, RZ, R33 ;  /* 0x000000ffffcf7224 */ /* 0x000fe200078e0021 */
[----:B------:R-:W-:Y:S01]  /*68eb0*/  HMMA.1688.F32.TF32 R248, R36, R16, R248 ;  /* 0x0000001024f8723c */ /* 0x000fe200000810f8 */
[----:B------:R-:W-:Y:S02]  /*68ec0*/  IMAD.MOV.U32 R210, RZ, RZ, R34 ;  /* 0x000000ffffd27224 */ /* 0x000fe400078e0022 */
[----:B------:R-:W-:-:S05]  /*68ed0*/  IMAD.MOV.U32 R211, RZ, RZ, R35 ;  /* 0x000000ffffd37224 */ /* 0x000fca00078e0023 */
[C---:B------:R-:W-:Y:S08]  /*68ee0*/  HMMA.1688.F32.TF32 R32, R36.reuse, R8, R232 ;  /* 0x000000082420723c */ /* 0x040ff000000810e8 */
[C---:B------:R-:W-:Y:S03]  /*68ef0*/  HMMA.1688.F32.TF32 R244, R36.reuse, R12, R244 ;  /* 0x0000000c24f4723c */ /* 0x040fe600000810f4 */
[----:B------:R-:W-:Y:S04]  /*68f00*/  STL.64 [R1+0x6438], R250 ;  /* 0x006438fa01007387 */ /* 0x000fe80000100a00 */
[----:B------:R-:W-:Y:S01]  /*68f10*/  STL.64 [R1+0x6430], R248 ;  /* 0x006430f801007387 */ /* 0x000fe20000100a00 */
[----:B------:R-:W-:Y:S03]  /*68f20*/  HMMA.1688.F32.TF32 R44, R36, R24, R140 ;  /* 0x00000018242c723c */ /* 0x000fe6000008108c */
[----:B------:R-:W-:-:S02]  /*68f30*/  IMAD.MOV.U32 R11, RZ, RZ, R32 ;  /* 0x000000ffff0b7224 */ /* 0x000fc400078e0020 */
[----:B------:R-:W-:Y:S02]  /*68f40*/  IMAD.MOV.U32 R7, RZ, RZ, R33 ;  /* 0x000000ffff077224 */ /* 0x000fe400078e0021 */
[----:B------:R-:W-:Y:S02]  /*68f50*/  IMAD.MOV.U32 R26, RZ, RZ, R34 ;  /* 0x000000ffff1a7224 */ /* 0x000fe400078e0022 */
[----:B------:R-:W-:Y:S01]  /*68f60*/  IMAD.MOV.U32 R27, RZ, RZ, R35 ;  /* 0x000000ffff1b7224 */ /* 0x000fe200078e0023 */
[C---:B------:R-:W-:Y:S01]  /*68f70*/  HMMA.1688.F32.TF32 R40, R36.reuse, R4, R236 ;  /* 0x000000042428723c */ /* 0x040fe200000810ec */
[----:B------:R-:W-:Y:S04]  /*68f80*/  STL.64 [R1+0x6538], R246 ;  /* 0x006538f601007387 */ /* 0x000fe80000100a00 */
[----:B------:R-:W-:Y:S03]  /*68f90*/  STL.64 [R1+0x6530], R244 ;  /* 0x006530f401007387 */ /* 0x000fe60000100a00 */
[C---:B------:R-:W-:Y:S11]  /*68fa0*/  HMMA.1688.F32.TF32 R32, R36.reuse, R228, R132 ;  /* 0x000000e42420723c */ /* 0x040ff60000081084 */
[----:B------:R-:W-:Y:S04]  /*68fb0*/  STL.64 [R1+0x150], R40 ;  /* 0x0001502801007387 */ /* 0x000fe80000100a00 */
[----:B------:R1:W-:Y:S02]  /*68fc0*/  STL.64 [R1+0x158], R42 ;  /* 0x0001582a01007387 */ /* 0x0003e40000100a00 */
[C---:B-1----:R-:W-:Y:S02]  /*68fd0*/  HMMA.1688.F32.TF32 R40, R36.reuse, R28, R144 ;  /* 0x0000001c2428723c */ /* 0x042fe40000081090 */
[----:B------:R-:W-:Y:S04]  /*68fe0*/  STL.64 [R1+0x140], R32 ;  /* 0x0001402001007387 */ /* 0x000fe80000100a00 */
[----:B------:R1:W-:Y:S04]  /*68ff0*/  STL.64 [R1+0x148], R34 ;  /* 0x0001482201007387 */ /* 0x0003e80000100a00 */
[----:B------:R-:W-:Y:S04]  /*69000*/  STL.64 [R1+0x130], R44 ;  /* 0x0001302c01007387 */ /* 0x000fe80000100a00 */
[----:B------:R-:W-:Y:S01]  /*69010*/  STL.64 [R1+0x138], R46 ;  /* 0x0001382e01007387 */ /* 0x000fe20000100a00 */
[----:B-1----:R-:W-:Y:S03]  /*69020*/  HMMA.1688.F32.TF32 R32, R36, R224, R136 ;  /* 0x000000e02420723c */ /* 0x002fe60000081088 */
[----:B------:R-:W2:Y:S01]  /*69030*/  LDL.LU R136, [R1+0x2bd0] ;  /* 0x002bd00001887983 */ /* 0x000ea20000300800 */
[----:B------:R-:W-:-:S03]  /*69040*/  IMAD.MOV.U32 R138, RZ, RZ, R116 ;  /* 0x000000ffff8a7224 */ /* 0x000fc600078e0074 */
[----:B------:R-:W-:Y:S01]  /*69050*/  STL.64 [R1+0x120], R40 ;  /* 0x0001202801007387 */ /* 0x000fe20000100a00 */
[----:B------:R-:W-:-:S03]  /*69060*/  IMAD.MOV.U32 R139, RZ, RZ, R117 ;  /* 0x000000ffff8b7224 */ /* 0x000fc600078e0075 */
[----:B------:R1:W-:Y:S04]  /*69070*/  STL.64 [R1+0x128], R42 ;  /* 0x0001282a01007387 */ /* 0x0003e80000100a00 */
[----:B------:R-:W2:Y:S04]  /*69080*/  LDL.LU R137, [R1+0x2bd4] ;  /* 0x002bd40001897983 */ /* 0x000ea80000300800 */
[----:B------:R-:W3:Y:S04]  /*69090*/  LDL.LU R116, [R1+0x65e4] ;  /* 0x0065e40001747983 */ /* 0x000ee80000300800 */
[----:B------:R-:W4:Y:S04]  /*690a0*/  LDL.LU R117, [R1+0x65e0] ;  /* 0x0065e00001757983 */ /* 0x000f280000300800 */
        /* <DEDUP_REMOVED lines=38> */
[----:B------:R-:W-:Y:S04]  /*69310*/  STL.64 [R1+0x63b8], R34 ;  /* 0x0063b82201007387 */ /* 0x000fe80000100a00 */
[----:B------:R3:W-:Y:S01]  /*69320*/  STL.64 [R1+0x63b0], R32 ;  /* 0x0063b02001007387 */ /* 0x0007e20000100a00 */
[C---:B-1----:R-:W-:Y:S08]  /*69330*/  HMMA.1688.F32.TF32 R40, R36.reuse, R212, R168 ;  /* 0x000000d42428723c */ /* 0x042ff000000810a8 */
[C---:B--2---:R-:W-:Y:S08]  /*69340*/  HMMA.1688.F32.TF32 R44, R36.reuse, R216, R172 ;  /* 0x000000d8242c723c */ /* 0x044ff000000810ac */
[----:B---3--:R-:W-:-:S15]  /*69350*/  HMMA.1688.F32.TF32 R32, R36, R220, R160 ;  /* 0x000000dc2420723c */ /* 0x008fde00000810a0 */
[----:B------:R-:W-:-:S04]  /*69360*/  NOP ;  /* 0x0000000000007918 */ /* 0x000fc80000000000 */
[----:B------:R1:W-:Y:S04]  /*69370*/  STL.64 [R1+0x320], R32 ;  /* 0x0003202001007387 */ /* 0x0003e80000100a00 */
[----:B------:R2:W-:Y:S04]  /*69380*/  STL.64 [R1+0x328], R34 ;  /* 0x0003282201007387 */ /* 0x0005e80000100a00 */
[----:B------:R-:W-:Y:S01]  /*69390*/  STL.64 [R1+0x310], R44 ;  /* 0x0003102c01007387 */ /* 0x000fe20000100a00 */
[----:B-1----:R-:W-:-:S03]  /*693a0*/  IMAD.MOV.U32 R32, RZ, RZ, R43 ;  /* 0x000000ffff207224 */ /* 0x002fc600078e002b */
[----:B------:R1:W-:Y:S01]  /*693b0*/  STL.64 [R1+0x318], R46 ;  /* 0x0003182e01007387 */ /* 0x0003e20000100a00 */
[----:B------:R-:W-:Y:S02]  /*693c0*/  IMAD.MOV.U32 R33, RZ, RZ, R42 ;  /* 0x000000ffff217224 */ /* 0x000fe400078e002a */
[----:B--2---:R-:W-:Y:S02]  /*693d0*/  IMAD.MOV.U32 R34, RZ, RZ, R41 ;  /* 0x000000ffff227224 */ /* 0x004fe400078e0029 */
[----:B------:R-:W-:Y:S01]  /*693e0*/  IMAD.MOV.U32 R35, RZ, RZ, R40 ;  /* 0x000000ffff237224 */ /* 0x000fe200078e0028 */
[----:B------:R-:W-:Y:S04]  /*693f0*/  STL [R1+0x63fc], R32 ;  /* 0x0063fc2001007387 */ /* 0x000fe80000100800 */
[----:B------:R-:W-:Y:S01]  /*69400*/  STL [R1+0x63f8], R34 ;  /* 0x0063f82201007387 */ /* 0x000fe20000100800 */
[C---:B----4-:R-:W-:Y:S03]  /*69410*/  HMMA.1688.F32.TF32 R40, R36.reuse, R200, R232 ;  /* 0x000000c82428723c */ /* 0x050fe600000810e8 */
[----:B------:R-:W-:Y:S04]  /*69420*/  STL [R1+0x63f4], R35 ;  /* 0x0063f42301007387 */ /* 0x000fe80000100800 */
[----:B------:R2:W-:Y:S01]  /*69430*/  STL [R1+0x63f0], R33 ;  /* 0x0063f02101007387 */ /* 0x0005e20000100800 */
[C---:B-1----:R-:W-:Y:S08]  /*69440*/  HMMA.1688.F32.TF32 R44, R36.reuse, R204, R156 ;  /* 0x000000cc242c723c */ /* 0x042ff0000008109c */
[----:B--2---:R-:W-:-:S15]  /*69450*/  HMMA.1688.F32.TF32 R32, R36, R208, R164 ;  /* 0x000000d02420723c */ /* 0x004fde00000810a4 */
[----:B------:R-:W-:-:S04]  /*69460*/  NOP ;  /* 0x0000000000007918 */ /* 0x000fc80000000000 */
[----:B------:R1:W-:Y:S04]  /*69470*/  STL.64 [R1+0x2f0], R32 ;  /* 0x0002f02001007387 */ /* 0x0003e80000100a00 */
[----:B------:R2:W-:Y:S04]  /*69480*/  STL.64 [R1+0x2f8], R34 ;  /* 0x0002f82201007387 */ /* 0x0005e80000100a00 */
[----:B------:R-:W-:Y:S01]  /*69490*/  STL.64 [R1+0x2e0], R44 ;  /* 0x0002e02c01007387 */ /* 0x000fe20000100a00 */
[----:B-1----:R-:W-:Y:S02]  /*694a0*/  IMAD.MOV.U32 R33, RZ, RZ, R43 ;  /* 0x000000ffff217224 */ /* 0x002fe400078e002b */
[----:B------:R-:W-:-:S02]  /*694b0*/  IMAD.MOV.U32 R32, RZ, RZ, R40 ;  /* 0x000000ffff207224 */ /* 0x000fc400078e0028 */
[----:B--2---:R-:W-:Y:S01]  /*694c0*/  IMAD.MOV.U32 R35, RZ, RZ, R42 ;  /* 0x000000ffff237224 */ /* 0x004fe200078e002a */
[----:B------:R-:W-:Y:S01]  /*694d0*/  STL.64 [R1+0x2e8], R46 ;  /* 0x0002e82e01007387 */ /* 0x000fe20000100a00 */
[----:B------:R-:W-:-:S03]  /*694e0*/  IMAD.MOV.U32 R34, RZ, RZ, R41 ;  /* 0x000000ffff227224 */ /* 0x000fc600078e0029 */
[----:B------:R-:W-:Y:S04]  /*694f0*/  STL [R1+0x640c], R33 ;  /* 0x00640c2101007387 */ /* 0x000fe80000100800 */
[----:B------:R-:W-:Y:S04]  /*69500*/  STL [R1+0x6408], R35 ;  /* 0x0064082301007387 */ /* 0x000fe80000100800 */
[----:B------:R-:W-:Y:S04]  /*69510*/  STL [R1+0x6404], R32 ;  /* 0x0064042001007387 */ /* 0x000fe80000100800 */
[----:B------:R1:W-:Y:S02]  /*69520*/  STL [R1+0x6400], R34 ;  /* 0x0064002201007387 */ /* 0x0003e40000100800 */
[----:B-1----:R-:W-:Y:S01]  /*69530*/  HMMA.1688.F32.TF32 R32, R36, R196, R236 ;  /* 0x000000c42420723c */ /* 0x002fe200000810ec */
[----:B------:R-:W-:-:S02]  /*69540*/  IMAD.MOV.U32 R142, RZ, RZ, R117 ;  /* 0x000000ffff8e7224 */ /* 0x000fc400078e0075 */
[----:B------:R-:W-:Y:S01]  /*69550*/  IMAD.MOV.U32 R143, RZ, RZ, R116 ;  /* 0x000000ffff8f7224 */ /* 0x000fe200078e0074 */
[----:B------:R-:W-:Y:S04]  /*69560*/  LDS R117, [R252+UR10+0x8080] ;  /* 0x0080800afc757984 */ /* 0x000fe80008000800 */
[C---:B------:R-:W-:Y:S01]  /*69570*/  HMMA.1688.F32.TF32 R36, R60.reuse, R20, R132 ;  /* 0x000000143c24723c */ /* 0x040fe20000081084 */
[----:B------:R-:W1:Y:S10]  /*69580*/  LDS R116, [R243+UR10+0x8080] ;  /* 0x0080800af3747984 */ /* 0x000e740008000800 */
[----:B------:R-:W-:Y:S01]  /*69590*/  STL.64 [R1+0x230], R32 ;  /* 0x0002302001007387 */ /* 0x000fe20000100a00 */
[C---:B------:R-:W-:Y:S03]  /*695a0*/  HMMA.1688.F32.TF32 R40, R60.reuse, R12, R144 ;  /* 0x0000000c3c28723c */ /* 0x040fe60000081090 */
[----:B------:R2:W-:Y:S05]  /*695b0*/  STL.64 [R1+0x238], R34 ;  /* 0x0002382201007387 */ /* 0x0005ea0000100a00 */
[----:B--2---:R-:W-:Y:S01]  /*695c0*/  HMMA.1688.F32.TF32 R32, R60, R16, R140 ;  /* 0x000000103c20723c */ /* 0x004fe2000008108c */
[----:B------:R-:W-:Y:S04]  /*695d0*/  STL.64 [R1+0x2d0], R36 ;  /* 0x0002d02401007387 */ /* 0x000fe80000100a00 */
[----:B------:R2:W-:-:S14]  /*695e0*/  STL.64 [R1+0x2d8], R38 ;  /* 0x0002d82601007387 */ /* 0x0005dc0000100a00 */
[----:B------:R3:W-:Y:S01]  /*695f0*/  STL.64 [R1+0x2c0], R32 ;  /* 0x0002c02001007387 */ /* 0x0007e20000100a00 */
[----:B--2---:R-:W-:Y:S03]  /*69600*/  HMMA.1688.F32.TF32 R36, R60, R8, R136 ;  /* 0x000000083c24723c */ /* 0x004fe60000081088 */
        /* <DEDUP_REMOVED lines=53> */
[----:B------:R-:W-:Y:S02]  /*69960*/  IMAD.MOV.U32 R32, RZ, RZ, R38 ;  /* 0x000000ffff207224 */ /* 0x000fe400078e0026 */
[----:B------:R-:W-:-:S05]  /*69970*/  IMAD.MOV.U32 R34, RZ, RZ, R39 ;  /* 0x000000ffff227224 */ /* 0x000fca00078e0027 */
[----:B------:R-:W-:Y:S04]  /*69980*/  STL [R1+0x641c], R34 ;  /* 0x00641c2201007387 */ /* 0x000fe80000100800 */
[----:B------:R-:W-:Y:S04]  /*69990*/  STL [R1+0x6418], R32 ;  /* 0x0064182001007387 */ /* 0x000fe80000100800 */
[----:B------:R-:W-:Y:S04]  /*699a0*/  STL [R1+0x6414], R35 ;  /* 0x0064142301007387 */ /* 0x000fe80000100800 */
[----:B------:R2:W-:Y:S01]  /*699b0*/  STL [R1+0x6410], R33 ;  /* 0x0064102101007387 */ /* 0x0005e20000100800 */
[C---:B----4-:R-:W-:Y:S08]  /*699c0*/  HMMA.1688.F32.TF32 R36, R60.reuse, R4, R176 ;  /* 0x000000043c24723c */ /* 0x050ff000000810b0 */
[C---:B--2---:R-:W-:Y:S11]  /*699d0*/  HMMA.1688.F32.TF32 R32, R60.reuse, R228, R160 ;  /* 0x000000e43c20723c */ /* 0x044ff600000810a0 */
[----:B------:R-:W-:Y:S04]  /*699e0*/  STL.64 [R1+0x290], R36 ;  /* 0x0002902401007387 */ /* 0x000fe80000100a00 */
[----:B------:R2:W-:Y:S01]  /*699f0*/  STL.64 [R1+0x298], R38 ;  /* 0x0002982601007387 */ /* 0x0005e20000100a00 */
[C---:B------:R-:W-:Y:S08]  /*69a00*/  HMMA.1688.F32.TF32 R40, R60.reuse, R24, R172 ;  /* 0x000000183c28723c */ /* 0x040ff000000810ac */
[----:B--2---:R-:W-:Y:S01]  /*69a10*/  HMMA.1688.F32.TF32 R36, R60, R28, R168 ;  /* 0x0000001c3c24723c */ /* 0x004fe200000810a8 */
[----:B------:R-:W-:Y:S04]  /*69a20*/  STL.64 [R1+0x280], R32 ;  /* 0x0002802001007387 */ /* 0x000fe80000100a00 */
[----:B------:R2:W-:Y:S06]  /*69a30*/  STL.64 [R1+0x288], R34 ;  /* 0x0002882201007387 */ /* 0x0005ec0000100a00 */
[----:B------:R-:W-:Y:S04]  /*69a40*/  STL.64 [R1+0x270], R40 ;  /* 0x0002702801007387 */ /* 0x000fe80000100a00 */
[----:B------:R3:W-:Y:S04]  /*69a50*/  STL.64 [R1+0x278], R42 ;  /* 0x0002782a01007387 */ /* 0x0007e80000100a00 */
[----:B--2---:R-:W-:-:S02]  /*69a60*/  IMAD.MOV.U32 R34, RZ, RZ, R36 ;  /* 0x000000ffff227224 */ /* 0x004fc400078e0024 */
[----:B------:R-:W-:Y:S02]  /*69a70*/  IMAD.MOV.U32 R35, RZ, RZ, R38 ;  /* 0x000000ffff237224 */ /* 0x000fe400078e0026 */
[----:B------:R-:W-:Y:S02]  /*69a80*/  IMAD.MOV.U32 R32, RZ, RZ, R37 ;  /* 0x000000ffff207224 */ /* 0x000fe400078e0025 */
[----:B------:R-:W-:Y:S01]  /*69a90*/  IMAD.MOV.U32 R33, RZ, RZ, R39 ;  /* 0x000000ffff217224 */ /* 0x000fe200078e0027 */
[----:B------:R-:W-:Y:S01]  /*69aa0*/  STL.64 [R1+0x6548], R34 ;  /* 0x0065482201007387 */ /* 0x000fe20000100a00 */
[C---:B------:R-:W-:Y:S03]  /*69ab0*/  HMMA.1688.F32.TF32 R36, R60.reuse, R220, R156 ;  /* 0x000000dc3c24723c */ /* 0x040fe6000008109c */
[----:B------:R2:W-:Y:S05]  /*69ac0*/  STL.64 [R1+0x6540], R32 ;  /* 0x0065402001007387 */ /* 0x0005ea0000100a00 */
[C---:B---3--:R-:W-:Y:S08]  /*69ad0*/  HMMA.1688.F32.TF32 R40, R60.reuse, R216, R232 ;  /* 0x000000d83c28723c */ /* 0x048ff000000810e8 */
[C---:B--2---:R-:W-:Y:S08]  /*69ae0*/  HMMA.1688.F32.TF32 R32, R60.reuse, R224, R164 ;  /* 0x000000e03c20723c */ /* 0x044ff000000810a4 */
[C---:B------:R-:W-:Y:S08]  /*69af0*/  HMMA.1688.F32.TF32 R44, R60.reuse, R212, R236 ;  /* 0x000000d43c2c723c */ /* 0x040ff000000810ec */
        /* <DEDUP_REMOVED lines=57> */
[----:B------:R-:W-:Y:S01]  /*69e90*/  IMAD.MOV.U32 R147, RZ, RZ, R180 ;  /* 0x000000ffff937224 */ /* 0x000fe200078e00b4 */
[----:B------:R-:W-:Y:S04]  /*69ea0*/  STL.64 [R1+0x6358], R62 ;  /* 0x0063583e01007387 */ /* 0x000fe80000100a00 */
[----:B------:R-:W-:Y:S02]  /*69eb0*/  STL.64 [R1+0x6350], R60 ;  /* 0x0063503c01007387 */ /* 0x000fe40000100a00 */
[C---:B-1----:R-:W-:Y:S02]  /*69ec0*/  HMMA.1688.F32.TF32 R88, R116.reuse, R224, R144 ;  /* 0x000000e07458723c */ /* 0x042fe40000081090 */
[----:B------:R-:W-:Y:S04]  /*69ed0*/  LDS R180, [R0+UR10+0x8100] ;  /* 0x0081000a00b47984 */ /* 0x000fe80008000800 */
[----:B------:R-:W1:Y:S02]  /*69ee0*/  LDS R181, [R241+UR10+0x8100] ;  /* 0x0081000af1b57984 */ /* 0x000e640008000800 */
[C---:B---3--:R-:W-:Y:S08]  /*69ef0*/  HMMA.1688.F32.TF32 R76, R116.reuse, R228, R236 ;  /* 0x000000e4744c723c */ /* 0x048ff000000810ec */
[C---:B----4-:R-:W-:Y:S08]  /*69f00*/  HMMA.1688.F32.TF32 R124, R116.reuse, R16, R168 ;  /* 0x00000010747c723c */ /* 0x050ff000000810a8 */
[C---:B--2---:R-:W-:Y:S08]  /*69f10*/  HMMA.1688.F32.TF32 R64, R116.reuse, R20, R172 ;  /* 0x000000147440723c */ /* 0x044ff000000810ac */
[C---:B------:R-:W-:Y:S11]  /*69f20*/  HMMA.1688.F32.TF32 R188, R116.reuse, R12, R164 ;  /* 0x0000000c74bc723c */ /* 0x040ff600000810a4 */
[----:B------:R-:W-:Y:S01]  /*69f30*/  STL.64 [R1+0x6368], R66 ;  /* 0x0063684201007387 */ /* 0x000fe20000100a00 */
[C---:B------:R-:W-:Y:S03]  /*69f40*/  HMMA.1688.F32.TF32 R68, R116.reuse, R8, R156 ;  /* 0x000000087444723c */ /* 0x040fe6000008109c */
[----:B------:R-:W-:Y:S05]  /*69f50*/  STL.64 [R1+0x6360], R64 ;  /* 0x0063604001007387 */ /* 0x000fea0000100a00 */
        /* <DEDUP_REMOVED lines=51> */
[----:B------:R-:W-:Y:S01]  /*6a290*/  HMMA.1688.F32.TF32 R92, R116, R220, R136 ;  /* 0x000000dc745c723c */ /* 0x000fe20000081088 */
[----:B------:R-:W-:-:S02]  /*6a2a0*/  IMAD.MOV.U32 R138, RZ, RZ, R109 ;  /* 0x000000ffff8a7224 */ /* 0x000fc400078e006d */
[----:B------:R-:W-:Y:S01]  /*6a2b0*/  IMAD.MOV.U32 R139, RZ, RZ, R108 ;  /* 0x000000ffff8b7224 */ /* 0x000fe200078e006c */
[----:B------:R-:W3:Y:S01]  /*6a2c0*/  LDL.LU R236, [R1+0x2a20] ;  /* 0x002a200001ec7983 */ /* 0x000ee20000300800 */
[----:B------:R-:W-:Y:S02]  /*6a2d0*/  IMAD.MOV.U32 R136, RZ, RZ, R113 ;  /* 0x000000ffff887224 */ /* 0x000fe400078e0071 */
[----:B------:R-:W-:Y:S01]  /*6a2e0*/  IMAD.MOV.U32 R137, RZ, RZ, R112 ;  /* 0x000000ffff897224 */ /* 0x000fe200078e0070 */
[----:B------:R-:W3:Y:S01]  /*6a2f0*/  LDL.LU R237, [R1+0x2a24] ;  /* 0x002a240001ed7983 */ /* 0x000ee20000300800 */
[----:B------:R-:W-:Y:S02]  /*6a300*/  IMAD.MOV.U32 R140, RZ, RZ, R185 ;  /* 0x000000ffff8c7224 */ /* 0x000fe400078e00b9 */
[----:B------:R-:W-:Y:S01]  /*6a310*/  IMAD.MOV.U32 R141, RZ, RZ, R184 ;  /* 0x000000ffff8d7224 */ /* 0x000fe200078e00b8 */
[----:B------:R-:W3:Y:S04]  /*6a320*/  LDL.LU R238, [R1+0x2a28] ;  /* 0x002a280001ee7983 */ /* 0x000ee80000300800 */
[----:B------:R-:W3:Y:S04]  /*6a330*/  LDL.LU R239, [R1+0x2a2c] ;  /* 0x002a2c0001ef7983 */ /* 0x000ee80000300800 */
[----:B------:R-:W-:Y:S04]  /*6a340*/  STL.64 [R1+0x6568], R94 ;  /* 0x0065685e01007387 */ /* 0x000fe80000100a00 */
[----:B------:R-:W-:Y:S01]  /*6a350*/  STL.64 [R1+0x6560], R92 ;  /* 0x0065605c01007387 */ /* 0x000fe20000100a00 */
[----:B------:R-:W-:-:S02]  /*6a360*/  IMAD.MOV.U32 R142, RZ, RZ, R121 ;  /* 0x000000ffff8e7224 */ /* 0x000fc400078e0079 */
[----:B------:R-:W-:-:S07]  /*6a370*/  IMAD.MOV.U32 R143, RZ, RZ, R120 ;  /* 0x000000ffff8f7224 */ /* 0x000fce00078e0078 */
[----:B-1----:R-:W-:Y:S08]  /*6a380*/  HMMA.1688.F32.TF32 R128, R180, R12, R140 ;  /* 0x0000000cb480723c */ /* 0x002ff0000008108c */
[C---:B----4-:R-:W-:Y:S08]  /*6a390*/  HMMA.1688.F32.TF32 R100, R116.reuse, R212, R172 ;  /* 0x000000d47464723c */ /* 0x050ff000000810ac */
[C---:B--2---:R-:W-:Y:S08]  /*6a3a0*/  HMMA.1688.F32.TF32 R96, R116.reuse, R216, R160 ;  /* 0x000000d87460723c */ /* 0x044ff000000810a0 */
[C---:B---3--:R-:W-:Y:S11]  /*6a3b0*/  HMMA.1688.F32.TF32 R104, R116.reuse, R208, R168 ;  /* 0x000000d07468723c */ /* 0x048ff600000810a8 */
[----:B------:R-:W-:Y:S01]  /*6a3c0*/  STL.64 [R1+0x6578], R98 ;  /* 0x0065786201007387 */ /* 0x000fe20000100a00 */
[C---:B------:R-:W-:Y:S03]  /*6a3d0*/  HMMA.1688.F32.TF32 R108, R116.reuse, R204, R164 ;  /* 0x000000cc746c723c */ /* 0x040fe600000810a4 */
[----:B------:R-:W-:Y:S05]  /*6a3e0*/  STL.64 [R1+0x6570], R96 ;  /* 0x0065706001007387 */ /* 0x000fea0000100a00 */
[C---:B------:R-:W-:Y:S08]  /*6a3f0*/  HMMA.1688.F32.TF32 R112, R116.reuse, R200, R156 ;  /* 0x000000c87470723c */ /* 0x040ff0000008109c */
[----:B------:R-:W-:Y:S08]  /*6a400*/  HMMA.1688.F32.TF32 R116, R116, R196, R232 ;  /* 0x000000c47474723c */ /* 0x000ff000000810e8 */
[C---:B------:R-:W-:Y:S01]  /*6a410*/  HMMA.1688.F32.TF32 R184, R180.reuse, R16, R132 ;  /* 0x00000010b4b8723c */ /* 0x040fe20000081084 */
[----:B------:R-:W-:Y:S04]  /*6a420*/  STL.64 [R1+0x6588], R102 ;  /* 0x0065886601007387 */ /* 0x000fe80000100a00 */
[----:B------:R-:W-:Y:S03]  /*6a430*/  LDS R232, [R243+UR10+0x8100] ;  /* 0x0081000af3e87984 */ /* 0x000fe60008000800 */
        /* <DEDUP_REMOVED lines=12> */
[----:B------:R-:W-:Y:S04]  /*6a500*/  STL [R1+0x62a0], R134 ;  /* 0x0062a08601007387 */ /* 0x000fe80000100800 */
[----:B------:R-:W-:Y:S04]  /*6a510*/  STL [R1+0x629c], R135 ;  /* 0x00629c8701007387 */ /* 0x000fe80000100800 */
        /* <DEDUP_REMOVED lines=21> */
[----:B------:R-:W3:Y:S01]  /*6a670*/  LDL.LU R169, [R1+0x2964] ;  /* 0x0029640001a97983 */ /* 0x000ee20000300800 */
[C---:B------:R-:W-:Y:S03]  /*6a680*/  HMMA.1688.F32.TF32 R136, R180.reuse, R4, R136 ;  /* 0x00000004b488723c */ /* 0x040fe60000081088 */
        /* <DEDUP_REMOVED lines=22> */
[----:B------:R-:W-:Y:S04]  /*6a7f0*/  STL [R1+0x62b4], R136 ;  /* 0x0062b48801007387 */ /* 0x000fe80000100800 */
[----:B------:R-:W-:Y:S04]  /*6a800*/  STL [R1+0x62b0], R137 ;  /* 0x0062b08901007387 */ /* 0x000fe80000100800 */
[----:B------:R-:W-:Y:S04]  /*6a810*/  STL [R1+0x62ac], R138 ;  /* 0x0062ac8a01007387 */ /* 0x000fe80000100800 */
[----:B------:R-:W-:Y:S01]  /*6a820*/  STL [R1+0x6298], R139 ;  /* 0x0062988b01007387 */ /* 0x000fe20000100800 */
[C---:B------:R-:W-:Y:S03]  /*6a830*/  HMMA.1688.F32.TF32 R120, R180.reuse, R20, R236 ;  /* 0x00000014b478723c */ /* 0x040fe600000810ec */
[----:B------:R-:W-:Y:S04]  /*6a840*/  LDS R234, [R243+UR10+0xa100] ;  /* 0x00a1000af3ea7984 */ /* 0x000fe80008000800 */
[----:B------:R-:W-:Y:S04]  /*6a850*/  LDS R233, [R252+UR10+0x8100] ;  /* 0x0081000afce97984 */ /* 0x000fe80008000800 */
[----:B------:R-:W1:Y:S01]  /*6a860*/  LDS R235, [R252+UR10+0xa100] ;  /* 0x00a1000afceb7984 */ /* 0x000e620008000800 */
[----:B--2---:R-:W-:-:S15]  /*6a870*/  HMMA.1688.F32.TF32 R140, R180, R228, R140 ;  /* 0x000000e4b48c723c */ /* 0x004fde000008108c */
[----:B------:R-:W-:-:S04]  /*6a880*/  NOP ;  /* 0x0000000000007918 */ /* 0x000fc80000000000 */
[----:B------:R-:W-:Y:S04]  /*6a890*/  STL [R1+0x62bc], R140 ;  /* 0x0062bc8c01007387 */ /* 0x000fe80000100800 */
[----:B------:R-:W-:Y:S04]  /*6a8a0*/  STL [R1+0x62b8], R141 ;  /* 0x0062b88d01007387 */ /* 0x000fe80000100800 */
[----:B------:R-:W-:Y:S04]  /*6a8b0*/  STL [R1+0x6294], R142 ;  /* 0x0062948e01007387 */ /* 0x000fe80000100800 */
[----:B------:R-:W-:Y:S04]  /*6a8c0*/  STL [R1+0x6290], R143 ;  /* 0x0062908f01007387 */ /* 0x000fe80000100800 */
[----:B------:R-:W1:Y:S04]  /*6a8d0*/  LDL.LU R236, [R1+0x2930] ;  /* 0x0029300001ec7983 */ /* 0x000e680000300800 */
[----:B------:R-:W1:Y:S04]  /*6a8e0*/  LDL.LU R237, [R1+0x2934] ;  /* 0x0029340001ed7983 */ /* 0x000e680000300800 */
[----:B------:R-:W1:Y:S04]  /*6a8f0*/  LDL.LU R238, [R1+0x2938] ;  /* 0x0029380001ee7983 */ /* 0x000e680000300800 */
[----:B------:R-:W1:Y:S01]  /*6a900*/  LDL.LU R239, [R1+0x293c] ;  /* 0x00293c0001ef7983 */ /* 0x000e620000300800 */
[C---:B---3--:R-:W-:Y:S08]  /*6a910*/  HMMA.1688.F32.TF32 R144, R180.reuse, R24, R144 ;  /* 0x00000018b490723c */ /* 0x048ff00000081090 */
[C---:B----4-:R-:W-:Y:S11]  /*6a920*/  HMMA.1688.F32.TF32 R148, R180.reuse, R28, R148 ;  /* 0x0000001cb494723c */ /* 0x050ff60000081094 */
[----:B------:R-:W-:Y:S01]  /*6a930*/  STL [R1+0x62cc], R144 ;  /* 0x0062cc9001007387 */ /* 0x000fe20000100800 */
[C---:B------:R-:W-:Y:S03]  /*6a940*/  HMMA.1688.F32.TF32 R152, R180.reuse, R224, R152 ;  /* 0x000000e0b498723c */ /* 0x040fe60000081098 */
        /* <DEDUP_REMOVED lines=17> */
[----:B------:R-:W4:Y:S01]  /*6aa60*/  LDL.LU R40, [R1+0x1070] ;  /* 0x0010700001287983 */ /* 0x000f220000300800 */
[C---:B------:R-:W-:Y:S08]  /*6aa70*/  HMMA.1688.F32.TF32 R156, R180.reuse, R220, R156 ;  /* 0x000000dcb49c723c */ /* 0x040ff0000008109c */
[C---:B------:R-:W-:Y:S08]  /*6aa80*/  HMMA.1688.F32.TF32 R160, R180.reuse, R216, R160 ;  /* 0x000000d8b4a0723c */ /* 0x040ff000000810a0 */
[C---:B------:R-:W-:Y:S08]  /*6aa90*/  HMMA.1688.F32.TF32 R164, R180.reuse, R212, R164 ;  /* 0x000000d4b4a4723c */ /* 0x040ff000000810a4 */
[C---:B------:R-:W-:Y:S08]  /*6aaa0*/  HMMA.1688.F32.TF32 R168, R180.reuse, R208, R168 ;  /* 0x000000d0b4a8723c */ /* 0x040ff000000810a8 */
[C---:B------:R-:W-:Y:S08]  /*6aab0*/  HMMA.1688.F32.TF32 R172, R180.reuse, R204, R172 ;  /* 0x000000ccb4ac723c */ /* 0x040ff000000810ac */
[C---:B------:R-:W-:Y:S08]  /*6aac0*/  HMMA.1688.F32.TF32 R176, R180.reuse, R200, R176 ;  /* 0x000000c8b4b0723c */ /* 0x040ff000000810b0 */
[----:B------:R-:W-:Y:S08]  /*6aad0*/  HMMA.1688.F32.TF32 R180, R180, R196, R248 ;  /* 0x000000c4b4b4723c */ /* 0x000ff000000810f8 */
[----:B-1----:R-:W-:-:S15]  /*6aae0*/  HMMA.1688.F32.TF32 R32, R232, R20, R236 ;  /* 0x00000014e820723c */ /* 0x002fde00000810ec */
[----:B------:R-:W-:-:S04]  /*6aaf0*/  NOP ;  /* 0x0000000000007918 */ /* 0x000fc80000000000 */
[----:B------:R1:W-:Y:S04]  /*6ab00*/  STL.64 [R1+0x1040], R32 ;  /* 0x0010402001007387 */ /* 0x0003e80000100a00 */
        /* <DEDUP_REMOVED lines=25> */
[----:B------:R-:W-:Y:S01]  /*6aca0*/  IMAD.MOV.U32 R47, RZ, RZ, R192 ;  /* 0x000000ffff2f7224 */ /* 0x000fe200078e00c0 */
[C---:B--2---:R-:W-:Y:S01]  /*6acb0*/  HMMA.1688.F32.TF32 R48, R232.reuse, R16, R48 ;  /* 0x00000010e830723c */ /* 0x044fe20000081030 */
[----:B------:R-:W-:Y:S04]  /*6acc0*/  LDS R192, [R0+UR10+0x8180] ;  /* 0x0081800a00c07984 */ /* 0x000fe80008000800 */
[----:B------:R-:W1:Y:S03]  /*6acd0*/  LDS R193, [R241+UR10+0x8180] ;  /* 0x0081800af1c17984 */ /* 0x000e660008000800 */
[----:B---3--:R-:W-:Y:S11]  /*6ace0*/  HMMA.1688.F32.TF32 R44, R232, R12, R44 ;  /* 0x0000000ce82c723c */ /* 0x008ff6000008102c */
[----:B------:R-:W-:-:S02]  /*6acf0*/  IMAD.MOV.U32 R132, RZ, RZ, R48 ;  /* 0x000000ffff847224 */ /* 0x000fc400078e0030 */
[----:B------:R-:W-:-:S06]  /*6ad00*/  IMAD.MOV.U32 R133, RZ, RZ, R49 ;  /* 0x000000ffff857224 */ /* 0x000fcc00078e0031 */
[----:B------:R-:W-:Y:S02]  /*6ad10*/  IMAD.MOV.U32 R141, RZ, RZ, R44 ;  /* 0x000000ffff8d7224 */ /* 0x000fe400078e002c */
[----:B------:R-:W-:Y:S02]  /*6ad20*/  IMAD.MOV.U32 R136, RZ, RZ, R45 ;  /* 0x000000ffff887224 */ /* 0x000fe400078e002d */
[----:B------:R-:W-:Y:S02]  /*6ad30*/  IMAD.MOV.U32 R137, RZ, RZ, R46 ;  /* 0x000000ffff897224 */ /* 0x000fe400078e002e */
[----:B------:R-:W-:Y:S02]  /*6ad40*/  IMAD.MOV.U32 R138, RZ, RZ, R47 ;  /* 0x000000ffff8a7224 */ /* 0x000fe400078e002f */
[----:B------:R-:W-:Y:S02]  /*6ad50*/  IMAD.MOV.U32 R134, RZ, RZ, R50 ;  /* 0x000000ffff867224 */ /* 0x000fe400078e0032 */
[----:B------:R-:W-:Y:S01]  /*6ad60*/  IMAD.MOV.U32 R135, RZ, RZ, R51 ;  /* 0x000000ffff877224 */ /* 0x000fe200078e0033 */
[C---:B----4-:R-:W-:Y:S08]  /*6ad70*/  HMMA.1688.F32.TF32 R32, R232.reuse, R228, R32 ;  /* 0x000000e4e820723c */ /* 0x050ff00000081020 */
[----:B------:R-:W-:Y:S11]  /*6ad80*/  HMMA.1688.F32.TF32 R36, R232, R4, R36 ;  /* 0x00000004e824723c */ /* 0x000ff60000081024 */
[----:B------:R-:W-:-:S02]  /*6ad90*/  IMAD.MOV.U32 R148, RZ, RZ, R32 ;  /* 0x000000ffff947224 */ /* 0x000fc400078e0020 */
[----:B------:R-:W-:Y:S02]  /*6ada0*/  IMAD.MOV.U32 R149, RZ, RZ, R33 ;  /* 0x000000ffff957224 */ /* 0x000fe400078e0021 */
[----:B------:R-:W-:Y:S02]  /*6adb0*/  IMAD.MOV.U32 R150, RZ, RZ, R34 ;  /* 0x000000ffff967224 */ /* 0x000fe400078e0022 */
[----:B------:R-:W-:Y:S02]  /*6adc0*/  IMAD.MOV.U32 R144, RZ, RZ, R35 ;  /* 0x000000ffff907224 */ /* 0x000fe400078e0023 */
[----:B------:R-:W-:Y:S01]  /*6add0*/  HMMA.1688.F32.TF32 R32, R232, R24, R244 ;  /* 0x00000018e820723c */ /* 0x000fe200000810f4 */
[----:B------:R-:W-:Y:S01]  /*6ade0*/  IMAD.MOV.U32 R145, RZ, RZ, R36 ;  /* 0x000000ffff917224 */ /* 0x000fe200078e0024 */
[----:B------:R-:W2:Y:S01]  /*6adf0*/  LDL.LU R244, [R1+0x27c0] ;  /* 0x0027c00001f47983 */ /* 0x000ea20000300800 */
[----:B------:R-:W-:Y:S02]  /*6ae00*/  IMAD.MOV.U32 R146, RZ, RZ, R37 ;  /* 0x000000ffff927224 */ /* 0x000fe400078e0025 */
[----:B------:R-:W-:-:S02]  /*6ae10*/  IMAD.MOV.U32 R147, RZ, RZ, R38 ;  /* 0x000000ffff937224 */ /* 0x000fc400078e0026 */
[----:B------:R-:W-:-:S12]  /*6ae20*/  IMAD.MOV.U32 R140, RZ, RZ, R39 ;  /* 0x000000ffff8c7224 */ /* 0x000fd800078e0027 */
[----:B------:R-:W-:Y:S01]  /*6ae30*/  IMAD.MOV.U32 R152, RZ, RZ, R32 ;  /* 0x000000ffff987224 */ /* 0x000fe200078e0020 */
[----:B------:R-:W-:Y:S01]  /*6ae40*/  HMMA.1688.F32.TF32 R36, R232, R28, R248 ;  /* 0x0000001ce824723c */ /* 0x000fe200000810f8 */
[----:B------:R-:W-:Y:S02]  /*6ae50*/  IMAD.MOV.U32 R153, RZ, RZ, R33 ;  /* 0x000000ffff997224 */ /* 0x000fe400078e0021 */
[----:B------:R-:W-:Y:S02]  /*6ae60*/  IMAD.MOV.U32 R154, RZ, RZ, R34 ;  /* 0x000000ffff9a7224 */ /* 0x000fe400078e0022 */
[----:B------:R-:W-:-:S03]  /*6ae70*/  IMAD.MOV.U32 R155, RZ, RZ, R35 ;  /* 0x000000ffff9b7224 */ /* 0x000fc600078e0023 */
[C---:B------:R-:W-:Y:S11]  /*6ae80*/  HMMA.1688.F32.TF32 R32, R232.reuse, R224, R236 ;  /* 0x000000e0e820723c */ /* 0x040ff600000810ec */
[----:B------:R-:W-:Y:S04]  /*6ae90*/  STL.64 [R1+0x10b0], R36 ;  /* 0x0010b02401007387 */ /* 0x000fe80000100a00 */
[----:B------:R-:W-:Y:S04]  /*6aea0*/  STL.64 [R1+0x10b8], R38 ;  /* 0x0010b82601007387 */ /* 0x000fe80000100a00 */
[----:B------:R3:W-:Y:S04]  /*6aeb0*/  STL.64 [R1+0x10c0], R32 ;  /* 0x0010c02001007387 */ /* 0x0007e80000100a00 */
[----:B------:R4:W-:Y:S04]  /*6aec0*/  STL.64 [R1+0x10c8], R34 ;  /* 0x0010c82201007387 */ /* 0x0009e80000100a00 */
        /* <DEDUP_REMOVED lines=71> */
[----:B------:R-:W1:Y:S04]  /*6b340*/  LDL.LU R76, [R1+0x28a0] ;  /* 0x0028a000014c7983 */ /* 0x000e680000300800 */
[----:B------:R-:W1:Y:S04]  /*6b350*/  LDL.LU R77, [R1+0x28a4] ;  /* 0x0028a400014d7983 */ /* 0x000e680000300800 */
[----:B------:R-:W1:Y:S04]  /*6b360*/  LDL.LU R78, [R1+0x28a8] ;  /* 0x0028a800014e7983 */ /* 0x000e680000300800 */
[----:B------:R-:W1:Y:S04]  /*6b370*/  LDL.LU R79, [R1+0x28ac] ;  /* 0x0028ac00014f7983 */ /* 0x000e680000300800 */
[----:B------:R-:W4:Y:S04]  /*6b380*/  LDL.LU R188, [R1+0x2870] ;  /* 0x0028700001bc7983 */ /* 0x000f280000300800 */
[----:B------:R-:W4:Y:S04]  /*6b390*/  LDL.LU R189, [R1+0x2874] ;  /* 0x0028740001bd7983 */ /* 0x000f280000300800 */
[----:B------:R-:W4:Y:S04]  /*6b3a0*/  LDL.LU R190, [R1+0x2878] ;  /* 0x0028780001be7983 */ /* 0x000f280000300800 */
[----:B------:R-:W4:Y:S01]  /*6b3b0*/  LDL.LU R191, [R1+0x287c] ;  /* 0x00287c0001bf7983 */ /* 0x000f220000300800 */
[----:B------:R-:W-:Y:S03]  /*6b3c0*/  HMMA.1688.F32.TF32 R40, R232, R8, R40 ;  /* 0x00000008e828723c */ /* 0x000fe60000081028 */
[----:B------:R-:W4:Y:S04]  /*6b3d0*/  LDL.LU R56, [R1+0x2830] ;  /* 0x0028300001387983 */ /* 0x000f280000300800 */
[----:B------:R-:W4:Y:S04]  /*6b3e0*/  LDL.LU R57, [R1+0x2834] ;  /* 0x0028340001397983 */ /* 0x000f280000300800 */
[----:B------:R-:W4:Y:S04]  /*6b3f0*/  LDL.LU R58, [R1+0x2838] ;  /* 0x00283800013a7983 */ /* 0x000f280000300800 */
[----:B------:R-:W4:Y:S04]  /*6b400*/  LDL.LU R59, [R1+0x283c] ;  /* 0x00283c00013b7983 */ /* 0x000f280000300800 */
        /* <DEDUP_REMOVED lines=11> */
[----:B------:R-:W4:Y:S01]  /*6b4c0*/  LDL.LU R251, [R1+0x270c] ;  /* 0x00270c0001fb7983 */ /* 0x000f220000300800 */
[----:B--2---:R-:W-:Y:S03]  /*6b4d0*/  HMMA.1688.F32.TF32 R104, R232, R220, R236 ;  /* 0x000000dce868723c */ /* 0x004fe600000810ec */
[----:B------:R-:W2:-:S15]  /*6b4e0*/  LDL.LU R236, [R1+0x27b0] ;  /* 0x0027b00001ec7983 */ /* 0x000e9e0000300800 */
[----:B------:R-:W-:Y:S01]  /*6b4f0*/  NOP ;  /* 0x0000000000007918 */ /* 0x000fe20000000000 */
[----:B------:R-:W-:Y:S04]  /*6b500*/  STL.64 [R1+0x10d0], R104 ;  /* 0x0010d06801007387 */ /* 0x000fe80000100a00 */
[----:B------:R-:W-:Y:S04]  /*6b510*/  STL.64 [R1+0x10d8], R106 ;  /* 0x0010d86a01007387 */ /* 0x000fe80000100a00 */
[----:B------:R-:W2:Y:S04]  /*6b520*/  LDL.LU R237, [R1+0x27b4] ;  /* 0x0027b40001ed7983 */ /* 0x000ea80000300800 */
[----:B------:R-:W2:Y:S04]  /*6b530*/  LDL.LU R238, [R1+0x27b8] ;  /* 0x0027b80001ee7983 */ /* 0x000ea80000300800 */
[----:B------:R-:W2:Y:S01]  /*6b540*/  LDL.LU R239, [R1+0x27bc] ;  /* 0x0027bc0001ef7983 */ /* 0x000ea20000300800 */
[C---:B---3--:R-:W-:Y:S08]  /*6b550*/  HMMA.1688.F32.TF32 R100, R232.reuse, R216, R100 ;  /* 0x000000d8e864723c */ /* 0x048ff00000081064 */
[C---:B------:R-:W-:Y:S08]  /*6b560*/  HMMA.1688.F32.TF32 R96, R232.reuse, R212, R96 ;  /* 0x000000d4e860723c */ /* 0x040ff00000081060 */
[C---:B------:R-:W-:Y:S08]  /*6b570*/  HMMA.1688.F32.TF32 R92, R232.reuse, R208, R92 ;  /* 0x000000d0e85c723c */ /* 0x040ff0000008105c */
[C---:B------:R-:W-:Y:S08]  /*6b580*/  HMMA.1688.F32.TF32 R88, R232.reuse, R204, R88 ;  /* 0x000000cce858723c */ /* 0x040ff00000081058 */
[C---:B------:R-:W-:Y:S08]  /*6b590*/  HMMA.1688.F32.TF32 R84, R232.reuse, R200, R84 ;  /* 0x000000c8e854723c */ /* 0x040ff00000081054 */
        /* <DEDUP_REMOVED lines=13> */
[----:B------:R-:W-:Y:S04]  /*6b670*/  LDS R232, [R243+UR10+0x8180] ;  /* 0x0081800af3e87984 */ /* 0x000fe80008000800 */
[----:B------:R-:W-:Y:S01]  /*6b680*/  LDS R234, [R243+UR10+0xa180] ;  /* 0x00a1800af3ea7984 */ /* 0x000fe20008000800 */
[C---:B-1----:R-:W-:Y:S03]  /*6b690*/  HMMA.1688.F32.TF32 R80, R192.reuse, R20, R76 ;  /* 0x00000014c050723c */ /* 0x042fe6000008104c */
[----:B------:R-:W-:Y:S04]  /*6b6a0*/  LDS R233, [R252+UR10+0x8180] ;  /* 0x0081800afce97984 */ /* 0x000fe80008000800 */
[----:B------:R-:W2:Y:S01]  /*6b6b0*/  LDS R235, [R252+UR10+0xa180] ;  /* 0x00a1800afceb7984 */ /* 0x000ea20008000800 */
[C---:B------:R-:W-:Y:S08]  /*6b6c0*/  HMMA.1688.F32.TF32 R76, R192.reuse, R16, R72 ;  /* 0x00000010c04c723c */ /* 0x040ff00000081048 */
[C---:B------:R-:W-:Y:S08]  /*6b6d0*/  HMMA.1688.F32.TF32 R72, R192.reuse, R12, R68 ;  /* 0x0000000cc048723c */ /* 0x040ff00000081044 */
        /* <DEDUP_REMOVED lines=11> */
[C---:B-1----:R-:W-:Y:S08]  /*6b790*/  HMMA.1688.F32.TF32 R68, R192.reuse, R24, R60 ;  /* 0x00000018c044723c */ /* 0x042ff0000008103c */
        /* <DEDUP_REMOVED lines=33> */
[----:B------:R-:W3:Y:S04]  /*6b9b0*/  LDL.LU R248, [R1+0x25f0] ;  /* 0x0025f00001f87983 */ /* 0x000ee80000300800 */
[----:B------:R-:W-:Y:S01]  /*6b9c0*/  LDS R192, [R0+UR10+0x8200] ;  /* 0x0082000a00c07984 */ /* 0x000fe20008000800 */
[----:B--2---:R-:W-:Y:S03]  /*6b9d0*/  HMMA.1688.F32.TF32 R32, R232, R20, R236 ;  /* 0x00000014e820723c */ /* 0x004fe600000810ec */
[----:B------:R-:W-:Y:S04]  /*6b9e0*/  LDS R194, [R0+UR10+0xa200] ;  /* 0x00a2000a00c27984 */ /* 0x000fe80008000800 */
[----:B------:R-:W-:Y:S04]  /*6b9f0*/  LDS R193, [R241+UR10+0x8200] ;  /* 0x0082000af1c17984 */ /* 0x000fe80008000800 */
[----:B------:R-:W1:Y:S08]  /*6ba00*/  LDS R195, [R241+UR10+0xa200] ;  /* 0x00a2000af1c37984 */ /* 0x000e700008000800 */
[----:B------:R2:W-:Y:S04]  /*6ba10*/  STL.64 [R1+0x1240], R32 ;  /* 0x0012402001007387 */ /* 0x0005e80000100a00 */
        /* <DEDUP_REMOVED lines=8> */
[----:B--2---:R-:W2:Y:S04]  /*6baa0*/  LDL.LU R32, [R1+0x2610] ;  /* 0x0026100001207983 */ /* 0x004ea80000300800 */
        /* <DEDUP_REMOVED lines=100> */
[C---:B--2---:R-:W-:Y:S08]  /*6c0f0*/  HMMA.1688.F32.TF32 R56, R192.reuse, R12, R56 ;  /* 0x0000000cc038723c */ /* 0x044ff00000081038 */
[C---:B------:R-:W-:Y:S08]  /*6c100*/  HMMA.1688.F32.TF32 R48, R192.reuse, R4, R48 ;  /* 0x00000004c030723c */ /* 0x040ff00000081030 */
[C---:B------:R-:W-:Y:S08]  /*6c110*/  HMMA.1688.F32.TF32 R44, R192.reuse, R228, R44 ;  /* 0x000000e4c02c723c */ /* 0x040ff0000008102c */
[C---:B----4-:R-:W-:Y:S08]  /*6c120*/  HMMA.1688.F32.TF32 R40, R192.reuse, R24, R40 ;  /* 0x00000018c028723c */ /* 0x050ff00000081028 */
[----:B------:R-:W-:Y:S08]  /*6c130*/  HMMA.1688.F32.TF32 R32, R192, R224, R32 ;  /* 0x000000e0c020723c */ /* 0x000ff00000081020 */
[C---:B---3--:R-:W-:Y:S08]  /*6c140*/  HMMA.1688.F32.TF32 R112, R232.reuse, R12, R112 ;  /* 0x0000000ce870723c */ /* 0x048ff00000081070 */
[----:B------:R-:W-:-:S15]  /*6c150*/  HMMA.1688.F32.TF32 R116, R232, R16, R116 ;  /* 0x00000010e874723c */ /* 0x000fde0000081074 */
[----:B------:R-:W-:-:S04]  /*6c160*/  NOP ;  /* 0x0000000000007918 */ /* 0x000fc80000000000 */
[----:B------:R-:W-:Y:S04]  /*6c170*/  STL.64 [R1+0x1250], R116 ;  /* 0x0012507401007387 */ /* 0x000fe80000100a00 */
[----:B------:R1:W-:Y:S04]  /*6c180*/  STL.64 [R1+0x1258], R118 ;  /* 0x0012587601007387 */ /* 0x0003e80000100a00 */
[----:B------:R-:W-:Y:S04]  /*6c190*/  STL.64 [R1+0x1260], R112 ;  /* 0x0012607001007387 */ /* 0x000fe80000100a00 */
[----:B------:R2:W-:Y:S01]  /*6c1a0*/  STL.64 [R1+0x1268], R114 ;  /* 0x0012687201007387 */ /* 0x0005e20000100a00 */
[C---:B-1----:R-:W-:Y:S08]  /*6c1b0*/  HMMA.1688.F32.TF32 R116, R232.reuse, R8, R108 ;  /* 0x00000008e874723c */ /* 0x042ff0000008106c */
[C---:B--2---:R-:W-:Y:S08]  /*6c1c0*/  HMMA.1688.F32.TF32 R112, R232.reuse, R4, R104 ;  /* 0x00000004e870723c */ /* 0x044ff00000081068 */
        /* <DEDUP_REMOVED lines=19> */
[----:B------:R-:W-:Y:S01]  /*6c300*/  HMMA.1688.F32.TF32 R68, R232, R196, R124 ;  /* 0x000000c4e844723c */ /* 0x000fe2000008107c */
        /* <DEDUP_REMOVED lines=11> */
[----:B------:R-:W-:Y:S01]  /*6c3c0*/  STL.64 [R1+0x27c0], R80 ;  /* 0x0027c05001007387 */ /* 0x000fe20000100a00 */
[C---:B------:R-:W-:Y:S03]  /*6c3d0*/  HMMA.1688.F32.TF32 R36, R192.reuse, R28, R36 ;  /* 0x0000001cc024723c */ /* 0x040fe60000081024 */
        /* <DEDUP_REMOVED lines=26> */
[C---:B--2---:R-:W-:Y:S03]  /*6c580*/  HMMA.1688.F32.TF32 R36, R192.reuse, R216, R248 ;  /* 0x000000d8c024723c */ /* 0x044fe600000810f8 */
[----:B------:R-:W-:Y:S04]  /*6c590*/  LDS R232, [R243+UR10+0x8200] ;  /* 0x0082000af3e87984 */ /* 0x000fe80008000800 */
[----:B------:R-:W-:Y:S01]  /*6c5a0*/  LDS R234, [R243+UR10+0xa200] ;  /* 0x00a2000af3ea7984 */ /* 0x000fe20008000800 */
[----:B-1----:R-:W-:Y:S03]  /*6c5b0*/  HMMA.1688.F32.TF32 R32, R192, R212, R236 ;  /* 0x000000d4c020723c */ /* 0x002fe600000810ec */
[----:B------:R-:W-:Y:S04]  /*6c5c0*/  LDS R233, [R252+UR10+0x8200] ;  /* 0x0082000afce97984 */ /* 0x000fe80008000800 */
[----:B------:R-:W-:Y:S04]  /*6c5d0*/  STL.64 [R1+0x2700], R40 ;  /* 0x0027002801007387 */ /* 0x000fe80000100a00 */
[----:B------:R-:W-:Y:S04]  /*6c5e0*/  STL.64 [R1+0x2708], R42 ;  /* 0x0027082a01007387 */ /* 0x000fe80000100a00 */
[----:B------:R-:W2:Y:S04]  /*6c5f0*/  LDL.LU R248, [R1+0x2450] ;  /* 0x0024500001f87983 */ /* 0x000ea80000300800 */
[----:B------:R-:W-:Y:S04]  /*6c600*/  STL.64 [R1+0x26f0], R36 ;  /* 0x0026f02401007387 */ /* 0x000fe80000100a00 */
[----:B------:R-:W-:Y:S04]  /*6c610*/  STL.64 [R1+0x26f8], R38 ;  /* 0x0026f82601007387 */ /* 0x000fe80000100a00 */
[----:B------:R1:W-:Y:S04]  /*6c620*/  STL.64 [R1+0x26e0], R32 ;  /* 0x0026e02001007387 */ /* 0x0003e80000100a00 */
[----:B------:R3:W-:Y:S04]  /*6c630*/  STL.64 [R1+0x26e8], R34 ;  /* 0x0026e82201007387 */ /* 0x0007e80000100a00 */
[----:B------:R-:W2:Y:S04]  /*6c640*/  LDL.LU R249, [R1+0x2454] ;  /* 0x0024540001f97983 */ /* 0x000ea80000300800 */
[----:B------:R-:W2:Y:S04]  /*6c650*/  LDL.LU R250, [R1+0x2458] ;  /* 0x0024580001fa7983 */ /* 0x000ea80000300800 */
[----:B------:R-:W2:Y:S04]  /*6c660*/  LDL.LU R251, [R1+0x245c] ;  /* 0x00245c0001fb7983 */ /* 0x000ea80000300800 */
[----:B-1----:R-:W4:Y:S04]  /*6c670*/  LDL.LU R32, [R1+0x23a0] ;  /* 0x0023a00001207983 */ /* 0x002f280000300800 */
[----:B------:R-:W4:Y:S04]  /*6c680*/  LDL.LU R33, [R1+0x23a4] ;  /* 0x0023a40001217983 */ /* 0x000f280000300800 */
[----:B---3--:R-:W4:Y:S04]  /*6c690*/  LDL.LU R34, [R1+0x23a8] ;  /* 0x0023a80001227983 */ /* 0x008f280000300800 */
[----:B------:R-:W4:Y:S04]  /*6c6a0*/  LDL.LU R35, [R1+0x23ac] ;  /* 0x0023ac0001237983 */ /* 0x000f280000300800 */
        /* <DEDUP_REMOVED lines=84> */
[----:B------:R-:W2:Y:S02]  /*6cbf0*/  LDS R235, [R252+UR10+0xa200] ;  /* 0x00a2000afceb7984 */ /* 0x000ea40008000800 */
[C---:B--2---:R-:W-:Y:S08]  /*6cc00*/  HMMA.1688.F32.TF32 R60, R232.reuse, R224, R60 ;  /* 0x000000e0e83c723c */ /* 0x044ff0000008103c */
[C---:B------:R-:W-:Y:S08]  /*6cc10*/  HMMA.1688.F32.TF32 R56, R232.reuse, R220, R56 ;  /* 0x000000dce838723c */ /* 0x040ff00000081038 */
[C---:B---3--:R-:W-:Y:S08]  /*6cc20*/  HMMA.1688.F32.TF32 R64, R232.reuse, R28, R64 ;  /* 0x0000001ce840723c */ /* 0x048ff00000081040 */
[C---:B------:R-:W-:Y:S08]  /*6cc30*/  HMMA.1688.F32.TF32 R48, R232.reuse, R212, R48 ;  /* 0x000000d4e830723c */ /* 0x040ff00000081030 */
[C---:B------:R-:W-:Y:S08]  /*6cc40*/  HMMA.1688.F32.TF32 R44, R232.reuse, R208, R44 ;  /* 0x000000d0e82c723c */ /* 0x040ff0000008102c */
[----:B------:R-:W-:Y:S08]  /*6cc50*/  HMMA.1688.F32.TF32 R40, R232, R204, R40 ;  /* 0x000000cce828723c */ /* 0x000ff00000081028 */
[C---:B----4-:R-:W-:Y:S08]  /*6cc60*/  HMMA.1688.F32.TF32 R88, R192.reuse, R196, R88 ;  /* 0x000000c4c058723c */ /* 0x050ff00000081058 */
[C---:B------:R-:W-:Y:S08]  /*6cc70*/  HMMA.1688.F32.TF32 R96, R192.reuse, R204, R96 ;  /* 0x000000ccc060723c */ /* 0x040ff00000081060 */
[C---:B------:R-:W-:Y:S08]  /*6cc80*/  HMMA.1688.F32.TF32 R100, R192.reuse, R208, R100 ;  /* 0x000000d0c064723c */ /* 0x040ff00000081064 */
[----:B------:R-:W-:Y:S01]  /*6cc90*/  HMMA.1688.F32.TF32 R92, R192, R200, R92 ;  /* 0x000000c8c05c723c */ /* 0x000fe2000008105c */
[----:B------:R-:W-:Y:S10]  /*6cca0*/  LDS R192, [R0+UR10+0x8280] ;  /* 0x0082800a00c07984 */ /* 0x000ff40008000800 */
        /* <DEDUP_REMOVED lines=9> */
[----:B------:R-:W-:Y:S04]  /*6cd40*/  LDS R194, [R0+UR10+0xa280] ;  /* 0x00a2800a00c27984 */ /* 0x000fe80008000800 */
[----:B------:R-:W-:Y:S01]  /*6cd50*/  LDS R193, [R241+UR10+0x8280] ;  /* 0x0082800af1c17984 */ /* 0x000fe20008000800 */
[C---:B--2---:R-:W-:Y:S03]  /*6cd60*/  HMMA.1688.F32.TF32 R88, R232.reuse, R16, R80 ;  /* 0x00000010e858723c */ /* 0x044fe60000081050 */
[----:B------:R-:W1:Y:S05]  /*6cd70*/  LDS R195, [R241+UR10+0xa280] ;  /* 0x00a2800af1c37984 */ /* 0x000e6a0008000800 */
[C---:B------:R-:W-:Y:S08]  /*6cd80*/  HMMA.1688.F32.TF32 R84, R232.reuse, R12, R76 ;  /* 0x0000000ce854723c */ /* 0x040ff0000008104c */
[C---:B------:R-:W-:Y:S08]  /*6cd90*/  HMMA.1688.F32.TF32 R80, R232.reuse, R8, R72 ;  /* 0x00000008e850723c */ /* 0x040ff00000081048 */
[C---:B------:R-:W-:Y:S08]  /*6cda0*/  HMMA.1688.F32.TF32 R76, R232.reuse, R4, R68 ;  /* 0x00000004e84c723c */ /* 0x040ff00000081044 */
[C---:B------:R-:W-:Y:S01]  /*6cdb0*/  HMMA.1688.F32.TF32 R72, R232.reuse, R228, R188 ;  /* 0x000000e4e848723c */ /* 0x040fe200000810bc */
[----:B------:R-:W-:Y:S07]  /*6cdc0*/  STL.64 [R1+0x1630], R92 ;  /* 0x0016305c01007387 */ /* 0x000fee0000100a00 */
[C---:B------:R-:W-:Y:S01]  /*6cdd0*/  HMMA.1688.F32.TF32 R68, R232.reuse, R24, R124 ;  /* 0x00000018e844723c */ /* 0x040fe2000008107c */
[----:B------:R-:W-:Y:S04]  /*6cde0*/  STL.64 [R1+0x1638], R94 ;  /* 0x0016385e01007387 */ /* 0x000fe80000100a00 */
[----:B------:R-:W-:Y:S03]  /*6cdf0*/  STL.64 [R1+0x1640], R88 ;  /* 0x0016405801007387 */ /* 0x000fe60000100a00 */
[C---:B------:R-:W-:Y:S01]  /*6ce00*/  HMMA.1688.F32.TF32 R52, R232.reuse, R216, R52 ;  /* 0x000000d8e834723c */ /* 0x040fe20000081034 */
[----:B------:R-:W-:Y:S04]  /*6ce10*/  STL.64 [R1+0x1648], R90 ;  /* 0x0016485a01007387 */ /* 0x000fe80000100a00 */
[----:B------:R-:W-:Y:S04]  /*6ce20*/  STL.64 [R1+0x1650], R84 ;  /* 0x0016505401007387 */ /* 0x000fe80000100a00 */
[----:B------:R-:W-:Y:S04]  /*6ce30*/  STL.64 [R1+0x1658], R86 ;  /* 0x0016585601007387 */ /* 0x000fe80000100a00 */
[----:B------:R-:W-:Y:S01]  /*6ce40*/  STL.64 [R1+0x1720], R80 ;  /* 0x0017205001007387 */ /* 0x000fe20000100a00 */
[C---:B------:R-:W-:Y:S03]  /*6ce50*/  HMMA.1688.F32.TF32 R36, R232.reuse, R200, R36 ;  /* 0x000000c8e824723c */ /* 0x040fe60000081024 */
[----:B------:R-:W-:Y:S04]  /*6ce60*/  STL.64 [R1+0x1728], R82 ;  /* 0x0017285201007387 */ /* 0x000fe80000100a00 */
[----:B------:R-:W-:Y:S01]  /*6ce70*/  STL.64 [R1+0x1740], R76 ;  /* 0x0017404c01007387 */ /* 0x000fe20000100a00 */
[----:B------:R-:W-:Y:S03]  /*6ce80*/  HMMA.1688.F32.TF32 R32, R232, R196, R32 ;  /* 0x000000c4e820723c */ /* 0x000fe60000081020 */
        /* <DEDUP_REMOVED lines=27> */
[C---:B-1----:R-:W-:Y:S03]  /*6d040*/  HMMA.1688.F32.TF32 R32, R192.reuse, R12, R236 ;  /* 0x0000000cc020723c */ /* 0x042fe600000810ec */
        /* <DEDUP_REMOVED lines=11> */
[----:B------:R-:W4:Y:S04]  /*6d100*/  LDL.LU R244, [R1+0x2070] ;  /* 0x0020700001f47983 */ /* 0x000f280000300800 */
[----:B------:R-:W4:Y:S04]  /*6d110*/  LDL.LU R245, [R1+0x2074] ;  /* 0x0020740001f57983 */ /* 0x000f280000300800 */
[----:B------:R-:W4:Y:S04]  /*6d120*/  LDL.LU R246, [R1+0x2078] ;  /* 0x0020780001f67983 */ /* 0x000f280000300800 */
[----:B------:R-:W4:Y:S04]  /*6d130*/  LDL.LU R247, [R1+0x207c] ;  /* 0x00207c0001f77983 */ /* 0x000f280000300800 */
        /* <DEDUP_REMOVED lines=100> */
[----:B------:R-:W1:Y:S01]  /*6d780*/  LDS R235, [R252+UR10+0xa280] ;  /* 0x00a2800afceb7984 */ /* 0x000e620008000800 */
        /* <DEDUP_REMOVED lines=8> */
[C---:B------:R-:W-:Y:S08]  /*6d810*/  HMMA.1688.F32.TF32 R112, R192.reuse, R4, R112 ;  /* 0x00000004c070723c */ /* 0x040ff00000081070 */
[C---:B------:R-:W-:Y:S08]  /*6d820*/  HMMA.1688.F32.TF32 R116, R192.reuse, R8, R116 ;  /* 0x00000008c074723c */ /* 0x040ff00000081074 */
[C---:B------:R-:W-:Y:S11]  /*6d830*/  HMMA.1688.F32.TF32 R108, R192.reuse, R228, R108 ;  /* 0x000000e4c06c723c */ /* 0x040ff6000008106c */
[----:B------:R-:W-:Y:S04]  /*6d840*/  STL.64 [R1+0x1960], R116 ;  /* 0x0019607401007387 */ /* 0x000fe80000100a00 */
[----:B------:R-:W-:Y:S01]  /*6d850*/  STL.64 [R1+0x1968], R118 ;  /* 0x0019687601007387 */ /* 0x000fe20000100a00 */
[C---:B------:R-:W-:Y:S03]  /*6d860*/  HMMA.1688.F32.TF32 R92, R192.reuse, R220, R92 ;  /* 0x000000dcc05c723c */ /* 0x040fe6000008105c */
        /* <DEDUP_REMOVED lines=23> */
[----:B------:R-:W-:Y:S01]  /*6d9e0*/  STL.64 [R1+0x2160], R68 ;  /* 0x0021604401007387 */ /* 0x000fe20000100a00 */
[C---:B-1----:R-:W-:Y:S03]  /*6d9f0*/  HMMA.1688.F32.TF32 R64, R232.reuse, R12, R64 ;  /* 0x0000000ce840723c */ /* 0x042fe60000081040 */
[----:B------:R1:W-:Y:S04]  /*6da00*/  STL.64 [R1+0x2168], R70 ;  /* 0x0021684601007387 */ /* 0x0003e80000100a00 */
[----:B------:R-:W-:Y:S01]  /*6da10*/  LDS R192, [R0+UR10+0x8300] ;  /* 0x0083000a00c07984 */ /* 0x000fe20008000800 */
[C---:B--2---:R-:W-:Y:S03]  /*6da20*/  HMMA.1688.F32.TF32 R72, R232.reuse, R20, R188 ;  /* 0x00000014e848723c */ /* 0x044fe600000810bc */
[----:B------:R-:W-:Y:S04]  /*6da30*/  LDS R194, [R0+UR10+0xa300] ;  /* 0x00a3000a00c27984 */ /* 0x000fe80008000800 */
[----:B------:R-:W-:Y:S01]  /*6da40*/  LDS R193, [R241+UR10+0x8300] ;  /* 0x0083000af1c17984 */ /* 0x000fe20008000800 */
[C---:B-1----:R-:W-:Y:S03]  /*6da50*/  HMMA.1688.F32.TF32 R68, R232.reuse, R16, R124 ;  /* 0x00000010e844723c */ /* 0x042fe6000008107c */
[----:B------:R-:W1:Y:S05]  /*6da60*/  LDS R195, [R241+UR10+0xa300] ;  /* 0x00a3000af1c37984 */ /* 0x000e6a0008000800 */
        /* <DEDUP_REMOVED lines=32> */
[----:B--2---:R-:W-:Y:S03]  /*6dc70*/  HMMA.1688.F32.TF32 R32, R232, R204, R236 ;  /* 0x000000cce820723c */ /* 0x004fe600000810ec */
[----:B------:R2:W-:Y:S04]  /*6dc80*/  STL.64 [R1+0x2590], R40 ;  /* 0x0025902801007387 */ /* 0x0005e80000100a00 */
[----:B------:R3:W-:Y:S04]  /*6dc90*/  STL.64 [R1+0x2598], R42 ;  /* 0x0025982a01007387 */ /* 0x0007e80000100a00 */
[----:B------:R-:W4:Y:S04]  /*6dca0*/  LDL.LU R248, [R1+0x1d70] ;  /* 0x001d700001f87983 */ /* 0x000f280000300800 */
[----:B------:R-:W-:Y:S04]  /*6dcb0*/  STL.64 [R1+0x2580], R36 ;  /* 0x0025802401007387 */ /* 0x000fe80000100a00 */
[----:B------:R-:W-:Y:S04]  /*6dcc0*/  STL.64 [R1+0x2588], R38 ;  /* 0x0025882601007387 */ /* 0x000fe80000100a00 */
        /* <DEDUP_REMOVED lines=93> */
[C---:B---3--:R-:W-:Y:S08]  /*6e2a0*/  HMMA.1688.F32.TF32 R44, R192.reuse, R200, R44 ;  /* 0x000000c8c02c723c */ /* 0x048ff0000008102c */
[C---:B--2---:R-:W-:Y:S08]  /*6e2b0*/  HMMA.1688.F32.TF32 R48, R192.reuse, R204, R48 ;  /* 0x000000ccc030723c */ /* 0x044ff00000081030 */
[C---:B------:R-:W-:Y:S08]  /*6e2c0*/  HMMA.1688.F32.TF32 R40, R192.reuse, R196, R40 ;  /* 0x000000c4c028723c */ /* 0x040ff00000081028 */
[C---:B----4-:R-:W-:Y:S08]  /*6e2d0*/  HMMA.1688.F32.TF32 R56, R192.reuse, R212, R56 ;  /* 0x000000d4c038723c */ /* 0x050ff00000081038 */
[C---:B------:R-:W-:Y:S08]  /*6e2e0*/  HMMA.1688.F32.TF32 R60, R192.reuse, R216, R60 ;  /* 0x000000d8c03c723c */ /* 0x040ff0000008103c */
[----:B------:R-:W-:Y:S08]  /*6e2f0*/  HMMA.1688.F32.TF32 R64, R192, R220, R64 ;  /* 0x000000dcc040723c */ /* 0x000ff00000081040 */
[C---:B------:R-:W-:Y:S08]  /*6e300*/  HMMA.1688.F32.TF32 R96, R232.reuse, R196, R96 ;  /* 0x000000c4e860723c */ /* 0x040ff00000081060 */
[----:B------:R-:W-:Y:S01]  /*6e310*/  HMMA.1688.F32.TF32 R100, R232, R200, R100 ;  /* 0x000000c8e864723c */ /* 0x000fe20000081064 */
[----:B------:R-:W-:Y:S04]  /*6e320*/  LDS R232, [R243+UR10+0x8300] ;  /* 0x0083000af3e87984 */ /* 0x000fe80008000800 */
[----:B------:R-:W-:Y:S04]  /*6e330*/  LDS R234, [R243+UR10+0xa300] ;  /* 0x00a3000af3ea7984 */ /* 0x000fe80008000800 */
[----:B------:R-:W-:Y:S04]  /*6e340*/  LDS R233, [R252+UR10+0x8300] ;  /* 0x0083000afce97984 */ /* 0x000fe80008000800 */
[----:B------:R-:W1:Y:S06]  /*6e350*/  LDS R235, [R252+UR10+0xa300] ;  /* 0x00a3000afceb7984 */ /* 0x000e6c0008000800 */
[----:B------:R-:W-:Y:S04]  /*6e360*/  STL.64 [R1+0x2560], R100 ;  /* 0x0025606401007387 */ /* 0x000fe80000100a00 */
[----:B------:R2:W-:Y:S04]  /*6e370*/  STL.64 [R1+0x2568], R102 ;  /* 0x0025686601007387 */ /* 0x0005e80000100a00 */
[----:B------:R-:W-:Y:S04]  /*6e380*/  STL.64 [R1+0x2150], R96 ;  /* 0x0021506001007387 */ /* 0x000fe80000100a00 */
[----:B------:R3:W-:Y:S01]  /*6e390*/  STL.64 [R1+0x2158], R98 ;  /* 0x0021586201007387 */ /* 0x0007e20000100a00 */
        /* <DEDUP_REMOVED lines=20> */
[----:B------:R-:W-:Y:S01]  /*6e4e0*/  STL.64 [R1+0x20f0], R80 ;  /* 0x0020f05001007387 */ /* 0x000fe20000100a00 */
[C---:B-1----:R-:W-:Y:S03]  /*6e4f0*/  HMMA.1688.F32.TF32 R36, R232.reuse, R20, R36 ;  /* 0x00000014e824723c */ /* 0x042fe60000081024 */
        /* <DEDUP_REMOVED lines=159> */
[----:B--2---:R-:W2:Y:S04]  /*6eef0*/  LDL.LU.64 R238, [R1+0x65d8] ;  /* 0x0065d80001ee7983 */ /* 0x004ea80000300a00 */
[----:B------:R-:W2:Y:S04]  /*6ef00*/  LDL.LU.64 R236, [R1+0x65d0] ;  /* 0x0065d00001ec7983 */ /* 0x000ea80000300a00 */
        /* <DEDUP_REMOVED lines=25> */
[----:B------:R-:W1:Y:S01]  /*6f0a0*/  LDS R235, [R252+UR10+0xa380] ;  /* 0x00a3800afceb7984 */ /* 0x000e620008000800 */
        /* <DEDUP_REMOVED lines=13> */
[C---:B---3--:R-:W-:Y:S08]  /*6f180*/  HMMA.1688.F32.TF32 R68, R192.reuse, R24, R60 ;  /* 0x00000018c044723c */ /* 0x048ff0000008103c */
        /* <DEDUP_REMOVED lines=16> */
[-C--:B------:R-:W-:Y:S01]  /*6f290*/  HMMA.1688.F32.TF32 R32, R192, R196.reuse, R248 ;  /* 0x000000c4c020723c */ /* 0x080fe200000810f8 */
        /* <DEDUP_REMOVED lines=20> */
[----:B----4-:R-:W4:Y:S04]  /*6f3e0*/  LDL.LU R32, [R1+0x1560] ;  /* 0x0015600001207983 */ /* 0x010f280000300800 */
[----:B------:R-:W4:Y:S04]  /*6f3f0*/  LDL.LU R33, [R1+0x1564] ;  /* 0x0015640001217983 */ /* 0x000f280000300800 */
[----:B-1----:R-:W4:Y:S04]  /*6f400*/  LDL.LU R34, [R1+0x1568] ;  /* 0x0015680001227983 */ /* 0x002f280000300800 */
        /* <DEDUP_REMOVED lines=94> */
[----:B---3--:R-:W-:Y:S08]  /*6f9f0*/  HMMA.1688.F32.TF32 R64, R232, R204, R64 ;  /* 0x000000cce840723c */ /* 0x008ff00000081040 */
[C---:B-1----:R-:W-:Y:S08]  /*6fa00*/  HMMA.1688.F32.TF32 R48, R192.reuse, R16, R48 ;  /* 0x00000010c030723c */ /* 0x042ff00000081030 */
[C---:B------:R-:W-:Y:S08]  /*6fa10*/  HMMA.1688.F32.TF32 R40, R192.reuse, R8, R40 ;  /* 0x00000008c028723c */ /* 0x040ff00000081028 */
[C---:B------:R-:W-:Y:S08]  /*6fa20*/  HMMA.1688.F32.TF32 R36, R192.reuse, R4, R36 ;  /* 0x00000004c024723c */ /* 0x040ff00000081024 */
[----:B----4-:R-:W-:Y:S08]  /*6fa30*/  HMMA.1688.F32.TF32 R32, R192, R228, R32 ;  /* 0x000000e4c020723c */ /* 0x010ff00000081020 */
[C---:B------:R-:W-:Y:S08]  /*6fa40*/  HMMA.1688.F32.TF32 R112, R232.reuse, R16, R104 ;  /* 0x00000010e870723c */ /* 0x040ff00000081068 */
[C---:B------:R-:W-:Y:S08]  /*6fa50*/  HMMA.1688.F32.TF32 R104, R232.reuse, R8, R96 ;  /* 0x00000008e868723c */ /* 0x040ff00000081060 */
        /* <DEDUP_REMOVED lines=60> */
[----:B------:R1:W-:Y:S04]  /*6fe20*/  STL.64 [R1+0x1ec0], R32 ;  /* 0x001ec02001007387 */ /* 0x0003e80000100a00 */
[----:B------:R2:W-:Y:S04]  /*6fe30*/  STL.64 [R1+0x1ec8], R34 ;  /* 0x001ec82201007387 */ /* 0x0005e80000100a00 */
[----:B------:R-:W-:Y:S04]  /*6fe40*/  LDS R233, [R252+UR10+0x8400] ;  /* 0x0084000afce97984 */ /* 0x000fe80008000800 */
[----:B-1----:R-:W3:Y:S04]  /*6fe50*/  LDL.LU R32, [R1+0x190] ;  /* 0x0001900001207983 */ /* 0x002ee80000300800 */
[----:B------:R-:W-:Y:S04]  /*6fe60*/  STL.64 [R1+0x1eb0], R40 ;  /* 0x001eb02801007387 */ /* 0x000fe80000100a00 */
[----:B------:R-:W-:Y:S04]  /*6fe70*/  STL.64 [R1+0x1eb8], R42 ;  /* 0x001eb82a01007387 */ /* 0x000fe80000100a00 */
[----:B------:R1:W-:Y:S04]  /*6fe80*/  STL.64 [R1+0x1ea0], R36 ;  /* 0x001ea02401007387 */ /* 0x0003e80000100a00 */
[----:B------:R4:W-:Y:S04]  /*6fe90*/  STL.64 [R1+0x1ea8], R38 ;  /* 0x001ea82601007387 */ /* 0x0009e80000100a00 */
[----:B------:R-:W3:Y:S04]  /*6fea0*/  LDL.LU R33, [R1+0x194] ;  /* 0x0001940001217983 */ /* 0x000ee80000300800 */
[----:B--2---:R-:W3:Y:S04]  /*6feb0*/  LDL.LU R34, [R1+0x198] ;  /* 0x0001980001227983 */ /* 0x004ee80000300800 */
[----:B------:R-:W3:Y:S04]  /*6fec0*/  LDL.LU R35, [R1+0x19c] ;  /* 0x00019c0001237983 */ /* 0x000ee80000300800 */
        /* <DEDUP_REMOVED lines=90> */
[C---:B------:R-:W-:Y:S01]  /*70470*/  HMMA.1688.F32.TF32 R104, R192.reuse, R220, R248 ;  /* 0x000000dcc068723c */ /* 0x040fe200000810f8 */
[----:B------:R-:W2:Y:S10]  /*70480*/  LDL.LU R248, [R1+0x430] ;  /* 0x0004300001f87983 */ /* 0x000eb40000300800 */
[----:B------:R-:W-:Y:S04]  /*70490*/  STL.64 [R1+0x1e90], R108 ;  /* 0x001e906c01007387 */ /* 0x000fe80000100a00 */
[----:B------:R-:W-:Y:S04]  /*704a0*/  STL.64 [R1+0x1e98], R110 ;  /* 0x001e986e01007387 */ /* 0x000fe80000100a00 */
        /* <DEDUP_REMOVED lines=9> */
[C---:B----4-:R-:W-:Y:S08]  /*70540*/  HMMA.1688.F32.TF32 R84, R192.reuse, R200, R84 ;  /* 0x000000c8c054723c */ /* 0x050ff00000081054 */
        /* <DEDUP_REMOVED lines=67> */
[C---:B--2---:R-:W-:Y:S03]  /*70980*/  HMMA.1688.F32.TF32 R32, R192.reuse, R20, R248 ;  /* 0x00000014c020723c */ /* 0x044fe600000810f8 */
        /* <DEDUP_REMOVED lines=112> */
[----:B--2---:R-:W-:-:S15]  /*71090*/  HMMA.1688.F32.TF32 R236, R192, R16, R236 ;  /* 0x00000010c0ec723c */ /* 0x004fde00000810ec */
[----:B------:R-:W-:-:S04]  /*710a0*/  NOP ;  /* 0x0000000000007918 */ /* 0x000fc80000000000 */
[----:B------:R-:W-:Y:S04]  /*710b0*/  STL.64 [R1+0x1e50], R236 ;  /* 0x001e50ec01007387 */ /* 0x000fe80000100a00 */
[----:B------:R2:W-:Y:S02]  /*710c0*/  STL.64 [R1+0x1e58], R238 ;  /* 0x001e58ee01007387 */ /* 0x0005e40000100a00 */
        /* <DEDUP_REMOVED lines=13> */
[C---:B----4-:R-:W-:Y:S01]  /*711a0*/  HMMA.1688.F32.TF32 R84, R192.reuse, R212, R80 ;  /* 0x000000d4c054723c */ /* 0x050fe20000081050 */
        /* <DEDUP_REMOVED lines=65> */
[----:B------:R3:W-:Y:S04]  /*715c0*/  STL.64 [R1+0x22a0], R36 ;  /* 0x0022a02401007387 */ /* 0x0007e80000100a00 */
[----:B------:R4:W-:Y:S04]  /*715d0*/  STL.64 [R1+0x22a8], R38 ;  /* 0x0022a82601007387 */ /* 0x0009e80000100a00 */
        /* <DEDUP_REMOVED lines=98> */
[-C--:B------:R-:W-:Y:S08]  /*71c00*/  HMMA.1688.F32.TF32 R36, R192, R196.reuse, R36 ;  /* 0x000000c4c024723c */ /* 0x080ff00000081024 */
[C---:B------:R-:W-:Y:S08]  /*71c10*/  HMMA.1688.F32.TF32 R92, R232.reuse, R196, R92 ;  /* 0x000000c4e85c723c */ /* 0x040ff0000008105c */
        /* <DEDUP_REMOVED lines=61> */
[----:B------:R-:W-:Y:S04]  /*71ff0*/  LDS R193, [R241+UR10+0x8580] ;  /* 0x0085800af1c17984 */ /* 0x000fe80008000800 */
[----:B------:R-:W1:Y:S01]  /*72000*/  LDS R195, [R241+UR10+0xa580] ;  /* 0x00a5800af1c37984 */ /* 0x000e620008000800 */
[C---:B------:R-:W-:Y:S03]  /*72010*/  HMMA.1688.F32.TF32 R32, R232.reuse, R12, R248 ;  /* 0x0000000ce820723c */ /* 0x040fe600000810f8 */
        /* <DEDUP_REMOVED lines=159> */
[C---:B------:R-:W-:Y:S03]  /*72a10*/  HMMA.1688.F32.TF32 R76, R192.reuse, R12, R124 ;  /* 0x0000000cc04c723c */ /* 0x040fe6000008107c */
        /* <DEDUP_REMOVED lines=133> */
[C---:B----4-:R-:W-:Y:S08]  /*73270*/  HMMA.1688.F32.TF32 R44, R232.reuse, R196, R44 ;  /* 0x000000c4e82c723c */ /* 0x050ff0000008102c */
[C---:B---3--:R-:W-:Y:S08]  /*73280*/  HMMA.1688.F32.TF32 R60, R232.reuse, R212, R60 ;  /* 0x000000d4e83c723c */ /* 0x048ff0000008103c */
        /* <DEDUP_REMOVED lines=60> */
[C---:B------:R-:W-:Y:S08]  /*73650*/  HMMA.1688.F32.TF32 R40, R192.reuse, R12, R32 ;  /* 0x0000000cc028723c */ /* 0x040ff00000081020 */
[C---:B------:R-:W-:Y:S08]  /*73660*/  HMMA.1688.F32.TF32 R36, R192.reuse, R8, R244 ;  /* 0x00000008c024723c */ /* 0x040ff000000810f4 */
[----:B------:R-:W-:Y:S01]  /*73670*/  HMMA.1688.F32.TF32 R32, R192, R4, R248 ;  /* 0x00000004c020723c */ /* 0x000fe200000810f8 */
        /* <DEDUP_REMOVED lines=99> */
[C---:B----4-:R-:W-:Y:S08]  /*73cb0*/  HMMA.1688.F32.TF32 R48, R232.reuse, R228, R48 ;  /* 0x000000e4e830723c */ /* 0x050ff00000081030 */
[C---:B--2---:R-:W-:Y:S08]  /*73cc0*/  HMMA.1688.F32.TF32 R52, R232.reuse, R4, R52 ;  /* 0x00000004e834723c */ /* 0x044ff00000081034 */
[C---:B---3--:R-:W-:Y:S08]  /*73cd0*/  HMMA.1688.F32.TF32 R60, R232.reuse, R12, R60 ;  /* 0x0000000ce83c723c */ /* 0x048ff0000008103c */
[----:B------:R-:W-:Y:S01]  /*73ce0*/  HMMA.1688.F32.TF32 R64, R232, R16, R64 ;  /* 0x00000010e840723c */ /* 0x000fe20000081040 */
[----:B------:R-:W-:-:S02]  /*73cf0*/  IMAD.MOV.U32 R248, RZ, RZ, R242 ;  /* 0x000000fffff87224 */ /* 0x000fc400078e00f2 */
[----:B------:R-:W-:Y:S02]  /*73d00*/  IMAD.MOV.U32 R249, RZ, RZ, R240 ;  /* 0x000000fffff97224 */ /* 0x000fe400078e00f0 */
[----:B------:R-:W-:Y:S02]  /*73d10*/  IMAD.MOV.U32 R250, RZ, RZ, R3 ;  /* 0x000000fffffa7224 */ /* 0x000fe400078e0003 */
[----:B------:R-:W-:Y:S02]  /*73d20*/  IMAD.MOV.U32 R251, RZ, RZ, R2 ;  /* 0x000000fffffb7224 */ /* 0x000fe400078e0002 */
[----:B------:R-:W-:Y:S02]  /*73d30*/  IMAD.MOV.U32 R242, RZ, RZ, R44 ;  /* 0x000000fffff27224 */ /* 0x000fe400078e002c */
[----:B------:R-:W-:Y:S02]  /*73d40*/  IMAD.MOV.U32 R240, RZ, RZ, R45 ;  /* 0x000000fffff07224 */ /* 0x000fe400078e002d */
[----:B------:R-:W-:-:S02]  /*73d50*/  IMAD.MOV.U32 R3, RZ, RZ, R46 ;  /* 0x000000ffff037224 */ /* 0x000fc400078e002e */
[----:B------:R-:W-:Y:S01]  /*73d60*/  IMAD.MOV.U32 R2, RZ, RZ, R47 ;  /* 0x000000ffff027224 */ /* 0x000fe200078e002f */
        /* <DEDUP_REMOVED lines=32> */
[----:B------:R1:W-:Y:S01]  /*73f70*/  STL.64 [R1+0x18f8], R70 ;  /* 0x0018f84601007387 */ /* 0x0003e20000100a00 */
[C---:B------:R-:W-:Y:S03]  /*73f80*/  HMMA.1688.F32.TF32 R56, R232.reuse, R8, R56 ;  /* 0x00000008e838723c */ /* 0x040fe60000081038 */
[----:B------:R-:W-:Y:S04]  /*73f90*/  LDS R192, [R0+UR10+0x8680] ;  /* 0x0086800a00c07984 */ /* 0x000fe80008000800 */
[----:B------:R-:W-:Y:S01]  /*73fa0*/  LDS R194, [R0+UR10+0xa680] ;  /* 0x00a6800a00c27984 */ /* 0x000fe20008000800 */
[----:B-1----:R-:W-:Y:S03]  /*73fb0*/  HMMA.1688.F32.TF32 R68, R232, R20, R124 ;  /* 0x00000014e844723c */ /* 0x002fe6000008107c */
[----:B------:R-:W-:Y:S04]  /*73fc0*/  LDS R193, [R241+UR10+0x8680] ;  /* 0x0086800af1c17984 */ /* 0x000fe80008000800 */
[----:B------:R-:W1:-:S12]  /*73fd0*/  LDS R195, [R241+UR10+0xa680] ;  /* 0x00a6800af1c37984 */ /* 0x000e580008000800 */
        /* <DEDUP_REMOVED lines=11> */
[C---:B------:R-:W-:Y:S03]  /*74090*/  HMMA.1688.F32.TF32 R44, R232.reuse, R224, R36 ;  /* 0x000000e0e82c723c */ /* 0x040fe60000081024 */
[----:B------:R2:W-:Y:S05]  /*740a0*/  STL.64 [R1+0x1838], R50 ;  /* 0x0018383201007387 */ /* 0x0005ea0000100a00 */
[C---:B------:R-:W-:Y:S08]  /*740b0*/  HMMA.1688.F32.TF32 R36, R232.reuse, R216, R244 ;  /* 0x000000d8e824723c */ /* 0x040ff000000810f4 */
[C---:B--2---:R-:W-:Y:S08]  /*740c0*/  HMMA.1688.F32.TF32 R48, R232.reuse, R28, R40 ;  /* 0x0000001ce830723c */ /* 0x044ff00000081028 */
[C---:B------:R-:W-:Y:S08]  /*740d0*/  HMMA.1688.F32.TF32 R40, R232.reuse, R220, R32 ;  /* 0x000000dce828723c */ /* 0x040ff00000081020 */
[----:B------:R-:W-:Y:S03]  /*740e0*/  HMMA.1688.F32.TF32 R32, R232, R212, R248 ;  /* 0x000000d4e820723c */ /* 0x000fe600000810f8 */
        /* <DEDUP_REMOVED lines=303> */
[----:B------:R-:W-:Y:S04]  /*753e0*/  STL.64 [R1+0x14e0], R112 ;  /* 0x0014e07001007387 */ /* 0x000fe80000100a00 */
[----:B------:R3:W-:Y:S01]  /*753f0*/  STL.64 [R1+0x14e8], R114 ;  /* 0x0014e87201007387 */ /* 0x0007e20000100a00 */
[----:B------:R-:W-:Y:S03]  /*75400*/  HMMA.1688.F32.TF32 R80, R232, R204, R80 ;  /* 0x000000cce850723c */ /* 0x000fe60000081050 */
[----:B------:R-:W-:Y:S04]  /*75410*/  LDS R232, [R243+UR10+0x8700] ;  /* 0x0087000af3e87984 */ /* 0x000fe80008000800 */
[----:B------:R-:W-:Y:S04]  /*75420*/  LDS R234, [R243+UR10+0xa700] ;  /* 0x00a7000af3ea7984 */ /* 0x000fe80008000800 */
[----:B---3--:R-:W3:Y:S04]  /*75430*/  LDL.LU.64 R114, [R1+0x65b8] ;  /* 0x0065b80001727983 */ /* 0x008ee80000300a00 */
[----:B------:R-:W3:Y:S04]  /*75440*/  LDL.LU.64 R112, [R1+0x65b0] ;  /* 0x0065b00001707983 */ /* 0x000ee80000300a00 */
[----:B------:R-:W-:Y:S04]  /*75450*/  STL.64 [R1+0x14d0], R108 ;  /* 0x0014d06c01007387 */ /* 0x000fe80000100a00 */
[----:B------:R4:W-:Y:S04]  /*75460*/  STL.64 [R1+0x14d8], R110 ;  /* 0x0014d86e01007387 */ /* 0x0009e80000100a00 */
[----:B------:R-:W-:Y:S04]  /*75470*/  LDS R233, [R252+UR10+0x8700] ;  /* 0x0087000afce97984 */ /* 0x000fe80008000800 */
[----:B------:R-:W1:Y:S04]  /*75480*/  LDS R235, [R252+UR10+0xa700] ;  /* 0x00a7000afceb7984 */ /* 0x000e680008000800 */
[----:B----4-:R-:W4:Y:S04]  /*75490*/  LDL.LU.64 R110, [R1+0x65a8] ;  /* 0x0065a800016e7983 */ /* 0x010f280000300a00 */
[----:B------:R-:W4:Y:S04]  /*754a0*/  LDL.LU.64 R108, [R1+0x65a0] ;  /* 0x0065a000016c7983 */ /* 0x000f280000300a00 */
        /* <DEDUP_REMOVED lines=25> */
[C---:B------:R-:W-:Y:S08]  /*75640*/  HMMA.1688.F32.TF32 R68, R192.reuse, R16, R188 ;  /* 0x00000010c044723c */ /* 0x040ff000000810bc */
[C---:B------:R-:W-:Y:S03]  /*75650*/  HMMA.1688.F32.TF32 R76, R192.reuse, R12, R124 ;  /* 0x0000000cc04c723c */ /* 0x040fe6000008107c */
[----:B------:R-:W-:Y:S04]  /*75660*/  STL.64 [R1+0x1420], R72 ;  /* 0x0014204801007387 */ /* 0x000fe80000100a00 */
[----:B------:R1:W-:Y:S04]  /*75670*/  STL.64 [R1+0x1428], R74 ;  /* 0x0014284a01007387 */ /* 0x0003e80000100a00 */
[----:B------:R-:W-:Y:S04]  /*75680*/  STL.64 [R1+0x1410], R68 ;  /* 0x0014104401007387 */ /* 0x000fe80000100a00 */
[----:B------:R1:W-:Y:S02]  /*75690*/  STL.64 [R1+0x1418], R70 ;  /* 0x0014184601007387 */ /* 0x0003e40000100a00 */
[C---:B-1----:R-:W-:Y:S08]  /*756a0*/  HMMA.1688.F32.TF32 R72, R192.reuse, R8, R64 ;  /* 0x00000008c048723c */ /* 0x042ff00000081040 */
        /* <DEDUP_REMOVED lines=123> */
[----:B---3--:R-:W-:-:S15]  /*75e60*/  HMMA.1688.F32.TF32 R96, R192, R200, R96 ;  /* 0x000000c8c060723c */ /* 0x008fde0000081060 */
[----:B------:R-:W-:-:S04]  /*75e70*/  NOP ;  /* 0x0000000000007918 */ /* 0x000fc80000000000 */
[----:B------:R-:W-:Y:S04]  /*75e80*/  STL.64 [R1+0x1340], R96 ;  /* 0x0013406001007387 */ /* 0x000fe80000100a00 */
[----:B------:R1:W-:Y:S04]  /*75e90*/  STL.64 [R1+0x1348], R98 ;  /* 0x0013486201007387 */ /* 0x0003e80000100a00 */
[----:B-1----:R-:W2:Y:S04]  /*75ea0*/  LDL.LU.64 R98, [R1+0x6578] ;  /* 0x0065780001627983 */ /* 0x002ea80000300a00 */
[----:B------:R-:W2:Y:S04]  /*75eb0*/  LDL.LU.64 R96, [R1+0x6570] ;  /* 0x0065700001607983 */ /* 0x000ea80000300a00 */
[----:B------:R-:W3:Y:S04]  /*75ec0*/  LDL.LU R192, [R1+0x760] ;  /* 0x0007600001c07983 */ /* 0x000ee80000300800 */
[----:B------:R-:W-:Y:S04]  /*75ed0*/  STL.64 [R1+0x1330], R236 ;  /* 0x001330ec01007387 */ /* 0x000fe80000100a00 */
[----:B------:R-:W-:Y:S04]  /*75ee0*/  STL.64 [R1+0x1338], R238 ;  /* 0x001338ee01007387 */ /* 0x000fe80000100a00 */
[----:B------:R-:W3:Y:S04]  /*75ef0*/  LDL.LU R193, [R1+0x764] ;  /* 0x0007640001c17983 */ /* 0x000ee80000300800 */
[----:B------:R-:W3:Y:S04]  /*75f00*/  LDL.LU R194, [R1+0x768] ;  /* 0x0007680001c27983 */ /* 0x000ee80000300800 */
[----:B------:R-:W3:Y:S01]  /*75f10*/  LDL.LU R195, [R1+0x76c] ;  /* 0x00076c0001c37983 */ /* 0x000ee20000300800 */
[C---:B----4-:R-:W-:Y:S03]  /*75f20*/  HMMA.1688.F32.TF32 R92, R232.reuse, R16, R92 ;  /* 0x00000010e85c723c */ /* 0x050fe6000008105c */
[----:B------:R-:W-:Y:S04]  /*75f30*/  LDS R236, [R0+UR10+0x8780] ;  /* 0x0087800a00ec7984 */ /* 0x000fe80008000800 */
[----:B------:R-:W-:Y:S01]  /*75f40*/  LDS R238, [R0+UR10+0xa780] ;  /* 0x00a7800a00ee7984 */ /* 0x000fe20008000800 */
[C---:B------:R-:W-:Y:S03]  /*75f50*/  HMMA.1688.F32.TF32 R88, R232.reuse, R12, R88 ;  /* 0x0000000ce858723c */ /* 0x040fe60000081058 */
[----:B------:R-:W-:Y:S04]  /*75f60*/  LDS R237, [R241+UR10+0x8780] ;  /* 0x0087800af1ed7984 */ /* 0x000fe80008000800 */
[----:B------:R-:W1:Y:S01]  /*75f70*/  LDS R239, [R241+UR10+0xa780] ;  /* 0x00a7800af1ef7984 */ /* 0x000e620008000800 */
[C---:B------:R-:W-:Y:S08]  /*75f80*/  HMMA.1688.F32.TF32 R84, R232.reuse, R8, R84 ;  /* 0x00000008e854723c */ /* 0x040ff00000081054 */
[----:B---3--:R-:W-:-:S15]  /*75f90*/  HMMA.1688.F32.TF32 R192, R232, R20, R192 ;  /* 0x00000014e8c0723c */ /* 0x008fde00000810c0 */
[----:B------:R-:W-:-:S04]  /*75fa0*/  NOP ;  /* 0x0000000000007918 */ /* 0x000fc80000000000 */
[----:B------:R-:W-:Y:S04]  /*75fb0*/  STL.64 [R1+0x1320], R192 ;  /* 0x001320c001007387 */ /* 0x000fe80000100a00 */
[----:B------:R-:W-:Y:S04]  /*75fc0*/  STL.64 [R1+0x1328], R194 ;  /* 0x001328c201007387 */ /* 0x000fe80000100a00 */
[----:B------:R-:W-:Y:S04]  /*75fd0*/  STL.64 [R1+0x28d0], R92 ;  /* 0x0028d05c01007387 */ /* 0x000fe80000100a00 */
[----:B------:R3:W-:Y:S04]  /*75fe0*/  STL.64 [R1+0x28d8], R94 ;  /* 0x0028d85e01007387 */ /* 0x0007e80000100a00 */
        /* <DEDUP_REMOVED lines=11> */
[----:B------:R2:W-:Y:S02]  /*760a0*/  STL.64 [R1+0x28b8], R86 ;  /* 0x0028b85601007387 */ /* 0x0005e40000100a00 */
[C---:B--2---:R-:W-:Y:S08]  /*760b0*/  HMMA.1688.F32.TF32 R84, R232.reuse, R4, R80 ;  /* 0x00000004e854723c */ /* 0x044ff00000081050 */
        /* <DEDUP_REMOVED lines=15> */
[C---:B-1----:R-:W-:Y:S08]  /*761b0*/  HMMA.1688.F32.TF32 R72, R232.reuse, R216, R64 ;  /* 0x000000d8e848723c */ /* 0x042ff00000081040 */
[C---:B--2---:R-:W-:Y:S08]  /*761c0*/  HMMA.1688.F32.TF32 R68, R232.reuse, R212, R60 ;  /* 0x000000d4e844723c */ /* 0x044ff0000008103c */
[C---:B------:R-:W-:Y:S08]  /*761d0*/  HMMA.1688.F32.TF32 R64, R232.reuse, R208, R56 ;  /* 0x000000d0e840723c */ /* 0x040ff00000081038 */
[C---:B------:R-:W-:Y:S08]  /*761e0*/  HMMA.1688.F32.TF32 R60, R232.reuse, R204, R52 ;  /* 0x000000cce83c723c */ /* 0x040ff00000081034 */
[C---:B------:R-:W-:Y:S01]  /*761f0*/  HMMA.1688.F32.TF32 R56, R232.reuse, R200, R48 ;  /* 0x000000c8e838723c */ /* 0x040fe20000081030 */
[----:B------:R-:W-:Y:S07]  /*76200*/  STL.64 [R1+0x2850], R76 ;  /* 0x0028504c01007387 */ /* 0x000fee0000100a00 */
[----:B------:R-:W-:Y:S01]  /*76210*/  HMMA.1688.F32.TF32 R52, R232, R196, R44 ;  /* 0x000000c4e834723c */ /* 0x000fe2000008102c */
        /* <DEDUP_REMOVED lines=20> */
[----:B------:R-:W-:Y:S04]  /*76360*/  STL.64 [R1+0x12e0], R44 ;  /* 0x0012e02c01007387 */ /* 0x000fe80000100a00 */
[----:B------:R-:W-:Y:S04]  /*76370*/  STL.64 [R1+0x12e8], R46 ;  /* 0x0012e82e01007387 */ /* 0x000fe80000100a00 */
[----:B------:R-:W-:Y:S04]  /*76380*/  STL.64 [R1+0x12d0], R40 ;  /* 0x0012d02801007387 */ /* 0x000fe80000100a00 */
[----:B------:R-:W-:Y:S04]  /*76390*/  STL.64 [R1+0x12d8], R42 ;  /* 0x0012d82a01007387 */ /* 0x000fe80000100a00 */
        /* <DEDUP_REMOVED lines=44> */
[----:B-1----:R-:W3:Y:S04]  /*76660*/  LDL.LU R32, [R1+0x6f0] ;  /* 0x0006f00001207983 */ /* 0x002ee80000300800 */
        /* <DEDUP_REMOVED lines=37> */
[C---:B----4-:R-:W-:Y:S11]  /*768c0*/  HMMA.1688.F32.TF32 R232, R236.reuse, R28, R232 ;  /* 0x0000001cece8723c */ /* 0x050ff600000810e8 */
[----:B------:R-:W-:Y:S04]  /*768d0*/  STL.64 [R1+0xfd0], R32 ;  /* 0x000fd02001007387 */ /* 0x000fe80000100a00 */
[----:B------:R1:W-:Y:S04]  /*768e0*/  STL.64 [R1+0xfd8], R34 ;  /* 0x000fd82201007387 */ /* 0x0003e80000100a00 */
[----:B-1----:R-:W2:Y:S04]  /*768f0*/  LDL.LU.64 R34, [R1+0x6548] ;  /* 0x0065480001227983 */ /* 0x002ea80000300a00 */
[----:B------:R-:W3:Y:S04]  /*76900*/  LDL.LU.64 R32, [R1+0x6540] ;  /* 0x0065400001207983 */ /* 0x000ee80000300a00 */
[----:B------:R-:W-:Y:S04]  /*76910*/  STL.64 [R1+0xfb0], R244 ;  /* 0x000fb0f401007387 */ /* 0x000fe80000100a00 */
[----:B------:R1:W-:Y:S04]  /*76920*/  STL.64 [R1+0xfb8], R246 ;  /* 0x000fb8f601007387 */ /* 0x0003e80000100a00 */
[----:B-1----:R-:W4:Y:S04]  /*76930*/  LDL.LU.64 R246, [R1+0x6538] ;  /* 0x0065380001f67983 */ /* 0x002f280000300a00 */
[----:B------:R-:W4:Y:S04]  /*76940*/  LDL.LU.64 R244, [R1+0x6530] ;  /* 0x0065300001f47983 */ /* 0x000f280000300a00 */
[----:B------:R-:W-:Y:S04]  /*76950*/  STL.64 [R1+0xfa0], R232 ;  /* 0x000fa0e801007387 */ /* 0x000fe80000100a00 */
[----:B------:R1:W-:Y:S02]  /*76960*/  STL.64 [R1+0xfa8], R234 ;  /* 0x000fa8ea01007387 */ /* 0x0003e40000100a00 */
[C---:B-1----:R-:W-:Y:S08]  /*76970*/  HMMA.1688.F32.TF32 R232, R236.reuse, R224, R84 ;  /* 0x000000e0ece8723c */ /* 0x042ff00000081054 */
[C---:B------:R-:W-:Y:S01]  /*76980*/  HMMA.1688.F32.TF32 R84, R236.reuse, R220, R248 ;  /* 0x000000dcec54723c */ /* 0x040fe200000810f8 */
[----:B------:R-:W2:Y:S10]  /*76990*/  LDL.LU R248, [R1+0x530] ;  /* 0x0005300001f87983 */ /* 0x000eb40000300800 */
[----:B------:R-:W-:Y:S04]  /*769a0*/  STL.64 [R1+0xf80], R232 ;  /* 0x000f80e801007387 */ /* 0x000fe80000100a00 */
[----:B------:R1:W-:Y:S04]  /*769b0*/  STL.64 [R1+0xf88], R234 ;  /* 0x000f88ea01007387 */ /* 0x0003e80000100a00 */
[----:B------:R-:W-:Y:S04]  /*769c0*/  STL.64 [R1+0xf60], R84 ;  /* 0x000f605401007387 */ /* 0x000fe80000100a00 */
[----:B------:R1:W-:Y:S04]  /*769d0*/  STL.64 [R1+0xf68], R86 ;  /* 0x000f685601007387 */ /* 0x0003e80000100a00 */
[----:B------:R-:W2:Y:S04]  /*769e0*/  LDL.LU R249, [R1+0x534] ;  /* 0x0005340001f97983 */ /* 0x000ea80000300800 */
[----:B------:R-:W2:Y:S04]  /*769f0*/  LDL.LU R250, [R1+0x538] ;  /* 0x0005380001fa7983 */ /* 0x000ea80000300800 */
[----:B------:R-:W2:Y:S01]  /*76a00*/  LDL.LU R251, [R1+0x53c] ;  /* 0x00053c0001fb7983 */ /* 0x000ea20000300800 */
[C---:B-1----:R-:W-:Y:S08]  /*76a10*/  HMMA.1688.F32.TF32 R232, R236.reuse, R216, R80 ;  /* 0x000000d8ece8723c */ /* 0x042ff00000081050 */
[C---:B------:R-:W-:Y:S08]  /*76a20*/  HMMA.1688.F32.TF32 R84, R236.reuse, R212, R76 ;  /* 0x000000d4ec54723c */ /* 0x040ff0000008104c */
[C---:B------:R-:W-:Y:S08]  /*76a30*/  HMMA.1688.F32.TF32 R80, R236.reuse, R208, R72 ;  /* 0x000000d0ec50723c */ /* 0x040ff00000081048 */
[C---:B------:R-:W-:Y:S08]  /*76a40*/  HMMA.1688.F32.TF32 R76, R236.reuse, R204, R68 ;  /* 0x000000ccec4c723c */ /* 0x040ff00000081044 */
[C---:B------:R-:W-:Y:S08]  /*76a50*/  HMMA.1688.F32.TF32 R72, R236.reuse, R200, R188 ;  /* 0x000000c8ec48723c */ /* 0x040ff000000810bc */
[----:B------:R-:W-:Y:S01]  /*76a60*/  HMMA.1688.F32.TF32 R68, R236, R196, R124 ;  /* 0x000000c4ec44723c */ /* 0x000fe2000008107c */
        /* <DEDUP_REMOVED lines=31> */
[----:B------:R-:W-:-:S03]  /*76c60*/  IMAD.MOV.U32 R228, RZ, RZ, R39 ;  /* 0x000000ffffe47224 */ /* 0x000fc600078e0027 */
[----:B------:R-:W-:Y:S04]  /*76c70*/  STL.64 [R1+0xe38], R46 ;  /* 0x000e382e01007387 */ /* 0x000fe80000100a00 */
[----:B------:R-:W-:Y:S04]  /*76c80*/  STL.64 [R1+0xe20], R40 ;  /* 0x000e202801007387 */ /* 0x000fe80000100a00 */
[----:B------:R-:W-:Y:S04]  /*76c90*/  LDS R233, [R241+UR10+0xc000] ;  /* 0x00c0000af1e97984 */ /* 0x000fe80008000800 */
[----:B------:R1:W-:Y:S04]  /*76ca0*/  LDS R235, [R241+UR10+0xe000] ;  /* 0x00e0000af1eb7984 */ /* 0x0003e80008000800 */
[----:B------:R-:W-:Y:S01]  /*76cb0*/  STL.64 [R1+0xe28], R42 ;  /* 0x000e282a01007387 */ /* 0x000fe20000100a00 */
[----:B-1----:R-:W-:-:S03]  /*76cc0*/  IMAD.MOV.U32 R241, RZ, RZ, R38 ;  /* 0x000000fffff17224 */ /* 0x002fc600078e0026 */
[----:B------:R2:W-:Y:S04]  /*76cd0*/  STL.64 [R1+0xe10], R36 ;  /* 0x000e102401007387 */ /* 0x0005e80000100a00 */
[----:B------:R-:W3:Y:S04]  /*76ce0*/  LDL.LU R56, [R1+0x520] ;  /* 0x0005200001387983 */ /* 0x000ee80000300800 */
[----:B------:R-:W3:Y:S04]  /*76cf0*/  LDL.LU R57, [R1+0x524] ;  /* 0x0005240001397983 */ /* 0x000ee80000300800 */
[----:B------:R-:W3:Y:S04]  /*76d00*/  LDL.LU R58, [R1+0x528] ;  /* 0x00052800013a7983 */ /* 0x000ee80000300800 */
[----:B------:R-:W3:Y:S04]  /*76d10*/  LDL.LU R59, [R1+0x52c] ;  /* 0x00052c00013b7983 */ /* 0x000ee80000300800 */
[----:B------:R-:W-:Y:S04]  /*76d20*/  STL [R1+0x6268], R228 ;  /* 0x006268e401007387 */ /* 0x000fe80000100800 */
[----:B------:R-:W-:Y:S04]  /*76d30*/  STL [R1+0x6264], R241 ;  /* 0x006264f101007387 */ /* 0x000fe80000100800 */
[----:B------:R-:W-:Y:S04]  /*76d40*/  LDS R232, [R0+UR10+0xc000] ;  /* 0x00c0000a00e87984 */ /* 0x000fe80008000800 */
[----:B------:R-:W1:Y:S04]  /*76d50*/  LDS R234, [R0+UR10+0xe000] ;  /* 0x00e0000a00ea7984 */ /* 0x000e680008000800 */
[----:B------:R-:W-:Y:S04]  /*76d60*/  LDS R236, [R243+UR10+0xc000] ;  /* 0x00c0000af3ec7984 */ /* 0x000fe80008000800 */
[----:B------:R-:W-:Y:S04]  /*76d70*/  LDS R238, [R243+UR10+0xe000] ;  /* 0x00e0000af3ee7984 */ /* 0x000fe80008000800 */
[----:B------:R-:W-:Y:S04]  /*76d80*/  LDS R237, [R252+UR10+0xc000] ;  /* 0x00c0000afced7984 */ /* 0x000fe80008000800 */
[----:B------:R-:W1:Y:S01]  /*76d90*/  LDS R239, [R252+UR10+0xe000] ;  /* 0x00e0000afcef7984 */ /* 0x000e620008000800 */
[----:B--2---:R-:W-:-:S15]  /*76da0*/  HMMA.1688.F32.TF32 R36, R192, R224, R248 ;  /* 0x000000e0c024723c */ /* 0x004fde00000810f8 */
[----:B------:R-:W-:-:S04]  /*76db0*/  NOP ;  /* 0x0000000000007918 */ /* 0x000fc80000000000 */
        /* <DEDUP_REMOVED lines=23> */
[----:B--2---:R-:W2:Y:S04]  /*76f30*/  LDL.LU R36, [R1+0x170] ;  /* 0x0001700001247983 */ /* 0x004ea80000300800 */
[----:B------:R-:W2:Y:S04]  /*76f40*/  LDL.LU R37, [R1+0x174] ;  /* 0x0001740001257983 */ /* 0x000ea80000300800 */
[----:B------:R-:W2:Y:S04]  /*76f50*/  LDL.LU R38, [R1+0x178] ;  /* 0x0001780001267983 */ /* 0x000ea80000300800 */
[----:B------:R-:W2:Y:S04]  /*76f60*/  LDL.LU R39, [R1+0x17c] ;  /* 0x00017c0001277983 */ /* 0x000ea80000300800 */
[----:B------:R-:W-:Y:S04]  /*76f70*/  STL [R1+0x6270], R224 ;  /* 0x006270e001007387 */ /* 0x000fe80000100800 */
[----:B------:R1:W-:Y:S01]  /*76f80*/  STL [R1+0x626c], R225 ;  /* 0x00626ce101007387 */ /* 0x0003e20000100800 */
[----:B---3--:R-:W-:-:S15]  /*76f90*/  HMMA.1688.F32.TF32 R56, R192, R220, R56 ;  /* 0x000000dcc038723c */ /* 0x008fde0000081038 */
[----:B------:R-:W-:-:S04]  /*76fa0*/  NOP ;  /* 0x0000000000007918 */ /* 0x000fc80000000000 */
[----:B------:R-:W-:Y:S02]  /*76fb0*/  IMAD.MOV.U32 R220, RZ, RZ, R59 ;  /* 0x000000ffffdc7224 */ /* 0x000fe400078e003b */
[----:B------:R-:W-:Y:S02]  /*76fc0*/  IMAD.MOV.U32 R221, RZ, RZ, R58 ;  /* 0x000000ffffdd7224 */ /* 0x000fe400078e003a */
[----:B------:R-:W-:Y:S02]  /*76fd0*/  IMAD.MOV.U32 R241, RZ, RZ, R57 ;  /* 0x000000fffff17224 */ /* 0x000fe400078e0039 */
[----:B------:R-:W-:Y:S01]  /*76fe0*/  IMAD.MOV.U32 R228, RZ, RZ, R56 ;  /* 0x000000ffffe47224 */ /* 0x000fe200078e0038 */
[----:B------:R-:W-:Y:S04]  /*76ff0*/  STL [R1+0x6280], R220 ;  /* 0x006280dc01007387 */ /* 0x000fe80000100800 */
[----:B------:R-:W-:Y:S04]  /*77000*/  STL [R1+0x627c], R221 ;  /* 0x00627cdd01007387 */ /* 0x000fe80000100800 */
[----:B------:R3:W-:Y:S04]  /*77010*/  STL [R1+0x6278], R241 ;  /* 0x006278f101007387 */ /* 0x0007e80000100800 */
[----:B------:R1:W-:Y:S01]  /*77020*/  STL [R1+0x6274], R228 ;  /* 0x006274e401007387 */ /* 0x0003e20000100800 */
[----:B----4-:R-:W-:-:S15]  /*77030*/  HMMA.1688.F32.TF32 R52, R192, R216, R52 ;  /* 0x000000d8c034723c */ /* 0x010fde0000081034 */
[----:B------:R-:W-:-:S04]  /*77040*/  NOP ;  /* 0x0000000000007918 */ /* 0x000fc80000000000 */
[----:B-1----:R-:W-:Y:S02]  /*77050*/  IMAD.MOV.U32 R225, RZ, RZ, R55 ;  /* 0x000000ffffe17224 */ /* 0x002fe400078e0037 */
[----:B------:R-:W-:Y:S01]  /*77060*/  IMAD.MOV.U32 R224, RZ, RZ, R54 ;  /* 0x000000ffffe07224 */ /* 0x000fe200078e0036 */
[C---:B------:R-:W-:Y:S01]  /*77070*/  HMMA.1688.F32.TF32 R44, R192.reuse, R208, R44 ;  /* 0x000000d0c02c723c */ /* 0x040fe2000008102c */
[----:B------:R1:W-:Y:S04]  /*77080*/  STL.64 [R1+0xde0], R52 ;  /* 0x000de03401007387 */ /* 0x0003e80000100a00 */
[----:B------:R4:W-:Y:S04]  /*77090*/  STL [R1+0x6288], R225 ;  /* 0x006288e101007387 */ /* 0x0009e80000100800 */
[----:B------:R1:W-:Y:S01]  /*770a0*/  STL [R1+0x6284], R224 ;  /* 0x006284e001007387 */ /* 0x0003e20000100800 */
[----:B------:R-:W-:Y:S09]  /*770b0*/  HMMA.1688.F32.TF32 R40, R192, R204, R40 ;  /* 0x000000ccc028723c */ /* 0x000ff20000081028 */
[----:B---3--:R-:W-:-:S02]  /*770c0*/  IMAD.MOV.U32 R241, RZ, RZ, R44 ;  /* 0x000000fffff17224 */ /* 0x008fc400078e002c */
        /* <DEDUP_REMOVED lines=8> */
[----:B------:R-:W-:Y:S01]  /*77150*/  IMAD.MOV.U32 R205, RZ, RZ, R42 ;  /* 0x000000ffffcd7224 */ /* 0x000fe200078e002a */
[----:B------:R-:W3:Y:S01]  /*77160*/  LDL.LU R206, [R1+0x652c] ;  /* 0x00652c0001ce7983 */ /* 0x000ee20000300800 */
[----:B------:R-:W-:Y:S02]  /*77170*/  IMAD.MOV.U32 R41, RZ, RZ, R207 ;  /* 0x000000ffff297224 */ /* 0x000fe400078e00cf */
[----:B------:R-:W-:Y:S01]  /*77180*/  IMAD.MOV.U32 R204, RZ, RZ, R43 ;  /* 0x000000ffffcc7224 */ /* 0x000fe200078e002b */
[----:B------:R-:W2:Y:S01]  /*77190*/  LDL.LU R207, [R1+0x6528] ;  /* 0x0065280001cf7983 */ /* 0x000ea20000300800 */
[----:B------:R-:W-:-:S02]  /*771a0*/  IMAD.MOV.U32 R42, RZ, RZ, R210 ;  /* 0x000000ffff2a7224 */ /* 0x000fc400078e00d2 */
[----:B------:R-:W-:Y:S01]  /*771b0*/  IMAD.MOV.U32 R43, RZ, RZ, R211 ;  /* 0x000000ffff2b7224 */ /* 0x000fe200078e00d3 */
[----:B------:R-:W4:Y:S01]  /*771c0*/  LDL.LU R210, [R1+0x6524] ;  /* 0x0065240001d27983 */ /* 0x000f220000300800 */
[----:B------:R-:W-:-:S03]  /*771d0*/  IMAD.MOV.U32 R46, RZ, RZ, R226 ;  /* 0x000000ffff2e7224 */ /* 0x000fc600078e00e2 */
[----:B------:R-:W4:Y:S01]  /*771e0*/  LDL.LU R211, [R1+0x6520] ;  /* 0x0065200001d37983 */ /* 0x000f220000300800 */
[----:B------:R-:W-:-:S03]  /*771f0*/  IMAD.MOV.U32 R47, RZ, RZ, R227 ;  /* 0x000000ffff2f7224 */ /* 0x000fc600078e00e3 */
[----:B------:R-:W4:Y:S01]  /*77200*/  LDL.LU R222, [R1+0x651c] ;  /* 0x00651c0001de7983 */ /* 0x000f220000300800 */
[----:B-1----:R-:W-:-:S03]  /*77210*/  IMAD.MOV.U32 R52, RZ, RZ, R214 ;  /* 0x000000ffff347224 */ /* 0x002fc600078e00d6 */
        /* <DEDUP_REMOVED lines=25> */
[----:B------:R-:W4:Y:S01]  /*773b0*/  LDL.LU R198, [R1+0x64e0] ;  /* 0x0064e00001c67983 */ /* 0x000f220000300800 */
[----:B---3--:R-:W-:Y:S02]  /*773c0*/  IMAD.MOV.U32 R127, RZ, RZ, R206 ;  /* 0x000000ffff7f7224 */ /* 0x008fe400078e00ce */
[----:B--2---:R-:W-:-:S02]  /*773d0*/  IMAD.MOV.U32 R126, RZ, RZ, R207 ;  /* 0x000000ffff7e7224 */ /* 0x004fc400078e00cf */
[----:B----4-:R-:W-:Y:S02]  /*773e0*/  IMAD.MOV.U32 R125, RZ, RZ, R210 ;  /* 0x000000ffff7d7224 */ /* 0x010fe400078e00d2 */
[----:B------:R-:W-:Y:S02]  /*773f0*/  IMAD.MOV.U32 R124, RZ, RZ, R211 ;  /* 0x000000ffff7c7224 */ /* 0x000fe400078e00d3 */
[----:B------:R-:W2:Y:S04]  /*77400*/  LDL.LU R211, [R1+0x64dc] ;  /* 0x0064dc0001d37983 */ /* 0x000ea80000300800 */
[----:B------:R-:W3:Y:S04]  /*77410*/  LDL.LU R210, [R1+0x64d8] ;  /* 0x0064d80001d27983 */ /* 0x000ee80000300800 */
[----:B------:R-:W4:Y:S01]  /*77420*/  LDL.LU R207, [R1+0x64d4] ;  /* 0x0064d40001cf7983 */ /* 0x000f220000300800 */
[----:B------:R-:W-:-:S02]  /*77430*/  IMAD.MOV.U32 R190, RZ, RZ, R223 ;  /* 0x000000ffffbe7224 */ /* 0x000fc400078e00df */
[----:B------:R-:W-:Y:S01]  /*77440*/  IMAD.MOV.U32 R189, RZ, RZ, R226 ;  /* 0x000000ffffbd7224 */ /* 0x000fe200078e00e2 */
[----:B------:R-:W4:Y:S01]  /*77450*/  LDL.LU R206, [R1+0x64d0] ;  /* 0x0064d00001ce7983 */ /* 0x000f220000300800 */
[----:B------:R-:W-:-:S03]  /*77460*/  IMAD.MOV.U32 R188, RZ, RZ, R227 ;  /* 0x000000ffffbc7224 */ /* 0x000fc600078e00e3 */
[----:B------:R-:W4:Y:S01]  /*77470*/  LDL.LU R227, [R1+0x64cc] ;  /* 0x0064cc0001e37983 */ /* 0x000f220000300800 */
[----:B------:R-:W-:-:S03]  /*77480*/  IMAD.MOV.U32 R191, RZ, RZ, R222 ;  /* 0x000000ffffbf7224 */ /* 0x000fc600078e00de */
[----:B------:R-:W4:Y:S04]  /*77490*/  LDL.LU R226, [R1+0x64c8] ;  /* 0x0064c80001e27983 */ /* 0x000f280000300800 */
[----:B------:R-:W4:Y:S01]  /*774a0*/  LDL.LU R223, [R1+0x64c4] ;  /* 0x0064c40001df7983 */ /* 0x000f220000300800 */
[----:B------:R-:W-:Y:S02]  /*774b0*/  IMAD.MOV.U32 R70, RZ, RZ, R215 ;  /* 0x000000ffff467224 */ /* 0x000fe400078e00d7 */
[----:B------:R-:W-:Y:S01]  /*774c0*/  IMAD.MOV.U32 R69, RZ, RZ, R218 ;  /* 0x000000ffff457224 */ /* 0x000fe200078e00da */
[----:B------:R-:W4:Y:S01]  /*774d0*/  LDL.LU R222, [R1+0x64c0] ;  /* 0x0064c00001de7983 */ /* 0x000f220000300800 */
[----:B------:R-:W-:-:S03]  /*774e0*/  IMAD.MOV.U32 R68, RZ, RZ, R219 ;  /* 0x000000ffff447224 */ /* 0x000fc600078e00db */
[----:B------:R-:W4:Y:S01]  /*774f0*/  LDL.LU R219, [R1+0x64bc] ;  /* 0x0064bc0001db7983 */ /* 0x000f220000300800 */
[----:B------:R-:W-:-:S03]  /*77500*/  IMAD.MOV.U32 R71, RZ, RZ, R214 ;  /* 0x000000ffff477224 */ /* 0x000fc600078e00d6 */
[----:B------:R-:W4:Y:S04]  /*77510*/  LDL.LU R218, [R1+0x64b8] ;  /* 0x0064b80001da7983 */ /* 0x000f280000300800 */
[----:B------:R-:W4:Y:S04]  /*77520*/  LDL.LU R215, [R1+0x64b4] ;  /* 0x0064b40001d77983 */ /* 0x000f280000300800 */
[----:B------:R-:W4:Y:S01]  /*77530*/  LDL.LU R214, [R1+0x64b0] ;  /* 0x0064b00001d67983 */ /* 0x000f220000300800 */
[----:B------:R-:W-:-:S15]  /*77540*/  HMMA.1688.F32.TF32 R36, R192, R200, R36 ;  /* 0x000000c8c024723c */ /* 0x000fde0000081024 */
[----:B------:R-:W-:-:S04]  /*77550*/  NOP ;  /* 0x0000000000007918 */ /* 0x000fc80000000000 */
[----:B------:R-:W-:Y:S02]  /*77560*/  IMAD.MOV.U32 R225, RZ, RZ, R36 ;  /* 0x000000ffffe17224 */ /* 0x000fe400078e0024 */
[----:B------:R-:W-:Y:S02]  /*77570*/  IMAD.MOV.U32 R224, RZ, RZ, R37 ;  /* 0x000000ffffe07224 */ /* 0x000fe400078e0025 */
[----:B------:R-:W-:Y:S02]  /*77580*/  IMAD.MOV.U32 R201, RZ, RZ, R38 ;  /* 0x000000ffffc97224 */ /* 0x000fe400078e0026 */
[----:B------:R-:W-:Y:S02]  /*77590*/  IMAD.MOV.U32 R200, RZ, RZ, R39 ;  /* 0x000000ffffc87224 */ /* 0x000fe400078e0027 */
[----:B------:R-:W-:Y:S01]  /*775a0*/  HMMA.1688.F32.TF32 R36, R192, R196, R248 ;  /* 0x000000c4c024723c */ /* 0x000fe200000810f8 */
[----:B------:R-:W4:Y:S04]  /*775b0*/  LDL.LU R248, [R1+0x100] ;  /* 0x0001000001f87983 */ /* 0x000f280000300800 */
[----:B------:R-:W4:Y:S04]  /*775c0*/  LDL.LU R249, [R1+0x104] ;  /* 0x0001040001f97983 */ /* 0x000f280000300800 */
[----:B------:R-:W4:Y:S04]  /*775d0*/  LDL.LU R250, [R1+0x108] ;  /* 0x0001080001fa7983 */ /* 0x000f280000300800 */
[----:B------:R-:W4:Y:S01]  /*775e0*/  LDL.LU R251, [R1+0x10c] ;  /* 0x00010c0001fb7983 */ /* 0x000f220000300800 */
[----:B------:R-:W-:-:S05]  /*775f0*/  IMAD.MOV.U32 R76, RZ, RZ, R198 ;  /* 0x000000ffff4c7224 */ /* 0x000fca00078e00c6 */
[----:B------:R-:W-:Y:S02]  /*77600*/  IMAD.MOV.U32 R197, RZ, RZ, R36 ;  /* 0x000000ffffc57224 */ /* 0x000fe400078e0024 */
        /* <DEDUP_REMOVED lines=11> */
[----:B------:R-:W-:Y:S03]  /*776c0*/  HMMA.1688.F32.TF32 R48, R192, R212, R48 ;  /* 0x000000d4c030723c */ /* 0x000fe60000081030 */
[----:B------:R-:W4:Y:S04]  /*776d0*/  LDL.LU R199, [R1+0x64a8] ;  /* 0x0064a80001c77983 */ /* 0x000f280000300800 */
[----:B------:R-:W4:Y:S04]  /*776e0*/  LDL.LU R202, [R1+0x64a4] ;  /* 0x0064a40001ca7983 */ /* 0x000f280000300800 */
[----:B------:R-:W4:Y:S01]  /*776f0*/  LDL.LU R203, [R1+0x64a0] ;  /* 0x0064a00001cb7983 */ /* 0x000f220000300800 */
        /* <DEDUP_REMOVED lines=12> */
[----:B--2---:R-:W-:-:S02]  /*777c0*/  IMAD.MOV.U32 R83, RZ, RZ, R211 ;  /* 0x000000ffff537224 */ /* 0x004fc400078e00d3 */
[----:B---3--:R-:W-:Y:S02]  /*777d0*/  IMAD.MOV.U32 R82, RZ, RZ, R210 ;  /* 0x000000ffff527224 */ /* 0x008fe400078e00d2 */
[----:B----4-:R-:W-:Y:S02]  /*777e0*/  IMAD.MOV.U32 R81, RZ, RZ, R207 ;  /* 0x000000ffff517224 */ /* 0x010fe400078e00cf */
[----:B------:R-:W-:Y:S02]  /*777f0*/  IMAD.MOV.U32 R80, RZ, RZ, R206 ;  /* 0x000000ffff507224 */ /* 0x000fe400078e00ce */
[----:B------:R-:W2:Y:S04]  /*77800*/  LDL.LU R206, [R1+0x649c] ;  /* 0x00649c0001ce7983 */ /* 0x000ea80000300800 */
[----:B------:R-:W2:Y:S04]  /*77810*/  LDL.LU R207, [R1+0x6498] ;  /* 0x0064980001cf7983 */ /* 0x000ea80000300800 */
[----:B------:R-:W3:Y:S04]  /*77820*/  LDL.LU R210, [R1+0x6494] ;  /* 0x0064940001d27983 */ /* 0x000ee80000300800 */
[----:B------:R-:W3:Y:S01]  /*77830*/  LDL.LU R211, [R1+0x6490] ;  /* 0x0064900001d37983 */ /* 0x000ee20000300800 */
[----:B------:R-:W-:-:S02]  /*77840*/  IMAD.MOV.U32 R85, RZ, RZ, R223 ;  /* 0x000000ffff557224 */ /* 0x000fc400078e00df */
[----:B------:R-:W-:Y:S02]  /*77850*/  IMAD.MOV.U32 R84, RZ, RZ, R222 ;  /* 0x000000ffff547224 */ /* 0x000fe400078e00de */
[----:B------:R-:W-:Y:S02]  /*77860*/  IMAD.MOV.U32 R195, RZ, RZ, R219 ;  /* 0x000000ffffc37224 */ /* 0x000fe400078e00db */
[----:B------:R-:W-:Y:S02]  /*77870*/  IMAD.MOV.U32 R194, RZ, RZ, R218 ;  /* 0x000000ffffc27224 */ /* 0x000fe400078e00da */
[----:B------:R-:W-:Y:S02]  /*77880*/  IMAD.MOV.U32 R193, RZ, RZ, R215 ;  /* 0x000000ffffc17224 */ /* 0x000fe400078e00d7 */
[----:B------:R-:W-:Y:S02]  /*77890*/  IMAD.MOV.U32 R192, RZ, RZ, R214 ;  /* 0x000000ffffc07224 */ /* 0x000fe400078e00d6 */
[----:B------:R-:W4:Y:S04]  /*778a0*/  LDL.LU R214, [R1+0x648c] ;  /* 0x00648c0001d67983 */ /* 0x000f280000300800 */
[----:B------:R-:W4:Y:S01]  /*778b0*/  LDL.LU R215, [R1+0x6488] ;  /* 0x0064880001d77983 */ /* 0x000f220000300800 */
[----:B------:R-:W-:-:S03]  /*778c0*/  IMAD.MOV.U32 R86, RZ, RZ, R226 ;  /* 0x000000ffff567224 */ /* 0x000fc600078e00e2 */
[----:B------:R-:W2:Y:S01]  /*778d0*/  LDL.LU R218, [R1+0x6484] ;  /* 0x0064840001da7983 */ /* 0x000ea20000300800 */
[----:B------:R-:W-:-:S03]  /*778e0*/  IMAD.MOV.U32 R87, RZ, RZ, R227 ;  /* 0x000000ffff577224 */ /* 0x000fc600078e00e3 */
        /* <DEDUP_REMOVED lines=14> */
[----:B------:R-:W3:Y:S01]  /*779d0*/  LDL.LU R19, [R1+0x6448] ;  /* 0x0064480001137983 */ /* 0x000ee20000300800 */
[----:B------:R-:W-:-:S02]  /*779e0*/  IMAD.MOV.U32 R213, RZ, RZ, R50 ;  /* 0x000000ffffd57224 */ /* 0x000fc400078e0032 */
[----:B------:R-:W-:Y:S02]  /*779f0*/  IMAD.MOV.U32 R212, RZ, RZ, R51 ;  /* 0x000000ffffd47224 */ /* 0x000fe400078e0033 */
[----:B------:R-:W-:Y:S02]  /*77a00*/  IMAD.MOV.U32 R50, RZ, RZ, R14 ;  /* 0x000000ffff327224 */ /* 0x000fe400078e000e */
[----:B------:R-:W4:Y:S01]  /*77a10*/  LDL.LU R14, [R1+0x6444] ;  /* 0x00644400010e7983 */ /* 0x000f220000300800 */
[----:B------:R-:W-:-:S03]  /*77a20*/  IMAD.MOV.U32 R51, RZ, RZ, R15 ;  /* 0x000000ffff337224 */ /* 0x000fc600078e000f */
[----:B------:R-:W4:Y:S01]  /*77a30*/  LDL.LU R15, [R1+0x6440] ;  /* 0x00644000010f7983 */ /* 0x000f220000300800 */
[C---:B--2---:R-:W-:Y:S08]  /*77a40*/  HMMA.1688.F32.TF32 R248, R232.reuse, R22, R248 ;  /* 0x00000016e8f8723c */ /* 0x044ff000000810f8 */
[----:B---3--:R-:W-:Y:S11]  /*77a50*/  HMMA.1688.F32.TF32 R36, R232, R18, R36 ;  /* 0x00000012e824723c */ /* 0x008ff60000081024 */
[----:B------:R-:W-:-:S02]  /*77a60*/  IMAD.MOV.U32 R5, RZ, RZ, R250 ;  /* 0x000000ffff057224 */ /* 0x000fc400078e00fa */
[----:B------:R-:W-:Y:S02]  /*77a70*/  IMAD.MOV.U32 R4, RZ, RZ, R251 ;  /* 0x000000ffff047224 */ /* 0x000fe400078e00fb */
[----:B------:R-:W-:Y:S01]  /*77a80*/  IMAD.MOV.U32 R9, RZ, RZ, R248 ;  /* 0x000000ffff097224 */ /* 0x000fe200078e00f8 */
[----:B------:R-:W2:Y:S01]  /*77a90*/  LDL.LU.64 R250, [R1+0x6438] ;  /* 0x0064380001fa7983 */ /* 0x000ea20000300a00 */
[----:B------:R-:W-:-:S03]  /*77aa0*/  IMAD.MOV.U32 R8, RZ, RZ, R249 ;  /* 0x000000ffff087224 */ /* 0x000fc600078e00f9 */
[----:B------:R-:W2:Y:S01]  /*77ab0*/  LDL.LU.64 R248, [R1+0x6430] ;  /* 0x0064300001f87983 */ /* 0x000ea20000300a00 */
        /* <DEDUP_REMOVED lines=8> */
[----:B------:R-:W-:Y:S02]  /*77b40*/  IMAD.MOV.U32 R38, RZ, RZ, R26 ;  /* 0x000000ffff267224 */ /* 0x000fe400078e001a */
[----:B------:R-:W2:Y:S01]  /*77b50*/  LDL.LU R26, [R1+0x6424] ;  /* 0x00642400011a7983 */ /* 0x000ea20000300800 */
[----:B------:R-:W-:-:S03]  /*77b60*/  IMAD.MOV.U32 R39, RZ, RZ, R27 ;  /* 0x000000ffff277224 */ /* 0x000fc600078e001b */
[----:B------:R-:W2:Y:S01]  /*77b70*/  LDL.LU R27, [R1+0x6420] ;  /* 0x00642000011b7983 */ /* 0x000ea20000300800 */
[C---:B------:R-:W-:Y:S08]  /*77b80*/  HMMA.1688.F32.TF32 R76, R232.reuse, R230, R76 ;  /* 0x000000e6e84c723c */ /* 0x040ff0000008104c */
[----:B------:R-:W-:Y:S08]  /*77b90*/  HMMA.1688.F32.TF32 R68, R232, R30, R68 ;  /* 0x0000001ee844723c */ /* 0x000ff00000081044 */
[----:B------:R-:W-:Y:S08]  /*77ba0*/  HMMA.1688.F32.TF32 R40, R236, R22, R40 ;  /* 0x00000016ec28723c */ /* 0x000ff00000081028 */
[C---:B----4-:R-:W-:Y:S08]  /*77bb0*/  HMMA.1688.F32.TF32 R192, R232.reuse, R14, R192 ;  /* 0x0000000ee8c0723c */ /* 0x050ff000000810c0 */
[C---:B---3--:R-:W-:Y:S08]  /*77bc0*/  HMMA.1688.F32.TF32 R84, R232.reuse, R10, R84 ;  /* 0x0000000ae854723c */ /* 0x048ff00000081054 */
[C---:B--2---:R-:W-:Y:S08]  /*77bd0*/  HMMA.1688.F32.TF32 R80, R232.reuse, R6, R80 ;  /* 0x00000006e850723c */ /* 0x044ff00000081050 */
[C---:B------:R-:W-:Y:S03]  /*77be0*/  HMMA.1688.F32.TF32 R72, R232.reuse, R26, R72 ;  /* 0x0000001ae848723c */ /* 0x040fe60000081048 */
        /* <DEDUP_REMOVED lines=13> */
[C---:B------:R-:W-:Y:S08]  /*77cc0*/  HMMA.1688.F32.TF32 R64, R232.reuse, R214, R60 ;  /* 0x000000d6e840723c */ /* 0x040ff0000008103c */
[C---:B------:R-:W-:Y:S08]  /*77cd0*/  HMMA.1688.F32.TF32 R60, R232.reuse, R210, R56 ;  /* 0x000000d2e83c723c */ /* 0x040ff00000081038 */
        /* <DEDUP_REMOVED lines=21> */
[----:B------:R1:W-:Y:S02]  /*77e30*/  STL.64 [R1+0x2bd8], R42 ;  /* 0x002bd82a01007387 */ /* 0x0003e40000100a00 */
[----:B-1----:R-:W-:Y:S02]  /*77e40*/  HMMA.1688.F32.TF32 R40, R236, R14, R244 ;  /* 0x0000000eec28723c */ /* 0x002fe400000810f4 */
[----:B------:R-:W-:Y:S04]  /*77e50*/  STL.64 [R1+0x2bc0], R44 ;  /* 0x002bc02c01007387 */ /* 0x000fe80000100a00 */
[----:B------:R-:W-:Y:S04]  /*77e60*/  STL.64 [R1+0x2bc8], R46 ;  /* 0x002bc82e01007387 */ /* 0x000fe80000100a00 */
[----:B------:R-:W2:Y:S01]  /*77e70*/  LDL.LU R232, [R1+0x250] ;  /* 0x0002500001e87983 */ /* 0x000ea20000300800 */
[----:B------:R-:W-:-:S02]  /*77e80*/  IMAD.MOV.U32 R248, RZ, RZ, R34 ;  /* 0x000000fffff87224 */ /* 0x000fc400078e0022 */
[----:B------:R-:W-:-:S06]  /*77e90*/  IMAD.MOV.U32 R249, RZ, RZ, R32 ;  /* 0x000000fffff97224 */ /* 0x000fcc00078e0020 */
[----:B------:R1:W-:Y:S04]  /*77ea0*/  STL.64 [R1+0x2bb0], R40 ;  /* 0x002bb02801007387 */ /* 0x0003e80000100a00 */
[----:B------:R3:W-:Y:S04]  /*77eb0*/  STL.64 [R1+0x2bb8], R42 ;  /* 0x002bb82a01007387 */ /* 0x0007e80000100a00 */
[----:B------:R-:W2:Y:S01]  /*77ec0*/  LDL.LU R233, [R1+0x254] ;  /* 0x0002540001e97983 */ /* 0x000ea20000300800 */
[----:B------:R-:W-:-:S03]  /*77ed0*/  IMAD.MOV.U32 R250, RZ, RZ, R35 ;  /* 0x000000fffffa7224 */ /* 0x000fc600078e0023 */
[----:B------:R-:W2:Y:S01]  /*77ee0*/  LDL.LU R234, [R1+0x258] ;  /* 0x0002580001ea7983 */ /* 0x000ea20000300800 */
[----:B------:R-:W-:-:S03]  /*77ef0*/  IMAD.MOV.U32 R251, RZ, RZ, R33 ;  /* 0x000000fffffb7224 */ /* 0x000fc600078e0021 */
[----:B------:R-:W2:Y:S04]  /*77f00*/  LDL.LU R235, [R1+0x25c] ;  /* 0x00025c0001eb7983 */ /* 0x000ea80000300800 */
[----:B------:R-:W4:Y:S04]  /*77f10*/  LDL.LU R34, [R1+0x641c] ;  /* 0x00641c0001227983 */ /* 0x000f280000300800 */
[----:B------:R-:W2:Y:S04]  /*77f20*/  LDL.LU R32, [R1+0x6418] ;  /* 0x0064180001207983 */ /* 0x000ea80000300800 */
[----:B------:R-:W2:Y:S04]  /*77f30*/  LDL.LU R35, [R1+0x6414] ;  /* 0x0064140001237983 */ /* 0x000ea80000300800 */
[----:B------:R-:W2:Y:S01]  /*77f40*/  LDL.LU R33, [R1+0x6410] ;  /* 0x0064100001217983 */ /* 0x000ea20000300800 */
[----:B------:R-:W-:Y:S03]  /*77f50*/  HMMA.1688.F32.TF32 R36, R236, R10, R36 ;  /* 0x0000000aec24723c */ /* 0x000fe60000081024 */
[----:B-1----:R-:W2:-:S15]  /*77f60*/  LDL.LU R40, [R1+0x290] ;  /* 0x0002900001287983 */ /* 0x002e9e0000300800 */
[----:B------:R-:W-:Y:S01]  /*77f70*/  NOP ;  /* 0x0000000000007918 */ /* 0x000fe20000000000 */
[----:B------:R1:W-:Y:S04]  /*77f80*/  STL.64 [R1+0x2ba0], R36 ;  /* 0x002ba02401007387 */ /* 0x0003e80000100a00 */
[----:B------:R1:W-:Y:S04]  /*77f90*/  STL.64 [R1+0x2ba8], R38 ;  /* 0x002ba82601007387 */ /* 0x0003e80000100a00 */
[----:B------:R-:W2:Y:S04]  /*77fa0*/  LDL.LU R41, [R1+0x294] ;  /* 0x0002940001297983 */ /* 0x000ea80000300800 */
[----:B---3--:R-:W3:Y:S04]  /*77fb0*/  LDL.LU R42, [R1+0x298] ;  /* 0x00029800012a7983 */ /* 0x008ee80000300800 */
[----:B------:R-:W3:Y:S01]  /*77fc0*/  LDL.LU R43, [R1+0x29c] ;  /* 0x00029c00012b7983 */ /* 0x000ee20000300800 */
[----:B----4-:R-:W-:-:S02]  /*77fd0*/  IMAD.MOV.U32 R47, RZ, RZ, R34 ;  /* 0x000000ffff2f7224 */ /* 0x010fc400078e0022 */
[----:B--2---:R-:W-:Y:S02]  /*77fe0*/  IMAD.MOV.U32 R46, RZ, RZ, R32 ;  /* 0x000000ffff2e7224 */ /* 0x004fe400078e0020 */
[----:B------:R-:W-:Y:S02]  /*77ff0*/  IMAD.MOV.U32 R45, RZ, RZ, R35 ;  /* 0x000000ffff2d7224 */ /* 0x000fe400078e0023 */
[----:B------:R-:W-:Y:S02]  /*78000*/  IMAD.MOV.U32 R44, RZ, RZ, R33 ;  /* 0x000000ffff2c7224 */ /* 0x000fe400078e0021 */
[----:B------:R-:W2:Y:S04]  /*78010*/  LDL.LU R33, [R1+0x640c] ;  /* 0x00640c0001217983 */ /* 0x000ea80000300800 */
[----:B------:R-:W4:Y:S04]  /*78020*/  LDL.LU R35, [R1+0x6408] ;  /* 0x0064080001237983 */ /* 0x000f280000300800 */
[----:B------:R-:W3:Y:S04]  /*78030*/  LDL.LU R32, [R1+0x6404] ;  /* 0x0064040001207983 */ /* 0x000ee80000300800 */
[----:B------:R-:W3:Y:S04]  /*78040*/  LDL.LU R34, [R1+0x6400] ;  /* 0x0064000001227983 */ /* 0x000ee80000300800 */
[----:B------:R-:W3:Y:S04]  /*78050*/  LDL.LU R244, [R1+0x230] ;  /* 0x0002300001f47983 */ /* 0x000ee80000300800 */
[----:B------:R-:W3:Y:S04]  /*78060*/  LDL.LU R245, [R1+0x234] ;  /* 0x0002340001f57983 */ /* 0x000ee80000300800 */
[----:B------:R-:W3:Y:S04]  /*78070*/  LDL.LU R246, [R1+0x238] ;  /* 0x0002380001f67983 */ /* 0x000ee80000300800 */
[----:B------:R-:W3:Y:S01]  /*78080*/  LDL.LU R247, [R1+0x23c] ;  /* 0x00023c0001f77983 */ /* 0x000ee20000300800 */
[----:B--2---:R-:W-:-:S02]  /*78090*/  IMAD.MOV.U32 R63, RZ, RZ, R33 ;  /* 0x000000ffff3f7224 */ /* 0x004fc400078e0021 */
[----:B----4-:R-:W-:Y:S02]  /*780a0*/  IMAD.MOV.U32 R62, RZ, RZ, R35 ;  /* 0x000000ffff3e7224 */ /* 0x010fe400078e0023 */
[----:B---3--:R-:W-:Y:S02]  /*780b0*/  IMAD.MOV.U32 R60, RZ, RZ, R32 ;  /* 0x000000ffff3c7224 */ /* 0x008fe400078e0020 */
        /* <DEDUP_REMOVED lines=12> */
[----:B----4-:R-:W-:Y:S02]  /*78180*/  IMAD.MOV.U32 R188, RZ, RZ, R35 ;  /* 0x000000ffffbc7224 */ /* 0x010fe400078e0023 */
        /* <DEDUP_REMOVED lines=43> */
[----:B------:R-:W4:Y:S01]  /*78440*/  LDL.LU R39, [R1+0x28c] ;  /* 0x00028c0001277983 */ /* 0x000f220000300800 */
[C---:B--2---:R-:W-:Y:S08]  /*78450*/  HMMA.1688.F32.TF32 R32, R236.reuse, R30, R32 ;  /* 0x0000001eec20723c */ /* 0x044ff00000081020 */
[C---:B---3--:R-:W-:Y:S08]  /*78460*/  HMMA.1688.F32.TF32 R76, R236.reuse, R26, R76 ;  /* 0x0000001aec4c723c */ /* 0x048ff0000008104c */
[C---:B----4-:R-:W-:Y:S08]  /*78470*/  HMMA.1688.F32.TF32 R84, R236.reuse, R6, R84 ;  /* 0x00000006ec54723c */ /* 0x050ff00000081054 */
[----:B------:R-:W-:Y:S11]  /*78480*/  HMMA.1688.F32.TF32 R80, R236, R230, R80 ;  /* 0x000000e6ec50723c */ /* 0x000ff60000081050 */
[----:B------:R-:W-:Y:S04]  /*78490*/  STL.64 [R1+0x2b90], R84 ;  /* 0x002b905401007387 */ /* 0x000fe80000100a00 */
[----:B------:R1:W-:Y:S04]  /*784a0*/  STL.64 [R1+0x2b98], R86 ;  /* 0x002b985601007387 */ /* 0x0003e80000100a00 */
[----:B-1----:R-:W2:Y:S04]  /*784b0*/  LDL.LU.64 R86, [R1+0x63e8] ;  /* 0x0063e80001567983 */ /* 0x002ea80000300a00 */
[----:B------:R-:W2:Y:S04]  /*784c0*/  LDL.LU.64 R84, [R1+0x63e0] ;  /* 0x0063e00001547983 */ /* 0x000ea80000300a00 */
[----:B------:R-:W-:Y:S04]  /*784d0*/  STL.64 [R1+0x2b80], R80 ;  /* 0x002b805001007387 */ /* 0x000fe80000100a00 */
        /* <DEDUP_REMOVED lines=9> */
[----:B-1----:R-:W2:Y:S04]  /*78570*/  LDL.LU.64 R34, [R1+0x63b8] ;  /* 0x0063b80001227983 */ /* 0x002ea80000300a00 */
[----:B------:R-:W2:Y:S01]  /*78580*/  LDL.LU.64 R32, [R1+0x63b0] ;  /* 0x0063b00001207983 */ /* 0x000ea20000300a00 */
[----:B------:R-:W-:Y:S01]  /*78590*/  LOP3.LUT R229, R0, 0x20, RZ, 0x3c, !PT ;  /* 0x0000002000e57812 */ /* 0x000fe200078e3cff */
[----:B------:R-:W-:-:S02]  /*785a0*/  IMAD.MOV.U32 R25, RZ, RZ, R192 ;  /* 0x000000ffff197224 */ /* 0x000fc400078e00c0 */
[----:B------:R-:W-:Y:S01]  /*785b0*/  IMAD.MOV.U32 R24, RZ, RZ, R193 ;  /* 0x000000ffff187224 */ /* 0x000fe200078e00c1 */
[----:B------:R-:W-:Y:S01]  /*785c0*/  LDS R192, [R0+UR10+0xc080] ;  /* 0x00c0800a00c07984 */ /* 0x000fe20008000800 */
[----:B------:R-:W-:Y:S02]  /*785d0*/  IMAD.MOV.U32 R21, RZ, RZ, R194 ;  /* 0x000000ffff157224 */ /* 0x000fe400078e00c2 */
[----:B------:R-:W-:Y:S01]  /*785e0*/  IMAD.MOV.U32 R20, RZ, RZ, R195 ;  /* 0x000000ffff147224 */ /* 0x000fe200078e00c3 */
[----:B------:R-:W-:Y:S04]  /*785f0*/  LDS R194, [R0+UR10+0xe080] ;  /* 0x00e0800a00c27984 */ /* 0x000fe80008000800 */
[----:B------:R-:W-:Y:S04]  /*78600*/  LDS R193, [R229+UR10+0xc080] ;  /* 0x00c0800ae5c17984 */ /* 0x000fe80008000800 */
[----:B------:R-:W1:Y:S01]  /*78610*/  LDS R195, [R229+UR10+0xe080] ;  /* 0x00e0800ae5c37984 */ /* 0x000e620008000800 */
[C---:B------:R-:W-:Y:S08]  /*78620*/  HMMA.1688.F32.TF32 R72, R236.reuse, R222, R72 ;  /* 0x000000deec48723c */ /* 0x040ff00000081048 */
[C---:B------:R-:W-:Y:S08]  /*78630*/  HMMA.1688.F32.TF32 R68, R236.reuse, R218, R68 ;  /* 0x000000daec44723c */ /* 0x040ff00000081044 */
[C---:B------:R-:W-:Y:S08]  /*78640*/  HMMA.1688.F32.TF32 R188, R236.reuse, R214, R188 ;  /* 0x000000d6ecbc723c */ /* 0x040ff000000810bc */
[C---:B------:R-:W-:Y:S08]  /*78650*/  HMMA.1688.F32.TF32 R124, R236.reuse, R210, R124 ;  /* 0x000000d2ec7c723c */ /* 0x040ff0000008107c */
[C---:B------:R-:W-:Y:S08]  /*78660*/  HMMA.1688.F32.TF32 R64, R236.reuse, R206, R64 ;  /* 0x000000ceec40723c */ /* 0x040ff00000081040 */
[C---:B------:R-:W-:Y:S08]  /*78670*/  HMMA.1688.F32.TF32 R60, R236.reuse, R202, R60 ;  /* 0x000000caec3c723c */ /* 0x040ff0000008103c */
[----:B------:R-:W-:Y:S08]  /*78680*/  HMMA.1688.F32.TF32 R244, R236, R198, R244 ;  /* 0x000000c6ecf4723c */ /* 0x000ff000000810f4 */
[C---:B-1----:R-:W-:Y:S08]  /*78690*/  HMMA.1688.F32.TF32 R56, R192.reuse, R22, R56 ;  /* 0x00000016c038723c */ /* 0x042ff00000081038 */
[C---:B------:R-:W-:Y:S08]  /*786a0*/  HMMA.1688.F32.TF32 R52, R192.reuse, R18, R52 ;  /* 0x00000012c034723c */ /* 0x040ff00000081034 */
[C---:B------:R-:W-:Y:S08]  /*786b0*/  HMMA.1688.F32.TF32 R48, R192.reuse, R14, R48 ;  /* 0x0000000ec030723c */ /* 0x040ff00000081030 */
[C---:B------:R-:W-:Y:S08]  /*786c0*/  HMMA.1688.F32.TF32 R44, R192.reuse, R10, R44 ;  /* 0x0000000ac02c723c */ /* 0x040ff0000008102c */
[C---:B------:R-:W-:Y:S08]  /*786d0*/  HMMA.1688.F32.TF32 R40, R192.reuse, R6, R40 ;  /* 0x00000006c028723c */ /* 0x040ff00000081028 */
[----:B------:R-:W-:Y:S08]  /*786e0*/  HMMA.1688.F32.TF32 R36, R192, R230, R36 ;  /* 0x000000e6c024723c */ /* 0x000ff00000081024 */
[----:B--2---:R-:W-:-:S15]  /*786f0*/  HMMA.1688.F32.TF32 R32, R236, R226, R32 ;  /* 0x000000e2ec20723c */ /* 0x004fde0000081020 */
[----:B------:R-:W-:-:S04]  /*78700*/  NOP ;  /* 0x0000000000007918 */ /* 0x000fc80000000000 */
[----:B------:R-:W-:Y:S04]  /*78710*/  STL.64 [R1+0x2b50], R32 ;  /* 0x002b502001007387 */ /* 0x000fe80000100a00 */
[----:B------:R-:W-:Y:S04]  /*78720*/  STL.64 [R1+0x2b58], R34 ;  /* 0x002b582201007387 */ /* 0x000fe80000100a00 */
        /* <DEDUP_REMOVED lines=8> */
[----:B------:R1:W-:Y:S04]  /*787b0*/  STL.64 [R1+0x2b38], R70 ;  /* 0x002b384601007387 */ /* 0x0003e80000100a00 */
[----:B------:R-:W-:Y:S04]  /*787c0*/  LDS R33, [R252+UR10+0xc080] ;  /* 0x00c0800afc217984 */ /* 0x000fe80008000800 */
[----:B------:R-:W2:Y:S04]  /*787d0*/  LDS R35, [R252+UR10+0xe080] ;  /* 0x00e0800afc237984 */ /* 0x000ea80008000800 */
        /* <DEDUP_REMOVED lines=18> */
[----:B------:R-:W2:Y:S04]  /*78900*/  LDL.LU R236, [R1+0x270] ;  /* 0x0002700001ec7983 */ /* 0x000ea80000300800 */
[----:B------:R-:W-:Y:S04]  /*78910*/  STL.64 [R1+0x29b0], R244 ;  /* 0x0029b0f401007387 */ /* 0x000fe80000100a00 */
[----:B------:R-:W-:Y:S04]  /*78920*/  STL.64 [R1+0x29b8], R246 ;  /* 0x0029b8f601007387 */ /* 0x000fe80000100a00 */
[----:B------:R-:W2:Y:S04]  /*78930*/  LDL.LU R237, [R1+0x274] ;  /* 0x0002740001ed7983 */ /* 0x000ea80000300800 */
[----:B------:R-:W2:Y:S04]  /*78940*/  LDL.LU R238, [R1+0x278] ;  /* 0x0002780001ee7983 */ /* 0x000ea80000300800 */
[----:B------:R-:W2:Y:S04]  /*78950*/  LDL.LU R239, [R1+0x27c] ;  /* 0x00027c0001ef7983 */ /* 0x000ea80000300800 */
[----:B------:R-:W-:Y:S04]  /*78960*/  STL.64 [R1+0x2ae0], R56 ;  /* 0x002ae03801007387 */ /* 0x000fe80000100a00 */
[----:B------:R1:W-:Y:S04]  /*78970*/  STL.64 [R1+0x2ae8], R58 ;  /* 0x002ae83a01007387 */ /* 0x0003e80000100a00 */
[----:B------:R-:W-:Y:S04]  /*78980*/  LDS R244, [R0+UR10+0xc100] ;  /* 0x00c1000a00f47984 */ /* 0x000fe80008000800 */
[----:B------:R-:W-:Y:S04]  /*78990*/  LDS R246, [R0+UR10+0xe100] ;  /* 0x00e1000a00f67984 */ /* 0x000fe80008000800 */
[----:B-1----:R-:W3:Y:S04]  /*789a0*/  LDL.LU.64 R58, [R1+0x6348] ;  /* 0x00634800013a7983 */ /* 0x002ee80000300a00 */
[----:B------:R-:W3:Y:S04]  /*789b0*/  LDL.LU.64 R56, [R1+0x6340] ;  /* 0x0063400001387983 */ /* 0x000ee80000300a00 */
[----:B------:R-:W-:Y:S04]  /*789c0*/  STL.64 [R1+0x2ad0], R52 ;  /* 0x002ad03401007387 */ /* 0x000fe80000100a00 */
[----:B------:R1:W-:Y:S04]  /*789d0*/  STL.64 [R1+0x2ad8], R54 ;  /* 0x002ad83601007387 */ /* 0x0003e80000100a00 */
[----:B------:R-:W-:Y:S04]  /*789e0*/  LDS R245, [R229+UR10+0xc100] ;  /* 0x00c1000ae5f57984 */ /* 0x000fe80008000800 */
[----:B------:R-:W2:Y:S04]  /*789f0*/  LDS R247, [R229+UR10+0xe100] ;  /* 0x00e1000ae5f77984 */ /* 0x000ea80008000800 */
        /* <DEDUP_REMOVED lines=16> */
[----:B-1----:R-:W4:Y:S04]  /*78b00*/  LDL.LU.64 R38, [R1+0x62f8] ;  /* 0x0062f80001267983 */ /* 0x002f280000300a00 */
[----:B------:R-:W4:Y:S01]  /*78b10*/  LDL.LU.64 R36, [R1+0x62f0] ;  /* 0x0062f00001247983 */ /* 0x000f220000300a00 */
[----:B--2---:R-:W-:-:S15]  /*78b20*/  HMMA.1688.F32.TF32 R236, R192, R26, R236 ;  /* 0x0000001ac0ec723c */ /* 0x004fde00000810ec */
[----:B------:R-:W-:-:S04]  /*78b30*/  NOP ;  /* 0x0000000000007918 */ /* 0x000fc80000000000 */
[----:B------:R-:W-:Y:S04]  /*78b40*/  STL.64 [R1+0x2a80], R236 ;  /* 0x002a80ec01007387 */ /* 0x000fe80000100a00 */
[----:B------:R1:W-:Y:S02]  /*78b50*/  STL.64 [R1+0x2a88], R238 ;  /* 0x002a88ee01007387 */ /* 0x0003e40000100a00 */
[----:B-1----:R-:W-:Y:S02]  /*78b60*/  HMMA.1688.F32.TF32 R236, R192, R226, R232 ;  /* 0x000000e2c0ec723c */ /* 0x002fe400000810e8 */
[----:B------:R1:W-:Y:S04]  /*78b70*/  STL.64 [R1+0x2a70], R248 ;  /* 0x002a70f801007387 */ /* 0x0003e80000100a00 */
[----:B------:R2:W-:-:S13]  /*78b80*/  STL.64 [R1+0x2a78], R250 ;  /* 0x002a78fa01007387 */ /* 0x0005da0000100a00 */
[----:B------:R-:W-:Y:S04]  /*78b90*/  STL.64 [R1+0x2a60], R236 ;  /* 0x002a60ec01007387 */ /* 0x000fe80000100a00 */
[----:B------:R-:W-:Y:S01]  /*78ba0*/  STL.64 [R1+0x2a68], R238 ;  /* 0x002a68ee01007387 */ /* 0x000fe20000100a00 */
[C---:B---3--:R-:W-:Y:S08]  /*78bb0*/  HMMA.1688.F32.TF32 R232, R192.reuse, R218, R40 ;  /* 0x000000dac0e8723c */ /* 0x048ff00000081028 */
[----:B----4-:R-:W-:Y:S01]  /*78bc0*/  HMMA.1688.F32.TF32 R36, R192, R222, R36 ;  /* 0x000000dec024723c */ /* 0x010fe20000081024 */
[----:B-1----:R-:W-:Y:S01]  /*78bd0*/  IMAD.MOV.U32 R248, RZ, RZ, R148 ;  /* 0x000000fffff87224 */ /* 0x002fe200078e0094 */
[----:B------:R-:W-:Y:S01]  /*78be0*/  LDS R236, [R243+UR10+0xc100] ;  /* 0x00c1000af3ec7984 */ /* 0x000fe20008000800 */
[----:B------:R-:W-:-:S02]  /*78bf0*/  IMAD.MOV.U32 R249, RZ, RZ, R149 ;  /* 0x000000fffff97224 */ /* 0x000fc400078e0095 */
[----:B--2---:R-:W-:Y:S01]  /*78c00*/  IMAD.MOV.U32 R250, RZ, RZ, R150 ;  /* 0x000000fffffa7224 */ /* 0x004fe200078e0096 */
[----:B------:R-:W-:Y:S02]  /*78c10*/  LDS R238, [R243+UR10+0xe100] ;  /* 0x00e1000af3ee7984 */ /* 0x000fe40008000800 */
[C---:B------:R-:W-:Y:S01]  /*78c20*/  HMMA.1688.F32.TF32 R40, R192.reuse, R214, R44 ;  /* 0x000000d6c028723c */ /* 0x040fe2000008102c */
[----:B------:R-:W-:Y:S01]  /*78c30*/  IMAD.MOV.U32 R251, RZ, RZ, R144 ;  /* 0x000000fffffb7224 */ /* 0x000fe200078e0090 */
[----:B------:R-:W-:Y:S04]  /*78c40*/  LDS R237, [R252+UR10+0xc100] ;  /* 0x00c1000afced7984 */ /* 0x000fe80008000800 */
[----:B------:R-:W1:Y:S05]  /*78c50*/  LDS R239, [R252+UR10+0xe100] ;  /* 0x00e1000afcef7984 */ /* 0x000e6a0008000800 */
[----:B------:R-:W-:Y:S04]  /*78c60*/  STL.64 [R1+0x2a50], R36 ;  /* 0x002a502401007387 */ /* 0x000fe80000100a00 */
[----:B------:R2:W-:Y:S02]  /*78c70*/  STL.64 [R1+0x2a58], R38 ;  /* 0x002a582601007387 */ /* 0x0005e40000100a00 */
[C---:B--2---:R-:W-:Y:S02]  /*78c80*/  HMMA.1688.F32.TF32 R36, R192.reuse, R210, R48 ;  /* 0x000000d2c024723c */ /* 0x044fe40000081030 */
[----:B------:R-:W-:Y:S04]  /*78c90*/  STL.64 [R1+0x2a40], R232 ;  /* 0x002a40e801007387 */ /* 0x000fe80000100a00 */
[----:B------:R-:W-:Y:S02]  /*78ca0*/  STL.64 [R1+0x2a48], R234 ;  /* 0x002a48ea01007387 */ /* 0x000fe40000100a00 */
[C---:B------:R-:W-:Y:S02]  /*78cb0*/  HMMA.1688.F32.TF32 R44, R192.reuse, R206, R52 ;  /* 0x000000cec02c723c */ /* 0x040fe40000081034 */
[----:B------:R-:W-:Y:S04]  /*78cc0*/  STL.64 [R1+0x2a30], R40 ;  /* 0x002a302801007387 */ /* 0x000fe80000100a00 */
[----:B------:R2:W-:Y:S05]  /*78cd0*/  STL.64 [R1+0x2a38], R42 ;  /* 0x002a382a01007387 */ /* 0x0005ea0000100a00 */
[----:B------:R-:W-:Y:S04]  /*78ce0*/  STL.64 [R1+0x2a20], R36 ;  /* 0x002a202401007387 */ /* 0x000fe80000100a00 */
[----:B------:R3:W-:Y:S01]  /*78cf0*/  STL.64 [R1+0x2a28], R38 ;  /* 0x002a282601007387 */ /* 0x0007e20000100a00 */
[C---:B--2---:R-:W-:Y:S08]  /*78d00*/  HMMA.1688.F32.TF32 R40, R192.reuse, R202, R56 ;  /* 0x000000cac028723c */ /* 0x044ff00000081038 */
[----:B---3--:R-:W-:Y:S01]  /*78d10*/  HMMA.1688.F32.TF32 R36, R192, R198, R60 ;  /* 0x000000c6c024723c */ /* 0x008fe2000008103c */
[----:B------:R-:W-:Y:S04]  /*78d20*/  STL.64 [R1+0x2a10], R44 ;  /* 0x002a102c01007387 */ /* 0x000fe80000100a00 */
[----:B------:R2:W-:Y:S06]  /*78d30*/  STL.64 [R1+0x2a18], R46 ;  /* 0x002a182e01007387 */ /* 0x0005ec0000100a00 */
        /* <DEDUP_REMOVED lines=55> */
[----:B------:R2:W-:Y:S01]  /*790b0*/  STL.64 [R1+0xb00], R40 ;  /* 0x000b002801007387 */ /* 0x0005e20000100a00 */
[----:B------:R-:W-:-:S03]  /*790c0*/  IMAD.MOV.U32 R232, RZ, RZ, R152 ;  /* 0x000000ffffe87224 */ /* 0x000fc600078e0098 */
[----:B------:R3:W-:Y:S04]  /*790d0*/  STL.64 [R1+0xb08], R42 ;  /* 0x000b082a01007387 */ /* 0x0007e80000100a00 */
[----:B------:R-:W-:Y:S01]  /*790e0*/  STL.64 [R1+0xae0], R36 ;  /* 0x000ae02401007387 */ /* 0x000fe20000100a00 */
[----:B------:R-:W-:-:S03]  /*790f0*/  IMAD.MOV.U32 R233, RZ, RZ, R153 ;  /* 0x000000ffffe97224 */ /* 0x000fc600078e0099 */
[----:B------:R-:W-:Y:S01]  /*79100*/  STL.64 [R1+0xae8], R38 ;  /* 0x000ae82601007387 */ /* 0x000fe20000100a00 */
[----:B------:R-:W-:-:S03]  /*79110*/  IMAD.MOV.U32 R234, RZ, RZ, R154 ;  /* 0x000000ffffea7224 */ /* 0x000fc600078e009a */
[----:B------:R-:W4:Y:S01]  /*79120*/  LDL.LU R152, [R1+0x62e8] ;  /* 0x0062e80001987983 */ /* 0x000f220000300800 */
[----:B------:R-:W-:-:S03]  /*79130*/  IMAD.MOV.U32 R235, RZ, RZ, R155 ;  /* 0x000000ffffeb7224 */ /* 0x000fc600078e009b */
[----:B------:R-:W-:Y:S04]  /*79140*/  STL.64 [R1+0xac0], R32 ;  /* 0x000ac02001007387 */ /* 0x000fe80000100a00 */
[----:B------:R1:W-:Y:S04]  /*79150*/  STL.64 [R1+0xac8], R34 ;  /* 0x000ac82201007387 */ /* 0x0003e80000100a00 */
[----:B------:R-:W4:Y:S04]  /*79160*/  LDL.LU R153, [R1+0x62e4] ;  /* 0x0062e40001997983 */ /* 0x000f280000300800 */
[----:B------:R-:W4:Y:S04]  /*79170*/  LDL.LU R154, [R1+0x62e0] ;  /* 0x0062e000019a7983 */ /* 0x000f280000300800 */
[----:B------:R-:W4:Y:S01]  /*79180*/  LDL.LU R155, [R1+0x62dc] ;  /* 0x0062dc00019b7983 */ /* 0x000f220000300800 */
[----:B--2---:R-:W-:-:S03]  /*79190*/  IMAD.MOV.U32 R40, RZ, RZ, R145 ;  /* 0x000000ffff287224 */ /* 0x004fc600078e0091 */
[----:B------:R-:W2:Y:S01]  /*791a0*/  LDL.LU R148, [R1+0x62d8] ;  /* 0x0062d80001947983 */ /* 0x000ea20000300800 */
[----:B------:R-:W-:-:S03]  /*791b0*/  IMAD.MOV.U32 R41, RZ, RZ, R146 ;  /* 0x000000ffff297224 */ /* 0x000fc600078e0092 */
[----:B------:R-:W2:Y:S01]  /*791c0*/  LDL.LU R149, [R1+0x62d4] ;  /* 0x0062d40001957983 */ /* 0x000ea20000300800 */
[----:B---3--:R-:W-:-:S03]  /*791d0*/  IMAD.MOV.U32 R42, RZ, RZ, R147 ;  /* 0x000000ffff2a7224 */ /* 0x008fc600078e0093 */
[----:B------:R-:W2:Y:S01]  /*791e0*/  LDL.LU R150, [R1+0x62d0] ;  /* 0x0062d00001967983 */ /* 0x000ea20000300800 */
        /* <DEDUP_REMOVED lines=17> */
[----:B------:R-:W2:Y:S04]  /*79300*/  LDL.LU R138, [R1+0x62ac] ;  /* 0x0062ac00018a7983 */ /* 0x000ea80000300800 */
[----:B------:R-:W1:Y:S04]  /*79310*/  LDL.LU R132, [R1+0x62a8] ;  /* 0x0062a80001847983 */ /* 0x000e680000300800 */
[----:B------:R-:W1:Y:S04]  /*79320*/  LDL.LU R133, [R1+0x62a4] ;  /* 0x0062a40001857983 */ /* 0x000e680000300800 */
[----:B------:R-:W1:Y:S04]  /*79330*/  LDL.LU R134, [R1+0x62a0] ;  /* 0x0062a00001867983 */ /* 0x000e680000300800 */
[----:B------:R-:W1:Y:S01]  /*79340*/  LDL.LU R135, [R1+0x629c] ;  /* 0x00629c0001877983 */ /* 0x000e620000300800 */
[----:B------:R-:W-:-:S03]  /*79350*/  IMAD.MOV.U32 R44, RZ, RZ, R139 ;  /* 0x000000ffff2c7224 */ /* 0x000fc600078e008b */
[----:B------:R-:W2:Y:S01]  /*79360*/  LDL.LU R56, [R1+0x1040] ;  /* 0x0010400001387983 */ /* 0x000ea20000300800 */
[----:B------:R-:W-:-:S03]  /*79370*/  IMAD.MOV.U32 R45, RZ, RZ, R142 ;  /* 0x000000ffff2d7224 */ /* 0x000fc600078e008e */
[----:B------:R-:W2:Y:S01]  /*79380*/  LDL.LU R57, [R1+0x1044] ;  /* 0x0010440001397983 */ /* 0x000ea20000300800 */
[----:B------:R-:W-:-:S03]  /*79390*/  IMAD.MOV.U32 R46, RZ, RZ, R143 ;  /* 0x000000ffff2e7224 */ /* 0x000fc600078e008f */
[----:B------:R-:W2:Y:S04]  /*793a0*/  LDL.LU R58, [R1+0x1048] ;  /* 0x00104800013a7983 */ /* 0x000ea80000300800 */
[----:B------:R-:W2:Y:S04]  /*793b0*/  LDL.LU R59, [R1+0x104c] ;  /* 0x00104c00013b7983 */ /* 0x000ea80000300800 */
[----:B------:R-:W2:Y:S04]  /*793c0*/  LDL.LU R139, [R1+0x6298] ;  /* 0x00629800018b7983 */ /* 0x000ea80000300800 */
[----:B------:R-:W3:Y:S04]  /*793d0*/  LDL.LU R142, [R1+0x6294] ;  /* 0x00629400018e7983 */ /* 0x000ee80000300800 */
[----:B------:R-:W3:Y:S01]  /*793e0*/  LDL.LU R143, [R1+0x6290] ;  /* 0x00629000018f7983 */ /* 0x000ee20000300800 */
[----:B------:R-:W-:-:S03]  /*793f0*/  IMAD.MOV.U32 R47, RZ, RZ, R151 ;  /* 0x000000ffff2f7224 */ /* 0x000fc600078e0097 */
[----:B------:R-:W4:Y:S01]  /*79400*/  LDL.LU R151, [R1+0x628c] ;  /* 0x00628c0001977983 */ /* 0x000f220000300800 */
[C---:B------:R-:W-:Y:S08]  /*79410*/  HMMA.1688.F32.TF32 R64, R244.reuse, R210, R168 ;  /* 0x000000d2f440723c */ /* 0x040ff000000810a8 */
[C---:B-1----:R-:W-:Y:S08]  /*79420*/  HMMA.1688.F32.TF32 R32, R244.reuse, R10, R132 ;  /* 0x0000000af420723c */ /* 0x042ff00000081084 */
[C---:B--2---:R-:W-:Y:S08]  /*79430*/  HMMA.1688.F32.TF32 R60, R244.reuse, R6, R136 ;  /* 0x00000006f43c723c */ /* 0x044ff00000081088 */
[C---:B---3--:R-:W-:Y:S03]  /*79440*/  HMMA.1688.F32.TF32 R36, R244.reuse, R230, R140 ;  /* 0x000000e6f424723c */ /* 0x048fe6000008108c */
        /* <DEDUP_REMOVED lines=24> */
[----:B------:R-:W-:Y:S01]  /*795d0*/  STL.64 [R1+0x9e0], R60 ;  /* 0x0009e03c01007387 */ /* 0x000fe20000100a00 */
[C---:B--2---:R-:W-:Y:S03]  /*795e0*/  HMMA.1688.F32.TF32 R36, R244.reuse, R214, R164 ;  /* 0x000000d6f424723c */ /* 0x044fe600000810a4 */
[----:B------:R2:W-:Y:S05]  /*795f0*/  STL.64 [R1+0x9e8], R62 ;  /* 0x0009e83e01007387 */ /* 0x0005ea0000100a00 */
[C---:B--2---:R-:W-:Y:S11]  /*79600*/  HMMA.1688.F32.TF32 R60, R244.reuse, R206, R172 ;  /* 0x000000cef43c723c */ /* 0x044ff600000810ac */
[----:B------:R-:W-:Y:S04]  /*79610*/  STL.64 [R1+0x9c0], R36 ;  /* 0x0009c02401007387 */ /* 0x000fe80000100a00 */
[----:B------:R2:W-:Y:S04]  /*79620*/  STL.64 [R1+0x9c8], R38 ;  /* 0x0009c82601007387 */ /* 0x0005e80000100a00 */
[----:B------:R-:W-:Y:S04]  /*79630*/  STL.64 [R1+0x9a0], R64 ;  /* 0x0009a04001007387 */ /* 0x000fe80000100a00 */
[----:B------:R3:W-:Y:S01]  /*79640*/  STL.64 [R1+0x9a8], R66 ;  /* 0x0009a84201007387 */ /* 0x0007e20000100a00 */
[C---:B--2---:R-:W-:Y:S03]  /*79650*/  HMMA.1688.F32.TF32 R36, R244.reuse, R202, R176 ;  /* 0x000000caf424723c */ /* 0x044fe600000810b0 */
[----:B------:R-:W-:Y:S05]  /*79660*/  STL.64 [R1+0x980], R60 ;  /* 0x0009803c01007387 */ /* 0x000fea0000100a00 */
[----:B------:R-:W-:Y:S01]  /*79670*/  HMMA.1688.F32.TF32 R244, R244, R198, R180 ;  /* 0x000000c6f4f4723c */ /* 0x000fe200000810b4 */
[----:B------:R2:W-:Y:S07]  /*79680*/  STL.64 [R1+0x988], R62 ;  /* 0x0009883e01007387 */ /* 0x0005ee0000100a00 */
[C---:B---3--:R-:W-:Y:S08]  /*79690*/  HMMA.1688.F32.TF32 R64, R236.reuse, R22, R56 ;  /* 0x00000016ec40723c */ /* 0x048ff00000081038 */
[C---:B--2---:R-:W-:Y:S08]  /*796a0*/  HMMA.1688.F32.TF32 R60, R236.reuse, R18, R52 ;  /* 0x00000012ec3c723c */ /* 0x044ff00000081034 */
        /* <DEDUP_REMOVED lines=19> */
[----:B--2---:R-:W2:Y:S04]  /*797e0*/  LDL.LU R52, [R1+0x1160] ;  /* 0x0011600001347983 */ /* 0x004ea80000300800 */
[----:B------:R-:W-:Y:S04]  /*797f0*/  STL.64 [R1+0x80], R44 ;  /* 0x0000802c01007387 */ /* 0x000fe80000100a00 */
[----:B------:R-:W-:Y:S04]  /*79800*/  STL.64 [R1+0x88], R46 ;  /* 0x0000882e01007387 */ /* 0x000fe80000100a00 */
[----:B------:R4:W-:Y:S04]  /*79810*/  STL.64 [R1+0x70], R40 ;  /* 0x0000702801007387 */ /* 0x0009e80000100a00 */
[----:B------:R1:W-:Y:S04]  /*79820*/  STL.64 [R1+0x78], R42 ;  /* 0x0000782a01007387 */ /* 0x0003e80000100a00 */
        /* <DEDUP_REMOVED lines=51> */
[----:B------:R-:W-:Y:S04]  /*79b60*/  LDS R36, [R243+UR10+0xc180] ;  /* 0x00c1800af3247984 */ /* 0x000fe80008000800 */
[----:B------:R-:W-:Y:S04]  /*79b70*/  LDS R38, [R243+UR10+0xe180] ;  /* 0x00e1800af3267984 */ /* 0x000fe80008000800 */
[----:B------:R-:W-:Y:S04]  /*79b80*/  LDS R37, [R252+UR10+0xc180] ;  /* 0x00c1800afc257984 */ /* 0x000fe80008000800 */
[----:B------:R-:W1:Y:S01]  /*79b90*/  LDS R39, [R252+UR10+0xe180] ;  /* 0x00e1800afc277984 */ /* 0x000e620008000800 */
[C---:B----4-:R-:W-:Y:S08]  /*79ba0*/  HMMA.1688.F32.TF32 R40, R236.reuse, R226, R40 ;  /* 0x000000e2ec28723c */ /* 0x050ff00000081028 */
[----:B--2---:R-:W-:Y:S01]  /*79bb0*/  HMMA.1688.F32.TF32 R72, R236, R30, R44 ;  /* 0x0000001eec48723c */ /* 0x004fe2000008102c */
[----:B------:R-:W2:-:S15]  /*79bc0*/  LDL.LU R44, [R1+0x1180] ;  /* 0x00118000012c7983 */ /* 0x000e9e0000300800 */
[----:B------:R-:W-:-:S03]  /*79bd0*/  NOP ;  /* 0x0000000000007918 */ /* 0x000fc60000000000 */
[----:B------:R-:W-:Y:S04]  /*79be0*/  STL.64 [R1+0x60], R72 ;  /* 0x0000604801007387 */ /* 0x000fe80000100a00 */
[----:B------:R-:W-:Y:S04]  /*79bf0*/  STL.64 [R1+0x68], R74 ;  /* 0x0000684a01007387 */ /* 0x000fe80000100a00 */
[----:B------:R4:W-:Y:S04]  /*79c00*/  STL.64 [R1+0x50], R40 ;  /* 0x0000502801007387 */ /* 0x0009e80000100a00 */
[----:B------:R1:W-:Y:S04]  /*79c10*/  STL.64 [R1+0x58], R42 ;  /* 0x0000582a01007387 */ /* 0x0003e80000100a00 */
[----:B------:R-:W2:Y:S01]  /*79c20*/  LDL.LU R45, [R1+0x1184] ;  /* 0x00118400012d7983 */ /* 0x000ea20000300800 */
[C---:B---3--:R-:W-:Y:S03]  /*79c30*/  HMMA.1688.F32.TF32 R76, R236.reuse, R218, R188 ;  /* 0x000000daec4c723c */ /* 0x048fe600000810bc */
[----:B------:R-:W2:Y:S04]  /*79c40*/  LDL.LU R46, [R1+0x1188] ;  /* 0x00118800012e7983 */ /* 0x000ea80000300800 */
[----:B------:R-:W2:Y:S01]  /*79c50*/  LDL.LU R47, [R1+0x118c] ;  /* 0x00118c00012f7983 */ /* 0x000ea20000300800 */
[C---:B------:R-:W-:Y:S03]  /*79c60*/  HMMA.1688.F32.TF32 R68, R236.reuse, R222, R68 ;  /* 0x000000deec44723c */ /* 0x040fe60000081044 */
[----:B----4-:R-:W3:Y:S04]  /*79c70*/  LDL.LU R40, [R1+0x1190] ;  /* 0x0011900001287983 */ /* 0x010ee80000300800 */
[----:B------:R-:W3:Y:S01]  /*79c80*/  LDL.LU R41, [R1+0x1194] ;  /* 0x0011940001297983 */ /* 0x000ee20000300800 */
[C---:B------:R-:W-:Y:S03]  /*79c90*/  HMMA.1688.F32.TF32 R72, R236.reuse, R214, R124 ;  /* 0x000000d6ec48723c */ /* 0x040fe6000008107c */
[----:B-1----:R-:W3:Y:S04]  /*79ca0*/  LDL.LU R42, [R1+0x1198] ;  /* 0x00119800012a7983 */ /* 0x002ee80000300800 */
[----:B------:R-:W3:Y:S04]  /*79cb0*/  LDL.LU R43, [R1+0x119c] ;  /* 0x00119c00012b7983 */ /* 0x000ee80000300800 */
        /* <DEDUP_REMOVED lines=8> */
[----:B------:R-:W4:Y:S04]  /*79d40*/  LDL.LU R232, [R1+0x11a0] ;  /* 0x0011a00001e87983 */ /* 0x000f280000300800 */
[----:B------:R-:W-:Y:S04]  /*79d50*/  STL.64 [R1+0x10], R68 ;  /* 0x0000104401007387 */ /* 0x000fe80000100a00 */
[----:B------:R-:W-:Y:S04]  /*79d60*/  STL.64 [R1+0x18], R70 ;  /* 0x0000184601007387 */ /* 0x000fe80000100a00 */
[----:B------:R-:W-:Y:S04]  /*79d70*/  STL.64 [R1], R64 ;  /* 0x0000004001007387 */ /* 0x000fe80000100a00 */
[----:B------:R-:W-:Y:S04]  /*79d80*/  STL.64 [R1+0x8], R66 ;  /* 0x0000084201007387 */ /* 0x000fe80000100a00 */
[----:B------:R-:W4:Y:S04]  /*79d90*/  LDL.LU R233, [R1+0x11a4] ;  /* 0x0011a40001e97983 */ /* 0x000f280000300800 */
[----:B------:R-:W4:Y:S04]  /*79da0*/  LDL.LU R234, [R1+0x11a8] ;  /* 0x0011a80001ea7983 */ /* 0x000f280000300800 */
[----:B------:R-:W4:Y:S01]  /*79db0*/  LDL.LU R235, [R1+0x11ac] ;  /* 0x0011ac0001eb7983 */ /* 0x000f220000300800 */
[C---:B------:R-:W-:Y:S08]  /*79dc0*/  HMMA.1688.F32.TF32 R248, R236.reuse, R202, R248 ;  /* 0x000000caecf8723c */ /* 0x040ff000000810f8 */
[----:B------:R-:W-:Y:S08]  /*79dd0*/  HMMA.1688.F32.TF32 R236, R236, R198, R192 ;  /* 0x000000c6ecec723c */ /* 0x000ff000000810c0 */
[C---:B------:R-:W-:Y:S08]  /*79de0*/  HMMA.1688.F32.TF32 R60, R32.reuse, R22, R60 ;  /* 0x00000016203c723c */ /* 0x040ff0000008103c */
[C---:B------:R-:W-:Y:S08]  /*79df0*/  HMMA.1688.F32.TF32 R48, R32.reuse, R10, R48 ;  /* 0x0000000a2030723c */ /* 0x040ff00000081030 */
[C---:B------:R-:W-:Y:S08]  /*79e00*/  HMMA.1688.F32.TF32 R56, R32.reuse, R18, R56 ;  /* 0x000000122038723c */ /* 0x040ff00000081038 */
[----:B------:R-:W-:Y:S01]  /*79e10*/  HMMA.1688.F32.TF32 R52, R32, R14, R52 ;  /* 0x0000000e2034723c */ /* 0x000fe20000081034 */
[----:B------:R-:W-:Y:S04]  /*79e20*/  STL.64 [R1+0x6190], R250 ;  /* 0x006190fa01007387 */ /* 0x000fe80000100a00 */
[----:B------:R1:W-:Y:S04]  /*79e30*/  STL.64 [R1+0x6188], R248 ;  /* 0x006188f801007387 */ /* 0x0003e80000100a00 */
[----:B------:R-:W-:Y:S04]  /*79e40*/  STL [R1+0x61a4], R236 ;  /* 0x0061a4ec01007387 */ /* 0x000fe80000100800 */
[----:B------:R-:W-:Y:S04]  /*79e50*/  STL [R1+0x61a0], R237 ;  /* 0x0061a0ed01007387 */ /* 0x000fe80000100800 */
[----:B------:R-:W-:Y:S01]  /*79e60*/  STL [R1+0x619c], R238 ;  /* 0x00619cee01007387 */ /* 0x000fe20000100800 */
[----:B-1----:R-:W-:-:S03]  /*79e70*/  IMAD.MOV.U32 R248, RZ, RZ, R51 ;  /* 0x000000fffff87224 */ /* 0x002fc600078e0033 */
[----:B------:R-:W-:Y:S01]  /*79e80*/  STL [R1+0x6198], R239 ;  /* 0x006198ef01007387 */ /* 0x000fe20000100800 */
[----:B------:R-:W-:-:S03]  /*79e90*/  IMAD.MOV.U32 R250, RZ, RZ, R49 ;  /* 0x000000fffffa7224 */ /* 0x000fc600078e0031 */
[----:B------:R-:W-:Y:S01]  /*79ea0*/  STL.64 [R1+0x1e0], R60 ;  /* 0x0001e03c01007387 */ /* 0x000fe20000100a00 */
[----:B------:R-:W-:-:S03]  /*79eb0*/  IMAD.MOV.U32 R251, RZ, RZ, R48 ;  /* 0x000000fffffb7224 */ /* 0x000fc600078e0030 */
[----:B------:R-:W-:Y:S01]  /*79ec0*/  STL.64 [R1+0x1e8], R62 ;  /* 0x0001e83e01007387 */ /* 0x000fe20000100a00 */
[----:B------:R-:W-:-:S03]  /*79ed0*/  IMAD.MOV.U32 R249, RZ, RZ, R50 ;  /* 0x000000fffff97224 */ /* 0x000fc600078e0032 */
[----:B------:R-:W-:Y:S04]  /*79ee0*/  STL.64 [R1+0x1d0], R56 ;  /* 0x0001d03801007387 */ /* 0x000fe80000100a00 */
[----:B------:R-:W-:Y:S04]  /*79ef0*/  STL.64 [R1+0x1d8], R58 ;  /* 0x0001d83a01007387 */ /* 0x000fe80000100a00 */
[----:B------:R-:W-:Y:S04]  /*79f00*/  STL.64 [R1+0x1c0], R52 ;  /* 0x0001c03401007387 */ /* 0x000fe80000100a00 */
[----:B------:R-:W-:Y:S04]  /*79f10*/  STL.64 [R1+0x1c8], R54 ;  /* 0x0001c83601007387 */ /* 0x000fe80000100a00 */
[----:B------:R1:W-:Y:S04]  /*79f20*/  STL [R1+0x61b4], R248 ;  /* 0x0061b4f801007387 */ /* 0x0003e80000100800 */
[----:B------:R1:W-:Y:S04]  /*79f30*/  STL [R1+0x61b0], R250 ;  /* 0x0061b0fa01007387 */ /* 0x0003e80000100800 */
[----:B------:R1:W-:Y:S04]  /*79f40*/  STL [R1+0x61ac], R251 ;  /* 0x0061acfb01007387 */ /* 0x0003e80000100800 */
[----:B------:R1:W-:Y:S01]  /*79f50*/  STL [R1+0x61a8], R249 ;  /* 0x0061a8f901007387 */ /* 0x0003e20000100800 */
[C---:B--2---:R-:W-:Y:S08]  /*79f60*/  HMMA.1688.F32.TF32 R44, R32.reuse, R6, R44 ;  /* 0x00000006202c723c */ /* 0x044ff0000008102c */
[----:B---3--:R-:W-:Y:S11]  /*79f70*/  HMMA.1688.F32.TF32 R40, R32, R230, R40 ;  /* 0x000000e62028723c */ /* 0x008ff60000081028 */
[----:B------:R2:W-:Y:S04]  /*79f80*/  STL.64 [R1+0x190], R44 ;  /* 0x0001902c01007387 */ /* 0x0005e80000100a00 */
[----:B------:R3:W-:Y:S04]  /*79f90*/  STL.64 [R1+0x198], R46 ;  /* 0x0001982e01007387 */ /* 0x0007e80000100a00 */
[----:B-1----:R-:W-:-:S02]  /*79fa0*/  IMAD.MOV.U32 R248, RZ, RZ, R40 ;  /* 0x000000fffff87224 */ /* 0x002fc400078e0028 */
[----:B------:R-:W-:Y:S02]  /*79fb0*/  IMAD.MOV.U32 R250, RZ, RZ, R41 ;  /* 0x000000fffffa7224 */ /* 0x000fe400078e0029 */
[----:B------:R-:W-:Y:S02]  /*79fc0*/  IMAD.MOV.U32 R251, RZ, RZ, R42 ;  /* 0x000000fffffb7224 */ /* 0x000fe400078e002a */
[----:B------:R-:W-:Y:S01]  /*79fd0*/  IMAD.MOV.U32 R249, RZ, RZ, R43 ;  /* 0x000000fffff97224 */ /* 0x000fe200078e002b */
[----:B------:R-:W-:Y:S04]  /*79fe0*/  STL [R1+0x61c4], R248 ;  /* 0x0061c4f801007387 */ /* 0x000fe80000100800 */
[----:B------:R-:W-:Y:S04]  /*79ff0*/  STL [R1+0x61c0], R250 ;  /* 0x0061c0fa01007387 */ /* 0x000fe80000100800 */
[----:B------:R1:W-:Y:S04]  /*7a000*/  STL [R1+0x61bc], R251 ;  /* 0x0061bcfb01007387 */ /* 0x0003e80000100800 */
[----:B------:R1:W-:Y:S01]  /*7a010*/  STL [R1+0x61b8], R249 ;  /* 0x0061b8f901007387 */ /* 0x0003e20000100800 */
[----:B----4-:R-:W-:Y:S03]  /*7a020*/  HMMA.1688.F32.TF32 R40, R32, R26, R232 ;  /* 0x0000001a2028723c */ /* 0x010fe600000810e8 */
        /* <DEDUP_REMOVED lines=40> */
[----:B------:R-:W-:Y:S04]  /*7a2b0*/  STL [R1+0x61d4], R239 ;  /* 0x0061d4ef01007387 */ /* 0x000fe80000100800 */
[----:B------:R-:W-:Y:S04]  /*7a2c0*/  STL [R1+0x61d0], R238 ;  /* 0x0061d0ee01007387 */ /* 0x000fe80000100800 */
[----:B------:R-:W-:Y:S04]  /*7a2d0*/  STL [R1+0x61cc], R237 ;  /* 0x0061cced01007387 */ /* 0x000fe80000100800 */
[----:B------:R-:W-:Y:S01]  /*7a2e0*/  STL [R1+0x61c8], R236 ;  /* 0x0061c8ec01007387 */ /* 0x000fe20000100800 */
[----:B----4-:R-:W-:-:S15]  /*7a2f0*/  HMMA.1688.F32.TF32 R64, R32, R30, R64 ;  /* 0x0000001e2040723c */ /* 0x010fde0000081040 */
[----:B------:R-:W-:-:S04]  /*7a300*/  NOP ;  /* 0x0000000000007918 */ /* 0x000fc80000000000 */
[----:B-1----:R-:W-:Y:S01]  /*7a310*/  IMAD.MOV.U32 R251, RZ, RZ, R64 ;  /* 0x000000fffffb7224 */ /* 0x002fe200078e0040 */
[----:B------:R1:W-:Y:S01]  /*7a320*/  STL.64 [R1+0x168], R66 ;  /* 0x0001684201007387 */ /* 0x0003e20000100a00 */
[----:B------:R-:W-:Y:S02]  /*7a330*/  IMAD.MOV.U32 R249, RZ, RZ, R65 ;  /* 0x000000fffff97224 */ /* 0x000fe400078e0041 */
[C---:B-1----:R-:W-:Y:S03]  /*7a340*/  HMMA.1688.F32.TF32 R64, R32.reuse, R226, R192 ;  /* 0x000000e22040723c */ /* 0x042fe600000810c0 */
[----:B------:R-:W-:Y:S04]  /*7a350*/  STL [R1+0x61dc], R249 ;  /* 0x0061dcf901007387 */ /* 0x000fe80000100800 */
[----:B------:R1:W-:Y:S01]  /*7a360*/  STL [R1+0x61d8], R251 ;  /* 0x0061d8fb01007387 */ /* 0x0003e20000100800 */
[C---:B------:R-:W-:Y:S08]  /*7a370*/  HMMA.1688.F32.TF32 R40, R32.reuse, R202, R40 ;  /* 0x000000ca2028723c */ /* 0x040ff00000081028 */
[----:B--2---:R-:W-:Y:S03]  /*7a380*/  HMMA.1688.F32.TF32 R44, R32, R206, R44 ;  /* 0x000000ce202c723c */ /* 0x004fe6000008102c */
[----:B------:R-:W-:-:S05]  /*7a390*/  IMAD.MOV.U32 R250, RZ, RZ, R67 ;  /* 0x000000fffffa7224 */ /* 0x000fca00078e0043 */
[----:B---3--:R-:W-:Y:S01]  /*7a3a0*/  HMMA.1688.F32.TF32 R60, R32, R222, R60 ;  /* 0x000000de203c723c */ /* 0x008fe2000008103c */
[----:B------:R-:W-:Y:S02]  /*7a3b0*/  IMAD.MOV.U32 R248, RZ, RZ, R66 ;  /* 0x000000fffff87224 */ /* 0x000fe400078e0042 */
[----:B------:R-:W-:-:S05]  /*7a3c0*/  IMAD.MOV.U32 R237, RZ, RZ, R64 ;  /* 0x000000ffffed7224 */ /* 0x000fca00078e0040 */
[C---:B------:R-:W-:Y:S01]  /*7a3d0*/  HMMA.1688.F32.TF32 R56, R32.reuse, R218, R56 ;  /* 0x000000da2038723c */ /* 0x040fe20000081038 */
[----:B------:R-:W-:Y:S01]  /*7a3e0*/  IMAD.MOV.U32 R236, RZ, RZ, R65 ;  /* 0x000000ffffec7224 */ /* 0x000fe200078e0041 */
[----:B------:R-:W-:Y:S09]  /*7a3f0*/  STL [R1+0x61ec], R250 ;  /* 0x0061ecfa01007387 */ /* 0x000ff20000100800 */
[----:B------:R-:W-:Y:S01]  /*7a400*/  IMAD.MOV.U32 R239, RZ, RZ, R62 ;  /* 0x000000ffffef7224 */ /* 0x000fe200078e003e */
[----:B------:R-:W-:Y:S01]  /*7a410*/  STL [R1+0x61e8], R248 ;  /* 0x0061e8f801007387 */ /* 0x000fe20000100800 */
[----:B------:R-:W-:Y:S01]  /*7a420*/  IMAD.MOV.U32 R238, RZ, RZ, R63 ;  /* 0x000000ffffee7224 */ /* 0x000fe200078e003f */
[----:B------:R-:W-:Y:S02]  /*7a430*/  HMMA.1688.F32.TF32 R48, R32, R210, R48 ;  /* 0x000000d22030723c */ /* 0x000fe40000081030 */
[----:B------:R2:W-:Y:S01]  /*7a440*/  STL [R1+0x61e4], R237 ;  /* 0x0061e4ed01007387 */ /* 0x0005e20000100800 */
[----:B-1----:R-:W-:-:S03]  /*7a450*/  IMAD.MOV.U32 R251, RZ, RZ, R61 ;  /* 0x000000fffffb7224 */ /* 0x002fc600078e003d */
[----:B------:R1:W-:Y:S02]  /*7a460*/  STL [R1+0x61e0], R236 ;  /* 0x0061e0ec01007387 */ /* 0x0003e40000100800 */
[C---:B------:R-:W-:Y:S01]  /*7a470*/  HMMA.1688.F32.TF32 R52, R32.reuse, R214, R52 ;  /* 0x000000d62034723c */ /* 0x040fe20000081034 */
[----:B--2---:R-:W-:Y:S02]  /*7a480*/  IMAD.MOV.U32 R237, RZ, RZ, R58 ;  /* 0x000000ffffed7224 */ /* 0x004fe400078e003a */
[----:B-1----:R-:W-:Y:S02]  /*7a490*/  IMAD.MOV.U32 R236, RZ, RZ, R59 ;  /* 0x000000ffffec7224 */ /* 0x002fe400078e003b */
[----:B------:R-:W-:Y:S02]  /*7a4a0*/  IMAD.MOV.U32 R250, RZ, RZ, R56 ;  /* 0x000000fffffa7224 */ /* 0x000fe400078e0038 */
[----:B------:R-:W-:Y:S02]  /*7a4b0*/  IMAD.MOV.U32 R249, RZ, RZ, R60 ;  /* 0x000000fffff97224 */ /* 0x000fe400078e003c */
[----:B------:R-:W-:Y:S01]  /*7a4c0*/  IMAD.MOV.U32 R248, RZ, RZ, R57 ;  /* 0x000000fffff87224 */ /* 0x000fe200078e0039 */
[----:B------:R-:W-:Y:S04]  /*7a4d0*/  STL.64 [R1+0x6218], R238 ;  /* 0x006218ee01007387 */ /* 0x000fe80000100a00 */
[----:B------:R-:W-:Y:S04]  /*7a4e0*/  STL.64 [R1+0x6210], R236 ;  /* 0x006210ec01007387 */ /* 0x000fe80000100a00 */
[----:B------:R-:W-:Y:S04]  /*7a4f0*/  STL.64 [R1+0x6208], R250 ;  /* 0x006208fa01007387 */ /* 0x000fe80000100a00 */
[----:B------:R-:W-:Y:S04]  /*7a500*/  STL.64 [R1+0x6200], R248 ;  /* 0x006200f801007387 */ /* 0x000fe80000100a00 */
[----:B------:R1:W-:Y:S04]  /*7a510*/  STL.64 [R1+0x120], R52 ;  /* 0x0001203401007387 */ /* 0x0003e80000100a00 */
[----:B------:R2:W-:Y:S01]  /*7a520*/  STL.64 [R1+0x128], R54 ;  /* 0x0001283601007387 */ /* 0x0005e20000100a00 */
[----:B------:R-:W-:Y:S03]  /*7a530*/  HMMA.1688.F32.TF32 R32, R32, R198, R232 ;  /* 0x000000c62020723c */ /* 0x000fe600000810e8 */
[----:B------:R-:W-:Y:S04]  /*7a540*/  STL.64 [R1+0x110], R48 ;  /* 0x0001103001007387 */ /* 0x000fe80000100a00 */
[----:B------:R-:W-:Y:S04]  /*7a550*/  STL.64 [R1+0x118], R50 ;  /* 0x0001183201007387 */ /* 0x000fe80000100a00 */
[----:B------:R-:W-:Y:S04]  /*7a560*/  STL.64 [R1+0x100], R44 ;  /* 0x0001002c01007387 */ /* 0x000fe80000100a00 */
[----:B------:R-:W-:Y:S04]  /*7a570*/  STL.64 [R1+0x108], R46 ;  /* 0x0001082e01007387 */ /* 0x000fe80000100a00 */
[----:B------:R-:W3:Y:S04]  /*7a580*/  LDL.LU R232, [R1+0x2780] ;  /* 0x0027800001e87983 */ /* 0x000ee80000300800 */
[----:B------:R4:W-:Y:S04]  /*7a590*/  STL.64 [R1+0xf0], R40 ;  /* 0x0000f02801007387 */ /* 0x0009e80000100a00 */
[----:B------:R1:W-:Y:S04]  /*7a5a0*/  STL.64 [R1+0xf8], R42 ;  /* 0x0000f82a01007387 */ /* 0x0003e80000100a00 */
[----:B------:R-:W3:Y:S04]  /*7a5b0*/  LDL.LU R233, [R1+0x2784] ;  /* 0x0027840001e97983 */ /* 0x000ee80000300800 */
[----:B------:R-:W3:Y:S04]  /*7a5c0*/  LDL.LU R234, [R1+0x2788] ;  /* 0x0027880001ea7983 */ /* 0x000ee80000300800 */
[----:B------:R-:W3:Y:S04]  /*7a5d0*/  LDL.LU R235, [R1+0x278c] ;  /* 0x00278c0001eb7983 */ /* 0x000ee80000300800 */
[----:B-1----:R-:W3:Y:S04]  /*7a5e0*/  LDL.LU R52, [R1+0x1300] ;  /* 0x0013000001347983 */ /* 0x002ee80000300800 */
        /* <DEDUP_REMOVED lines=15> */
[----:B----4-:R-:W4:Y:S04]  /*7a6e0*/  LDL.LU R40, [R1+0x12c0] ;  /* 0x0012c00001287983 */ /* 0x010f280000300800 */
        /* <DEDUP_REMOVED lines=54> */
[----:B------:R4:W-:Y:S01]  /*7aa50*/  STL [R1+0x6178], R35 ;  /* 0x0061782301007387 */ /* 0x0009e20000100800 */
[C---:B--2---:R-:W-:Y:S08]  /*7aa60*/  HMMA.1688.F32.TF32 R88, R36.reuse, R18, R88 ;  /* 0x000000122458723c */ /* 0x044ff00000081058 */
[C---:B---3--:R-:W-:Y:S08]  /*7aa70*/  HMMA.1688.F32.TF32 R92, R36.reuse, R22, R92 ;  /* 0x00000016245c723c */ /* 0x048ff0000008105c */
[C---:B----4-:R-:W-:Y:S01]  /*7aa80*/  HMMA.1688.F32.TF32 R32, R36.reuse, R14, R44 ;  /* 0x0000000e2420723c */ /* 0x050fe2000008102c */
[----:B------:R-:W-:Y:S10]  /*7aa90*/  LDS R44, [R0+UR10+0xc200] ;  /* 0x00c2000a002c7984 */ /* 0x000ff40008000800 */
        /* <DEDUP_REMOVED lines=10> */
[----:B------:R-:W1:-:S15]  /*7ab40*/  LDS R47, [R229+UR10+0xe200] ;  /* 0x00e2000ae52f7984 */ /* 0x000e5e0008000800 */
[----:B------:R-:W-:Y:S01]  /*7ab50*/  NOP ;  /* 0x0000000000007918 */ /* 0x000fe20000000000 */
        /* <DEDUP_REMOVED lines=8> */
[----:B------:R2:W-:Y:S02]  /*7abe0*/  STL.64 [R1+0x8f8], R34 ;  /* 0x0008f82201007387 */ /* 0x0005e40000100a00 */
[C---:B--2---:R-:W-:Y:S02]  /*7abf0*/  HMMA.1688.F32.TF32 R32, R36.reuse, R226, R40 ;  /* 0x000000e22420723c */ /* 0x044fe40000081028 */
[----:B------:R-:W-:Y:S04]  /*7ac00*/  STL.64 [R1+0x8e0], R72 ;  /* 0x0008e04801007387 */ /* 0x000fe80000100a00 */
[----:B------:R-:W-:Y:S04]  /*7ac10*/  STL.64 [R1+0x8e8], R74 ;  /* 0x0008e84a01007387 */ /* 0x000fe80000100a00 */
[----:B------:R-:W-:Y:S04]  /*7ac20*/  STL.64 [R1+0x8d0], R68 ;  /* 0x0008d04401007387 */ /* 0x000fe80000100a00 */
[----:B------:R-:W-:Y:S01]  /*7ac30*/  STL.64 [R1+0x8d8], R70 ;  /* 0x0008d84601007387 */ /* 0x000fe20000100a00 */
[C---:B------:R-:W-:Y:S03]  /*7ac40*/  HMMA.1688.F32.TF32 R64, R36.reuse, R214, R64 ;  /* 0x000000d62440723c */ /* 0x040fe60000081040 */
[----:B------:R-:W-:Y:S04]  /*7ac50*/  LDS R40, [R243+UR10+0xc200] ;  /* 0x00c2000af3287984 */ /* 0x000fe80008000800 */
[----:B------:R-:W-:Y:S04]  /*7ac60*/  STL.64 [R1+0x8c0], R32 ;  /* 0x0008c02001007387 */ /* 0x000fe80000100a00 */
[----:B------:R2:W-:Y:S01]  /*7ac70*/  STL.64 [R1+0x8c8], R34 ;  /* 0x0008c82201007387 */ /* 0x0005e20000100a00 */
[C---:B------:R-:W-:Y:S03]  /*7ac80*/  HMMA.1688.F32.TF32 R60, R36.reuse, R206, R60 ;  /* 0x000000ce243c723c */ /* 0x040fe6000008103c */
        /* <DEDUP_REMOVED lines=9> */
[----:B------:R-:W-:Y:S04]  /*7ad20*/  STL.64 [R1+0x248], R70 ;  /* 0x0002484601007387 */ /* 0x000fe80000100a00 */
[----:B------:R-:W-:Y:S01]  /*7ad30*/  STL.64 [R1+0x230], R64 ;  /* 0x0002304001007387 */ /* 0x000fe20000100a00 */
[C---:B------:R-:W-:Y:S03]  /*7ad40*/  HMMA.1688.F32.TF32 R56, R36.reuse, R202, R56 ;  /* 0x000000ca2438723c */ /* 0x040fe60000081038 */
[----:B------:R-:W-:Y:S05]  /*7ad50*/  STL.64 [R1+0x238], R66 ;  /* 0x0002384201007387 */ /* 0x000fea0000100a00 */
[----:B------:R-:W-:Y:S04]  /*7ad60*/  STL.64 [R1+0x220], R32 ;  /* 0x0002202001007387 */ /* 0x000fe80000100a00 */
[----:B------:R3:W-:Y:S02]  /*7ad70*/  STL.64 [R1+0x228], R34 ;  /* 0x0002282201007387 */ /* 0x0007e40000100a00 */
[----:B---3--:R-:W-:Y:S02]  /*7ad80*/  HMMA.1688.F32.TF32 R32, R36, R198, R52 ;  /* 0x000000c62420723c */ /* 0x008fe40000081034 */
        /* <DEDUP_REMOVED lines=9> */
[C---:B-1----:R-:W-:Y:S03]  /*7ae20*/  HMMA.1688.F32.TF32 R32, R44.reuse, R22, R48 ;  /* 0x000000162c20723c */ /* 0x042fe60000081030 */
[----:B------:R-:W1:Y:S05]  /*7ae30*/  LDS R39, [R229+UR10+0xe280] ;  /* 0x00e2800ae5277984 */ /* 0x000e6a0008000800 */
[----:B------:R-:W-:Y:S11]  /*7ae40*/  HMMA.1688.F32.TF32 R48, R44, R18, R232 ;  /* 0x000000122c30723c */ /* 0x000ff600000810e8 */
[----:B------:R3:W-:Y:S04]  /*7ae50*/  STL.64 [R1+0x8b0], R32 ;  /* 0x0008b02001007387 */ /* 0x0007e80000100a00 */
[----:B------:R4:W-:Y:S04]  /*7ae60*/  STL [R1+0x8b8], R34 ;  /* 0x0008b82201007387 */ /* 0x0009e80000100800 */
[----:B------:R1:W-:Y:S04]  /*7ae70*/  STL [R1+0x8ac], R51 ;  /* 0x0008ac3301007387 */ /* 0x0003e80000100800 */
[----:B------:R-:W2:Y:S01]  /*7ae80*/  LDL.LU R232, [R1+0x1900] ;  /* 0x0019000001e87983 */ /* 0x000ea20000300800 */
[----:B---3--:R-:W-:-:S03]  /*7ae90*/  IMAD.MOV.U32 R33, RZ, RZ, R48 ;  /* 0x000000ffff217224 */ /* 0x008fc600078e0030 */
[----:B------:R-:W3:Y:S01]  /*7aea0*/  LDL.LU R233, [R1+0x1904] ;  /* 0x0019040001e97983 */ /* 0x000ee20000300800 */
[----:B------:R-:W-:-:S03]  /*7aeb0*/  IMAD.MOV.U32 R32, RZ, RZ, R35 ;  /* 0x000000ffff207224 */ /* 0x000fc600078e0023 */
[----:B------:R-:W3:Y:S01]  /*7aec0*/  LDL.LU R234, [R1+0x1908] ;  /* 0x0019080001ea7983 */ /* 0x000ee20000300800 */
[----:B----4-:R-:W-:-:S03]  /*7aed0*/  IMAD.MOV.U32 R34, RZ, RZ, R49 ;  /* 0x000000ffff227224 */ /* 0x010fc600078e0031 */
[----:B------:R-:W3:Y:S01]  /*7aee0*/  LDL.LU R235, [R1+0x190c] ;  /* 0x00190c0001eb7983 */ /* 0x000ee20000300800 */
[----:B------:R-:W-:-:S03]  /*7aef0*/  IMAD.MOV.U32 R35, RZ, RZ, R50 ;  /* 0x000000ffff237224 */ /* 0x000fc600078e0032 */
[----:B------:R-:W4:Y:S04]  /*7af00*/  LDL.LU R48, [R1+0x18c0] ;  /* 0x0018c00001307983 */ /* 0x000f280000300800 */
[----:B------:R-:W4:Y:S04]  /*7af10*/  LDL.LU R49, [R1+0x18c4] ;  /* 0x0018c40001317983 */ /* 0x000f280000300800 */
[----:B------:R-:W4:Y:S04]  /*7af20*/  LDL.LU R50, [R1+0x18c8] ;  /* 0x0018c80001327983 */ /* 0x000f280000300800 */
[----:B-1----:R-:W4:Y:S04]  /*7af30*/  LDL.LU R51, [R1+0x18cc] ;  /* 0x0018cc0001337983 */ /* 0x002f280000300800 */
        /* <DEDUP_REMOVED lines=118> */
[----:B--2---:R-:W-:Y:S08]  /*7b6a0*/  HMMA.1688.F32.TF32 R96, R40, R22, R96 ;  /* 0x000000162860723c */ /* 0x004ff00000081060 */
[C---:B---3--:R-:W-:Y:S08]  /*7b6b0*/  HMMA.1688.F32.TF32 R108, R44.reuse, R206, R108 ;  /* 0x000000ce2c6c723c */ /* 0x048ff0000008106c */
[C---:B----4-:R-:W-:Y:S08]  /*7b6c0*/  HMMA.1688.F32.TF32 R112, R44.reuse, R210, R112 ;  /* 0x000000d22c70723c */ /* 0x050ff00000081070 */
[C---:B------:R-:W-:Y:S08]  /*7b6d0*/  HMMA.1688.F32.TF32 R132, R44.reuse, R30, R132 ;  /* 0x0000001e2c84723c */ /* 0x040ff00000081084 */
[C---:B------:R-:W-:Y:S08]  /*7b6e0*/  HMMA.1688.F32.TF32 R144, R44.reuse, R6, R144 ;  /* 0x000000062c90723c */ /* 0x040ff00000081090 */
[C---:B-1----:R-:W-:Y:S08]  /*7b6f0*/  HMMA.1688.F32.TF32 R32, R44.reuse, R14, R152 ;  /* 0x0000000e2c20723c */ /* 0x042ff00000081098 */
[C---:B------:R-:W-:Y:S11]  /*7b700*/  HMMA.1688.F32.TF32 R148, R44.reuse, R10, R148 ;  /* 0x0000000a2c94723c */ /* 0x040ff60000081094 */
[----:B------:R-:W-:Y:S04]  /*7b710*/  STL.64 [R1+0x890], R32 ;  /* 0x0008902001007387 */ /* 0x000fe80000100a00 */
[----:B------:R1:W-:Y:S02]  /*7b720*/  STL.64 [R1+0x898], R34 ;  /* 0x0008982201007387 */ /* 0x0003e40000100a00 */
[C---:B-1----:R-:W-:Y:S02]  /*7b730*/  HMMA.1688.F32.TF32 R32, R44.reuse, R230, R140 ;  /* 0x000000e62c20723c */ /* 0x042fe4000008108c */
[----:B------:R-:W-:Y:S04]  /*7b740*/  STL.64 [R1+0x880], R148 ;  /* 0x0008809401007387 */ /* 0x000fe80000100a00 */
[----:B------:R-:W-:Y:S02]  /*7b750*/  STL.64 [R1+0x888], R150 ;  /* 0x0008889601007387 */ /* 0x000fe40000100a00 */
[C---:B------:R-:W-:Y:S02]  /*7b760*/  HMMA.1688.F32.TF32 R136, R44.reuse, R26, R136 ;  /* 0x0000001a2c88723c */ /* 0x040fe40000081088 */
[----:B------:R-:W-:Y:S04]  /*7b770*/  STL.64 [R1+0x870], R144 ;  /* 0x0008709001007387 */ /* 0x000fe80000100a00 */
[----:B------:R-:W-:Y:S05]  /*7b780*/  STL.64 [R1+0x878], R146 ;  /* 0x0008789201007387 */ /* 0x000fea0000100a00 */
[----:B------:R-:W-:Y:S04]  /*7b790*/  STL.64 [R1+0x860], R32 ;  /* 0x0008602001007387 */ /* 0x000fe80000100a00 */
[----:B------:R1:W-:Y:S02]  /*7b7a0*/  STL.64 [R1+0x868], R34 ;  /* 0x0008682201007387 */ /* 0x0003e40000100a00 */
[C---:B-1----:R-:W-:Y:S02]  /*7b7b0*/  HMMA.1688.F32.TF32 R32, R44.reuse, R226, R128 ;  /* 0x000000e22c20723c */ /* 0x042fe40000081080 */
        /* <DEDUP_REMOVED lines=12> */
[----:B------:R-:W-:Y:S05]  /*7b880*/  STL.64 [R1+0x818], R122 ;  /* 0x0008187a01007387 */ /* 0x000fea0000100a00 */
[----:B------:R-:W-:Y:S04]  /*7b890*/  STL.64 [R1+0x800], R32 ;  /* 0x0008002001007387 */ /* 0x000fe80000100a00 */
[----:B------:R1:W-:Y:S02]  /*7b8a0*/  STL.64 [R1+0x808], R34 ;  /* 0x0008082201007387 */ /* 0x0003e40000100a00 */
[C---:B-1----:R-:W-:Y:S02]  /*7b8b0*/  HMMA.1688.F32.TF32 R32, R44.reuse, R202, R104 ;  /* 0x000000ca2c20723c */ /* 0x042fe40000081068 */
[----:B------:R-:W-:Y:S04]  /*7b8c0*/  STL.64 [R1+0x7f0], R112 ;  /* 0x0007f07001007387 */ /* 0x000fe80000100a00 */
[----:B------:R-:W-:Y:S02]  /*7b8d0*/  STL.64 [R1+0x7f8], R114 ;  /* 0x0007f87201007387 */ /* 0x000fe40000100a00 */
[----:B------:R-:W-:Y:S02]  /*7b8e0*/  HMMA.1688.F32.TF32 R44, R44, R198, R100 ;  /* 0x000000c62c2c723c */ /* 0x000fe40000081064 */
[----:B------:R-:W-:Y:S04]  /*7b8f0*/  STL.64 [R1+0x7e0], R108 ;  /* 0x0007e06c01007387 */ /* 0x000fe80000100a00 */
[----:B------:R-:W-:Y:S05]  /*7b900*/  STL.64 [R1+0x7e8], R110 ;  /* 0x0007e86e01007387 */ /* 0x000fea0000100a00 */
[----:B------:R-:W-:Y:S04]  /*7b910*/  STL.64 [R1+0x7d0], R32 ;  /* 0x0007d02001007387 */ /* 0x000fe80000100a00 */
[----:B------:R1:W-:Y:S02]  /*7b920*/  STL.64 [R1+0x7d8], R34 ;  /* 0x0007d82201007387 */ /* 0x0003e40000100a00 */
[C---:B-1----:R-:W-:Y:S02]  /*7b930*/  HMMA.1688.F32.TF32 R32, R40.reuse, R18, R92 ;  /* 0x000000122820723c */ /* 0x042fe4000008105c */
[----:B------:R-:W-:Y:S04]  /*7b940*/  STL.64 [R1+0x250], R44 ;  /* 0x0002502c01007387 */ /* 0x000fe80000100a00 */
[----:B------:R1:W-:Y:S04]  /*7b950*/  STL.64 [R1+0x258], R46 ;  /* 0x0002582e01007387 */ /* 0x0003e80000100a00 */
[----:B------:R-:W-:Y:S01]  /*7b960*/  STL.64 [R1+0x7c0], R96 ;  /* 0x0007c06001007387 */ /* 0x000fe20000100a00 */
[C---:B------:R-:W-:Y:S03]  /*7b970*/  HMMA.1688.F32.TF32 R84, R40.reuse, R10, R84 ;  /* 0x0000000a2854723c */ /* 0x040fe60000081054 */
[----:B------:R-:W-:Y:S05]  /*7b980*/  STL.64 [R1+0x7c8], R98 ;  /* 0x0007c86201007387 */ /* 0x000fea0000100a00 */
[C---:B-1----:R-:W-:Y:S01]  /*7b990*/  HMMA.1688.F32.TF32 R44, R40.reuse, R14, R88 ;  /* 0x0000000e282c723c */ /* 0x042fe20000081058 */
[----:B------:R-:W-:Y:S04]  /*7b9a0*/  STL.64 [R1+0x7b0], R32 ;  /* 0x0007b02001007387 */ /* 0x000fe80000100a00 */
[----:B------:R1:W-:Y:S03]  /*7b9b0*/  STL.64 [R1+0x7b8], R34 ;  /* 0x0007b82201007387 */ /* 0x0003e60000100a00 */
[C---:B-1----:R-:W-:Y:S11]  /*7b9c0*/  HMMA.1688.F32.TF32 R32, R40.reuse, R6, R80 ;  /* 0x000000062820723c */ /* 0x042ff60000081050 */
        /* <DEDUP_REMOVED lines=30> */
[----:B------:R-:W-:Y:S01]  /*7bbb0*/  STL.64 [R1+0x708], R62 ;  /* 0x0007083e01007387 */ /* 0x000fe20000100a00 */
[C---:B-1----:R-:W-:Y:S03]  /*7bbc0*/  HMMA.1688.F32.TF32 R44, R40.reuse, R202, R52 ;  /* 0x000000ca282c723c */ /* 0x042fe60000081034 */
[----:B------:R-:W-:Y:S04]  /*7bbd0*/  STL.64 [R1+0x6f0], R32 ;  /* 0x0006f02001007387 */ /* 0x000fe80000100a00 */
[----:B------:R1:W-:Y:S01]  /*7bbe0*/  STL.64 [R1+0x6f8], R34 ;  /* 0x0006f82201007387 */ /* 0x0003e20000100a00 */
[----:B------:R-:W-:Y:S08]  /*7bbf0*/  HMMA.1688.F32.TF32 R40, R40, R198, R48 ;  /* 0x000000c62828723c */ /* 0x000ff00000081030 */
[C---:B-1----:R-:W-:Y:S03]  /*7bc00*/  HMMA.1688.F32.TF32 R32, R36.reuse, R22, R232 ;  /* 0x000000162420723c */ /* 0x042fe600000810e8 */
[----:B------:R-:W-:Y:S04]  /*7bc10*/  STL.64 [R1+0x6e0], R44 ;  /* 0x0006e02c01007387 */ /* 0x000fe80000100a00 */
[----:B------:R-:W-:Y:S04]  /*7bc20*/  STL.64 [R1+0x6e8], R46 ;  /* 0x0006e82e01007387 */ /* 0x000fe80000100a00 */
[----:B------:R-:W2:Y:S04]  /*7bc30*/  LDL.LU R48, [R1+0x2620] ;  /* 0x0026200001307983 */ /* 0x000ea80000300800 */
[----:B------:R-:W-:Y:S04]  /*7bc40*/  STL.64 [R1+0x2a0], R40 ;  /* 0x0002a02801007387 */ /* 0x000fe80000100a00 */
[----:B------:R-:W-:Y:S04]  /*7bc50*/  STL.64 [R1+0x2a8], R42 ;  /* 0x0002a82a01007387 */ /* 0x000fe80000100a00 */
[----:B------:R-:W-:Y:S04]  /*7bc60*/  STL.64 [R1+0x6d0], R32 ;  /* 0x0006d02001007387 */ /* 0x000fe80000100a00 */
[----:B------:R1:W-:Y:S04]  /*7bc70*/  STL.64 [R1+0x6d8], R34 ;  /* 0x0006d82201007387 */ /* 0x0003e80000100a00 */
        /* <DEDUP_REMOVED lines=78> */
[----:B------:R-:W1:Y:S02]  /*7c160*/  LDS R43, [R252+UR10+0xe280] ;  /* 0x00e2800afc2b7984 */ /* 0x000e640008000800 */
[C---:B-1----:R-:W-:Y:S08]  /*7c170*/  HMMA.1688.F32.TF32 R32, R36.reuse, R14, R100 ;  /* 0x0000000e2420723c */ /* 0x042ff00000081064 */
[----:B--2---:R-:W-:-:S15]  /*7c180*/  HMMA.1688.F32.TF32 R44, R36, R18, R104 ;  /* 0x00000012242c723c */ /* 0x004fde0000081068 */
[----:B------:R-:W-:-:S04]  /*7c190*/  NOP ;  /* 0x0000000000007918 */ /* 0x000fc80000000000 */
[----:B------:R-:W-:Y:S04]  /*7c1a0*/  STL.64 [R1+0x6c0], R44 ;  /* 0x0006c02c01007387 */ /* 0x000fe80000100a00 */
[----:B------:R-:W-:Y:S04]  /*7c1b0*/  STL.64 [R1+0x6c8], R46 ;  /* 0x0006c82e01007387 */ /* 0x000fe80000100a00 */
[----:B------:R-:W-:Y:S04]  /*7c1c0*/  STL.64 [R1+0x6b0], R32 ;  /* 0x0006b02001007387 */ /* 0x000fe80000100a00 */
[----:B------:R3:W-:Y:S02]  /*7c1d0*/  STL.64 [R1+0x6b8], R34 ;  /* 0x0006b82201007387 */ /* 0x0007e40000100a00 */
[C---:B---3--:R-:W-:Y:S08]  /*7c1e0*/  HMMA.1688.F32.TF32 R32, R36.reuse, R10, R96 ;  /* 0x0000000a2420723c */ /* 0x048ff00000081060 */
[C---:B------:R-:W-:Y:S11]  /*7c1f0*/  HMMA.1688.F32.TF32 R92, R36.reuse, R6, R92 ;  /* 0x00000006245c723c */ /* 0x040ff6000008105c */
[----:B------:R-:W-:Y:S04]  /*7c200*/  STL.64 [R1+0x6a0], R32 ;  /* 0x0006a02001007387 */ /* 0x000fe80000100a00 */
[----:B------:R1:W-:Y:S02]  /*7c210*/  STL.64 [R1+0x6a8], R34 ;  /* 0x0006a82201007387 */ /* 0x0003e40000100a00 */
[C---:B-1----:R-:W-:Y:S02]  /*7c220*/  HMMA.1688.F32.TF32 R32, R36.reuse, R230, R88 ;  /* 0x000000e62420723c */ /* 0x042fe40000081058 */
[----:B------:R-:W-:Y:S04]  /*7c230*/  STL.64 [R1+0x690], R92 ;  /* 0x0006905c01007387 */ /* 0x000fe80000100a00 */
[----:B------:R-:W-:Y:S02]  /*7c240*/  STL.64 [R1+0x698], R94 ;  /* 0x0006985e01007387 */ /* 0x000fe40000100a00 */
[C---:B------:R-:W-:Y:S08]  /*7c250*/  HMMA.1688.F32.TF32 R44, R36.reuse, R26, R84 ;  /* 0x0000001a242c723c */ /* 0x040ff00000081054 */
[C---:B----4-:R-:W-:Y:S03]  /*7c260*/  HMMA.1688.F32.TF32 R80, R36.reuse, R30, R80 ;  /* 0x0000001e2450723c */ /* 0x050fe60000081050 */
        /* <DEDUP_REMOVED lines=20> */
[----:B------:R2:W-:Y:S04]  /*7c3b0*/  STL.64 [R1+0x638], R70 ;  /* 0x0006384601007387 */ /* 0x0005e80000100a00 */
[----:B------:R-:W-:Y:S04]  /*7c3c0*/  STL.64 [R1+0x620], R72 ;  /* 0x0006204801007387 */ /* 0x000fe80000100a00 */
[----:B------:R-:W-:Y:S01]  /*7c3d0*/  STL.64 [R1+0x628], R74 ;  /* 0x0006284a01007387 */ /* 0x000fe20000100a00 */
[C---:B--2---:R-:W-:Y:S04]  /*7c3e0*/  HMMA.1688.F32.TF32 R68, R36.reuse, R206, R64 ;  /* 0x000000ce2444723c */ /* 0x044fe80000081040 */
[----:B------:R-:W-:Y:S04]  /*7c3f0*/  STL.64 [R1+0x610], R32 ;  /* 0x0006102001007387 */ /* 0x000fe80000100a00 */
[----:B------:R2:W-:Y:S01]  /*7c400*/  STL.64 [R1+0x618], R34 ;  /* 0x0006182201007387 */ /* 0x0005e20000100a00 */
[C---:B------:R-:W-:Y:S08]  /*7c410*/  HMMA.1688.F32.TF32 R64, R36.reuse, R202, R192 ;  /* 0x000000ca2440723c */ /* 0x040ff000000810c0 */
[----:B--2---:R-:W-:Y:S02]  /*7c420*/  HMMA.1688.F32.TF32 R32, R36, R198, R60 ;  /* 0x000000c62420723c */ /* 0x004fe4000008103c */
[----:B------:R-:W-:Y:S04]  /*7c430*/  STL.64 [R1+0x600], R68 ;  /* 0x0006004401007387 */ /* 0x000fe80000100a00 */
[----:B------:R-:W-:Y:S05]  /*7c440*/  STL.64 [R1+0x608], R70 ;  /* 0x0006084601007387 */ /* 0x000fea0000100a00 */
        /* <DEDUP_REMOVED lines=9> */
[C---:B------:R-:W-:Y:S08]  /*7c4e0*/  HMMA.1688.F32.TF32 R56, R40.reuse, R18, R52 ;  /* 0x000000122838723c */ /* 0x040ff00000081034 */
[C---:B------:R-:W-:Y:S03]  /*7c4f0*/  HMMA.1688.F32.TF32 R52, R40.reuse, R14, R48 ;  /* 0x0000000e2834723c */ /* 0x040fe60000081030 */
[----:B------:R-:W-:Y:S04]  /*7c500*/  STL.64 [R1+0x5e0], R32 ;  /* 0x0005e02001007387 */ /* 0x000fe80000100a00 */
[----:B------:R3:W-:Y:S02]  /*7c510*/  STL.64 [R1+0x5e8], R34 ;  /* 0x0005e82201007387 */ /* 0x0007e40000100a00 */
[----:B---3--:R-:W-:Y:S02]  /*7c520*/  HMMA.1688.F32.TF32 R32, R40, R10, R232 ;  /* 0x0000000a2820723c */ /* 0x008fe400000810e8 */
[----:B------:R-:W-:Y:S04]  /*7c530*/  STL.64 [R1+0x5d0], R56 ;  /* 0x0005d03801007387 */ /* 0x000fe80000100a00 */
[----:B------:R-:W-:Y:S04]  /*7c540*/  STL.64 [R1+0x5d8], R58 ;  /* 0x0005d83a01007387 */ /* 0x000fe80000100a00 */
[----:B------:R-:W3:Y:S04]  /*7c550*/  LDL.LU R48, [R1+0x1b00] ;  /* 0x001b000001307983 */ /* 0x000ee80000300800 */
[----:B------:R4:W-:Y:S04]  /*7c560*/  STL.64 [R1+0x5c0], R52 ;  /* 0x0005c03401007387 */ /* 0x0009e80000100a00 */
[----:B------:R1:W-:Y:S04]  /*7c570*/  STL.64 [R1+0x5c8], R54 ;  /* 0x0005c83601007387 */ /* 0x0003e80000100a00 */
[----:B------:R-:W-:Y:S04]  /*7c580*/  STL.64 [R1+0x5b0], R32 ;  /* 0x0005b02001007387 */ /* 0x000fe80000100a00 */
[----:B------:R1:W-:Y:S04]  /*7c590*/  STL.64 [R1+0x5b8], R34 ;  /* 0x0005b82201007387 */ /* 0x0003e80000100a00 */
[----:B------:R-:W3:Y:S04]  /*7c5a0*/  LDL.LU R49, [R1+0x1b04] ;  /* 0x001b040001317983 */ /* 0x000ee80000300800 */
[----:B------:R-:W3:Y:S04]  /*7c5b0*/  LDL.LU R50, [R1+0x1b08] ;  /* 0x001b080001327983 */ /* 0x000ee80000300800 */
[----:B------:R-:W3:Y:S04]  /*7c5c0*/  LDL.LU R51, [R1+0x1b0c] ;  /* 0x001b0c0001337983 */ /* 0x000ee80000300800 */
[----:B----4-:R-:W2:Y:S04]  /*7c5d0*/  LDL.LU R52, [R1+0x1bd0] ;  /* 0x001bd00001347983 */ /* 0x010ea80000300800 */
[----:B------:R-:W2:Y:S04]  /*7c5e0*/  LDL.LU R53, [R1+0x1bd4] ;  /* 0x001bd40001357983 */ /* 0x000ea80000300800 */
[----:B-1----:R-:W2:Y:S04]  /*7c5f0*/  LDL.LU R54, [R1+0x1bd8] ;  /* 0x001bd80001367983 */ /* 0x002ea80000300800 */
        /* <DEDUP_REMOVED lines=121> */
[C---:B------:R-:W-:Y:S08]  /*7cd90*/  HMMA.1688.F32.TF32 R32, R40.reuse, R6, R152 ;  /* 0x000000062820723c */ /* 0x040ff00000081098 */
[C---:B------:R-:W-:Y:S08]  /*7cda0*/  HMMA.1688.F32.TF32 R148, R40.reuse, R230, R148 ;  /* 0x000000e62894723c */ /* 0x040ff00000081094 */
        /* <DEDUP_REMOVED lines=24> */
[----:B------:R-:W-:Y:S02]  /*7cf30*/  HMMA.1688.F32.TF32 R40, R40, R198, R108 ;  /* 0x000000c62828723c */ /* 0x000fe4000008106c */
[----:B------:R-:W-:Y:S04]  /*7cf40*/  LDS R128, [R243+UR10+0xc380] ;  /* 0x00c3800af3807984 */ /* 0x000fe80008000800 */
[----:B------:R-:W-:Y:S04]  /*7cf50*/  STL.64 [R1+0x510], R32 ;  /* 0x0005102001007387 */ /* 0x000fe80000100a00 */
[----:B------:R1:W-:Y:S01]  /*7cf60*/  STL.64 [R1+0x518], R34 ;  /* 0x0005182201007387 */ /* 0x0003e20000100a00 */
[C---:B------:R-:W-:Y:S03]  /*7cf70*/  HMMA.1688.F32.TF32 R88, R44.reuse, R6, R88 ;  /* 0x000000062c58723c */ /* 0x040fe60000081058 */
[----:B------:R-:W-:Y:S04]  /*7cf80*/  LDS R130, [R243+UR10+0xe380] ;  /* 0x00e3800af3827984 */ /* 0x000fe80008000800 */
[----:B------:R-:W-:Y:S01]  /*7cf90*/  LDS R129, [R252+UR10+0xc380] ;  /* 0x00c3800afc817984 */ /* 0x000fe20008000800 */
[C---:B-1----:R-:W-:Y:S03]  /*7cfa0*/  HMMA.1688.F32.TF32 R32, R44.reuse, R22, R104 ;  /* 0x000000162c20723c */ /* 0x042fe60000081068 */
[----:B------:R-:W-:Y:S04]  /*7cfb0*/  STL.64 [R1+0x500], R112 ;  /* 0x0005007001007387 */ /* 0x000fe80000100a00 */
[----:B------:R-:W-:Y:S04]  /*7cfc0*/  STL.64 [R1+0x508], R114 ;  /* 0x0005087201007387 */ /* 0x000fe80000100a00 */
[----:B------:R-:W-:Y:S04]  /*7cfd0*/  STL.64 [R1+0x280], R40 ;  /* 0x0002802801007387 */ /* 0x000fe80000100a00 */
[----:B------:R1:W-:Y:S01]  /*7cfe0*/  STL.64 [R1+0x288], R42 ;  /* 0x0002882a01007387 */ /* 0x0003e20000100a00 */
[C---:B------:R-:W-:Y:S03]  /*7cff0*/  HMMA.1688.F32.TF32 R76, R44.reuse, R30, R76 ;  /* 0x0000001e2c4c723c */ /* 0x040fe6000008104c */
[----:B------:R-:W-:Y:S04]  /*7d000*/  LDS R131, [R252+UR10+0xe380] ;  /* 0x00e3800afc837984 */ /* 0x000fe80008000800 */
[----:B------:R-:W-:Y:S01]  /*7d010*/  STL.64 [R1+0x4f0], R32 ;  /* 0x0004f02001007387 */ /* 0x000fe20000100a00 */
[C---:B-1----:R-:W-:Y:S03]  /*7d020*/  HMMA.1688.F32.TF32 R40, R44.reuse, R14, R96 ;  /* 0x0000000e2c28723c */ /* 0x042fe60000081060 */
[----:B------:R1:W-:Y:S05]  /*7d030*/  STL.64 [R1+0x4f8], R34 ;  /* 0x0004f82201007387 */ /* 0x0003ea0000100a00 */
[C---:B-1----:R-:W-:Y:S01]  /*7d040*/  HMMA.1688.F32.TF32 R32, R44.reuse, R10, R92 ;  /* 0x0000000a2c20723c */ /* 0x042fe2000008105c */
[----:B------:R-:W-:Y:S04]  /*7d050*/  STL.64 [R1+0x4e0], R100 ;  /* 0x0004e06401007387 */ /* 0x000fe80000100a00 */
[----:B------:R-:W-:Y:S06]  /*7d060*/  STL.64 [R1+0x4e8], R102 ;  /* 0x0004e86601007387 */ /* 0x000fec0000100a00 */
        /* <DEDUP_REMOVED lines=26> */
[----:B------:R-:W-:Y:S04]  /*7d210*/  STL.64 [R1+0x450], R68 ;  /* 0x0004504401007387 */ /* 0x000fe80000100a00 */
[----:B------:R-:W-:Y:S01]  /*7d220*/  STL.64 [R1+0x458], R70 ;  /* 0x0004584601007387 */ /* 0x000fe20000100a00 */
[C---:B------:R-:W-:Y:S03]  /*7d230*/  HMMA.1688.F32.TF32 R64, R44.reuse, R206, R192 ;  /* 0x000000ce2c40723c */ /* 0x040fe600000810c0 */
[----:B------:R-:W-:Y:S04]  /*7d240*/  STL.64 [R1+0x440], R40 ;  /* 0x0004402801007387 */ /* 0x000fe80000100a00 */
[----:B------:R1:W-:Y:S04]  /*7d250*/  STL.64 [R1+0x448], R42 ;  /* 0x0004482a01007387 */ /* 0x0003e80000100a00 */
[----:B------:R-:W2:Y:S04]  /*7d260*/  LDS R75, [R229+UR10+0xe380] ;  /* 0x00e3800ae54b7984 */ /* 0x000ea80008000800 */
[----:B------:R-:W-:Y:S01]  /*7d270*/  STL.64 [R1+0x430], R32 ;  /* 0x0004302001007387 */ /* 0x000fe20000100a00 */
[C---:B-1----:R-:W-:Y:S03]  /*7d280*/  HMMA.1688.F32.TF32 R40, R44.reuse, R202, R60 ;  /* 0x000000ca2c28723c */ /* 0x042fe6000008103c */
[----:B------:R1:W-:Y:S05]  /*7d290*/  STL.64 [R1+0x438], R34 ;  /* 0x0004382201007387 */ /* 0x0003ea0000100a00 */
[----:B-1----:R-:W-:Y:S01]  /*7d2a0*/  HMMA.1688.F32.TF32 R32, R44, R198, R56 ;  /* 0x000000c62c20723c */ /* 0x002fe20000081038 */
        /* <DEDUP_REMOVED lines=92> */
[C---:B--2---:R-:W-:Y:S11]  /*7d870*/  HMMA.1688.F32.TF32 R40, R36.reuse, R6, R104 ;  /* 0x000000062428723c */ /* 0x044ff60000081068 */
[----:B------:R-:W-:Y:S04]  /*7d880*/  STL.64 [R1+0x3d0], R32 ;  /* 0x0003d02001007387 */ /* 0x000fe80000100a00 */
[----:B------:R3:W-:Y:S02]  /*7d890*/  STL.64 [R1+0x3d8], R34 ;  /* 0x0003d82201007387 */ /* 0x0007e40000100a00 */
[C---:B---3--:R-:W-:Y:S02]  /*7d8a0*/  HMMA.1688.F32.TF32 R32, R36.reuse, R230, R100 ;  /* 0x000000e62420723c */ /* 0x048fe40000081064 */
[----:B------:R-:W-:Y:S04]  /*7d8b0*/  STL.64 [R1+0x3c0], R40 ;  /* 0x0003c02801007387 */ /* 0x000fe80000100a00 */
[----:B------:R1:W-:Y:S02]  /*7d8c0*/  STL.64 [R1+0x3c8], R42 ;  /* 0x0003c82a01007387 */ /* 0x0003e40000100a00 */
[C---:B------:R-:W-:Y:S08]  /*7d8d0*/  HMMA.1688.F32.TF32 R44, R36.reuse, R26, R96 ;  /* 0x0000001a242c723c */ /* 0x040ff00000081060 */
[C---:B-1----:R-:W-:Y:S03]  /*7d8e0*/  HMMA.1688.F32.TF32 R40, R36.reuse, R30, R92 ;  /* 0x0000001e2428723c */ /* 0x042fe6000008105c */
        /* <DEDUP_REMOVED lines=9> */
[C---:B-1----:R-:W-:Y:S08]  /*7d980*/  HMMA.1688.F32.TF32 R32, R36.reuse, R222, R84 ;  /* 0x000000de2420723c */ /* 0x042ff00000081054 */
[C---:B----4-:R-:W-:Y:S08]  /*7d990*/  HMMA.1688.F32.TF32 R44, R36.reuse, R218, R80 ;  /* 0x000000da242c723c */ /* 0x050ff00000081050 */
        /* <DEDUP_REMOVED lines=10> */
[C---:B--2---:R-:W-:Y:S01]  /*7da40*/  HMMA.1688.F32.TF32 R40, R36.reuse, R202, R124 ;  /* 0x000000ca2428723c */ /* 0x044fe2000008107c */
[----:B------:R1:W-:Y:S07]  /*7da50*/  STL.64 [R1+0x348], R34 ;  /* 0x0003482201007387 */ /* 0x0003ee0000100a00 */
[----:B-1----:R-:W-:Y:S03]  /*7da60*/  HMMA.1688.F32.TF32 R32, R36, R198, R232 ;  /* 0x000000c62420723c */ /* 0x002fe600000810e8 */
        /* <DEDUP_REMOVED lines=8> */
[----:B------:R1:W-:Y:S04]  /*7daf0*/  STL.64 [R1+0x268], R34 ;  /* 0x0002682201007387 */ /* 0x0003e80000100a00 */
[----:B------:R-:W-:Y:S04]  /*7db00*/  LDS R234, [R0+UR10+0xe400] ;  /* 0x00e4000a00ea7984 */ /* 0x000fe80008000800 */
[----:B------:R-:W-:Y:S01]  /*7db10*/  LDS R233, [R229+UR10+0xc400] ;  /* 0x00c4000ae5e97984 */ /* 0x000fe20008000800 */
[C---:B-1----:R-:W-:Y:S03]  /*7db20*/  HMMA.1688.F32.TF32 R32, R72.reuse, R14, R60 ;  /* 0x0000000e4820723c */ /* 0x042fe6000008103c */
[----:B------:R-:W1:Y:S04]  /*7db30*/  LDS R235, [R229+UR10+0xe400] ;  /* 0x00e4000ae5eb7984 */ /* 0x000e680008000800 */
        /* <DEDUP_REMOVED lines=12> */
[----:B------:R-:W-:Y:S04]  /*7dc00*/  STL.64 [R1+0x2d0], R36 ;  /* 0x0002d02401007387 */ /* 0x000fe80000100a00 */
[----:B------:R3:W-:Y:S04]  /*7dc10*/  STL.64 [R1+0x2d8], R38 ;  /* 0x0002d82601007387 */ /* 0x0007e80000100a00 */
[----:B------:R4:W-:Y:S04]  /*7dc20*/  STL.64 [R1+0x2c0], R32 ;  /* 0x0002c02001007387 */ /* 0x0009e80000100a00 */
        /* <DEDUP_REMOVED lines=48> */
[C---:B------:R-:W-:Y:S03]  /*7df30*/  HMMA.1688.F32.TF32 R52, R72.reuse, R226, R52 ;  /* 0x000000e24834723c */ /* 0x040fe60000081034 */
[----:B------:R-:W-:Y:S05]  /*7df40*/  STL.64 [R1+0x6010], R46 ;  /* 0x0060102e01007387 */ /* 0x000fea0000100a00 */
[C---:B------:R-:W-:Y:S01]  /*7df50*/  HMMA.1688.F32.TF32 R36, R72.reuse, R218, R76 ;  /* 0x000000da4824723c */ /* 0x040fe2000008104c */
[----:B------:R-:W-:Y:S04]  /*7df60*/  STL.64 [R1+0x6008], R44 ;  /* 0x0060082c01007387 */ /* 0x000fe80000100a00 */
[----:B------:R-:W-:Y:S03]  /*7df70*/  STL.64 [R1+0x6020], R50 ;  /* 0x0060203201007387 */ /* 0x000fe60000100a00 */
[C---:B------:R-:W-:Y:S01]  /*7df80*/  HMMA.1688.F32.TF32 R40, R72.reuse, R214, R68 ;  /* 0x000000d64828723c */ /* 0x040fe20000081044 */
[----:B------:R2:W-:Y:S04]  /*7df90*/  STL.64 [R1+0x6018], R48 ;  /* 0x0060183001007387 */ /* 0x0005e80000100a00 */
[----:B------:R-:W-:Y:S03]  /*7dfa0*/  STL.64 [R1+0x6030], R54 ;  /* 0x0060303601007387 */ /* 0x000fe60000100a00 */
[C---:B------:R-:W-:Y:S01]  /*7dfb0*/  HMMA.1688.F32.TF32 R60, R72.reuse, R210, R60 ;  /* 0x000000d2483c723c */ /* 0x040fe2000008103c */
[----:B------:R3:W-:Y:S04]  /*7dfc0*/  STL.64 [R1+0x6028], R52 ;  /* 0x0060283401007387 */ /* 0x0007e80000100a00 */
[----:B------:R-:W-:Y:S03]  /*7dfd0*/  STL.64 [R1+0x6040], R58 ;  /* 0x0060403a01007387 */ /* 0x000fe60000100a00 */
[C---:B------:R-:W-:Y:S01]  /*7dfe0*/  HMMA.1688.F32.TF32 R68, R72.reuse, R202, R188 ;  /* 0x000000ca4844723c */ /* 0x040fe200000810bc */
[----:B------:R4:W-:Y:S04]  /*7dff0*/  STL.64 [R1+0x6038], R56 ;  /* 0x0060383801007387 */ /* 0x0009e80000100a00 */
[----:B------:R-:W-:Y:S03]  /*7e000*/  STL.64 [R1+0x6050], R38 ;  /* 0x0060502601007387 */ /* 0x000fe60000100a00 */
[----:B------:R-:W-:Y:S01]  /*7e010*/  HMMA.1688.F32.TF32 R72, R72, R198, R124 ;  /* 0x000000c64848723c */ /* 0x000fe2000008107c */
[----:B------:R-:W-:Y:S04]  /*7e020*/  STL.64 [R1+0x6048], R36 ;  /* 0x0060482401007387 */ /* 0x000fe80000100a00 */
[----:B------:R-:W-:Y:S04]  /*7e030*/  STL.64 [R1+0x6060], R42 ;  /* 0x0060602a01007387 */ /* 0x000fe80000100a00 */
[----:B------:R1:W-:Y:S04]  /*7e040*/  STL.64 [R1+0x6058], R40 ;  /* 0x0060582801007387 */ /* 0x0003e80000100a00 */
[----:B------:R-:W-:Y:S04]  /*7e050*/  STL.64 [R1+0x6070], R62 ;  /* 0x0060703e01007387 */ /* 0x000fe80000100a00 */
[----:B------:R1:W-:Y:S04]  /*7e060*/  STL.64 [R1+0x6068], R60 ;  /* 0x0060683c01007387 */ /* 0x0003e80000100a00 */
        /* <DEDUP_REMOVED lines=46> */
[C---:B------:R-:W-:Y:S03]  /*7e350*/  HMMA.1688.F32.TF32 R132, R128.reuse, R22, R192 ;  /* 0x000000168084723c */ /* 0x040fe600000810c0 */
[----:B------:R-:W4:Y:S04]  /*7e360*/  LDL.LU R192, [R1+0x1f20] ;  /* 0x001f200001c07983 */ /* 0x000f280000300800 */
[----:B------:R-:W4:Y:S04]  /*7e370*/  LDL.LU R193, [R1+0x1f24] ;  /* 0x001f240001c17983 */ /* 0x000f280000300800 */
[----:B------:R-:W4:Y:S04]  /*7e380*/  LDL.LU R194, [R1+0x1f28] ;  /* 0x001f280001c27983 */ /* 0x000f280000300800 */
[----:B------:R-:W4:Y:S04]  /*7e390*/  LDL.LU R195, [R1+0x1f2c] ;  /* 0x001f2c0001c37983 */ /* 0x000f280000300800 */
[----:B------:R-:W-:Y:S04]  /*7e3a0*/  STL.64 [R1+0x60b0], R134 ;  /* 0x0060b08601007387 */ /* 0x000fe80000100a00 */
[----:B------:R1:W-:Y:S01]  /*7e3b0*/  STL.64 [R1+0x60a8], R132 ;  /* 0x0060a88401007387 */ /* 0x0003e20000100a00 */
[C---:B--2---:R-:W-:Y:S08]  /*7e3c0*/  HMMA.1688.F32.TF32 R92, R128.reuse, R26, R92 ;  /* 0x0000001a805c723c */ /* 0x044ff0000008105c */
[C---:B---3--:R-:W-:Y:S08]  /*7e3d0*/  HMMA.1688.F32.TF32 R76, R128.reuse, R14, R76 ;  /* 0x0000000e804c723c */ /* 0x048ff0000008104c */
[C---:B----4-:R-:W-:Y:S08]  /*7e3e0*/  HMMA.1688.F32.TF32 R184, R128.reuse, R18, R104 ;  /* 0x0000001280b8723c */ /* 0x050ff00000081068 */
[C---:B------:R-:W-:Y:S11]  /*7e3f0*/  HMMA.1688.F32.TF32 R80, R128.reuse, R10, R80 ;  /* 0x0000000a8050723c */ /* 0x040ff60000081050 */
[----:B------:R-:W-:Y:S01]  /*7e400*/  STL.64 [R1+0x60c0], R186 ;  /* 0x0060c0ba01007387 */ /* 0x000fe20000100a00 */
[C---:B------:R-:W-:Y:S08]  /*7e410*/  HMMA.1688.F32.TF32 R104, R128.reuse, R222, R188 ;  /* 0x000000de8068723c */ /* 0x040ff000000810bc */
[C---:B------:R-:W-:Y:S01]  /*7e420*/  HMMA.1688.F32.TF32 R84, R128.reuse, R6, R84 ;  /* 0x000000068054723c */ /* 0x040fe20000081054 */
[----:B------:R2:W-:Y:S07]  /*7e430*/  STL.64 [R1+0x60b8], R184 ;  /* 0x0060b8b801007387 */ /* 0x0005ee0000100a00 */
        /* <DEDUP_REMOVED lines=12> */
[----:B------:R-:W-:Y:S04]  /*7e500*/  STL [R1+0x6004], R95 ;  /* 0x0060045f01007387 */ /* 0x000fe80000100800 */
[----:B------:R-:W-:Y:S04]  /*7e510*/  STL [R1+0x6000], R98 ;  /* 0x0060006201007387 */ /* 0x000fe80000100800 */
[----:B------:R-:W-:Y:S04]  /*7e520*/  STL [R1+0x5ffc], R99 ;  /* 0x005ffc6301007387 */ /* 0x000fe80000100800 */
[----:B------:R-:W-:Y:S01]  /*7e530*/  STL [R1+0x5ff8], R103 ;  /* 0x005ff86701007387 */ /* 0x000fe20000100800 */
[----:B------:R-:W-:Y:S03]  /*7e540*/  HMMA.1688.F32.TF32 R112, R128, R214, R192 ;  /* 0x000000d68070723c */ /* 0x000fe600000810c0 */
[----:B------:R-:W-:Y:S04]  /*7e550*/  STL.64 [R1+0x6110], R106 ;  /* 0x0061106a01007387 */ /* 0x000fe80000100a00 */
[----:B------:R-:W-:Y:S04]  /*7e560*/  STL.64 [R1+0x6108], R104 ;  /* 0x0061086801007387 */ /* 0x000fe80000100a00 */
[----:B------:R-:W-:Y:S04]  /*7e570*/  STL.64 [R1+0x6120], R110 ;  /* 0x0061206e01007387 */ /* 0x000fe80000100a00 */
[----:B------:R-:W-:Y:S04]  /*7e580*/  STL.64 [R1+0x6118], R108 ;  /* 0x0061186c01007387 */ /* 0x000fe80000100a00 */
        /* <DEDUP_REMOVED lines=53> */
[----:B------:R-:W-:Y:S01]  /*7e8e0*/  STL.64 [R1+0x6128], R112 ;  /* 0x0061287001007387 */ /* 0x000fe20000100a00 */
[----:B-1----:R-:W-:Y:S08]  /*7e8f0*/  HMMA.1688.F32.TF32 R136, R232, R18, R136 ;  /* 0x00000012e888723c */ /* 0x002ff00000081088 */
[C---:B--2---:R-:W-:Y:S08]  /*7e900*/  HMMA.1688.F32.TF32 R120, R128.reuse, R206, R120 ;  /* 0x000000ce8078723c */ /* 0x044ff00000081078 */
[C---:B---3--:R-:W-:Y:S08]  /*7e910*/  HMMA.1688.F32.TF32 R116, R128.reuse, R210, R116 ;  /* 0x000000d28074723c */ /* 0x048ff00000081074 */
[C---:B----4-:R-:W-:Y:S11]  /*7e920*/  HMMA.1688.F32.TF32 R124, R128.reuse, R202, R124 ;  /* 0x000000ca807c723c */ /* 0x050ff6000008107c */
[----:B------:R-:W-:Y:S01]  /*7e930*/  STL.64 [R1+0x6140], R118 ;  /* 0x0061407601007387 */ /* 0x000fe20000100a00 */
[----:B------:R-:W-:Y:S03]  /*7e940*/  HMMA.1688.F32.TF32 R128, R128, R198, R164 ;  /* 0x000000c68080723c */ /* 0x000fe600000810a4 */
[----:B------:R-:W-:Y:S05]  /*7e950*/  STL.64 [R1+0x6138], R116 ;  /* 0x0061387401007387 */ /* 0x000fea0000100a00 */
        /* <DEDUP_REMOVED lines=93> */
[----:B------:R-:W4:Y:S02]  /*7ef30*/  LDS R191, [R252+UR10+0xe400] ;  /* 0x00e4000afcbf7984 */ /* 0x000f240008000800 */
[C---:B----4-:R-:W-:Y:S08]  /*7ef40*/  HMMA.1688.F32.TF32 R32, R188.reuse, R226, R32 ;  /* 0x000000e2bc20723c */ /* 0x050ff00000081020 */
[----:B--2---:R-:W-:Y:S08]  /*7ef50*/  HMMA.1688.F32.TF32 R52, R188, R230, R52 ;  /* 0x000000e6bc34723c */ /* 0x004ff00000081034 */
[----:B---3--:R-:W-:-:S15]  /*7ef60*/  HMMA.1688.F32.TF32 R80, R232, R210, R184 ;  /* 0x000000d2e850723c */ /* 0x008fde00000810b8 */
[----:B------:R-:W-:-:S04]  /*7ef70*/  NOP ;  /* 0x0000000000007918 */ /* 0x000fc80000000000 */
[----:B------:R-:W-:Y:S04]  /*7ef80*/  STL.64 [R1+0xb0], R80 ;  /* 0x0000b05001007387 */ /* 0x000fe80000100a00 */
[----:B------:R-:W-:Y:S01]  /*7ef90*/  STL.64 [R1+0xb8], R82 ;  /* 0x0000b85201007387 */ /* 0x000fe20000100a00 */
[C---:B------:R-:W-:Y:S08]  /*7efa0*/  HMMA.1688.F32.TF32 R72, R232.reuse, R202, R72 ;  /* 0x000000cae848723c */ /* 0x040ff00000081048 */
[----:B------:R-:W-:Y:S11]  /*7efb0*/  HMMA.1688.F32.TF32 R68, R232, R198, R68 ;  /* 0x000000c6e844723c */ /* 0x000ff60000081044 */
[----:B------:R-:W-:Y:S04]  /*7efc0*/  STL.64 [R1+0x970], R72 ;  /* 0x0009704801007387 */ /* 0x000fe80000100a00 */
[----:B------:R-:W-:Y:S04]  /*7efd0*/  STL.64 [R1+0x978], R74 ;  /* 0x0009784a01007387 */ /* 0x000fe80000100a00 */
[----:B------:R-:W-:Y:S04]  /*7efe0*/  STL.64 [R1+0x960], R68 ;  /* 0x0009604401007387 */ /* 0x000fe80000100a00 */
[----:B------:R1:W-:Y:S02]  /*7eff0*/  STL.64 [R1+0x968], R70 ;  /* 0x0009684601007387 */ /* 0x0003e40000100a00 */
[C---:B-1----:R-:W-:Y:S08]  /*7f000*/  HMMA.1688.F32.TF32 R68, R188.reuse, R22, R64 ;  /* 0x00000016bc44723c */ /* 0x042ff00000081040 */
        /* <DEDUP_REMOVED lines=27> */
[----:B------:R1:W-:Y:S04]  /*7f1c0*/  STL.64 [R1+0xad0], R40 ;  /* 0x000ad02801007387 */ /* 0x0003e80000100a00 */
[----:B------:R2:W-:Y:S04]  /*7f1d0*/  STL.64 [R1+0xad8], R42 ;  /* 0x000ad82a01007387 */ /* 0x0005e80000100a00 */
[----:B------:R-:W3:Y:S04]  /*7f1e0*/  LDL.LU R236, [R1+0x1d50] ;  /* 0x001d500001ec7983 */ /* 0x000ee80000300800 */
[----:B------:R4:W-:Y:S04]  /*7f1f0*/  STL.64 [R1+0xaf0], R36 ;  /* 0x000af02401007387 */ /* 0x0009e80000100a00 */
[----:B------:R1:W-:Y:S04]  /*7f200*/  STL.64 [R1+0xaf8], R38 ;  /* 0x000af82601007387 */ /* 0x0003e80000100a00 */
        /* <DEDUP_REMOVED lines=33> */
[----:B------:R-:W-:Y:S03]  /*7f420*/  HMMA.1688.F32.TF32 R76, R232, R206, R132 ;  /* 0x000000cee84c723c */ /* 0x000fe60000081084 */
        /* <DEDUP_REMOVED lines=52> */
[----:B------:R-:W-:-:S02]  /*7f770*/  IMAD.MOV.U32 R95, RZ, RZ, R76 ;  /* 0x000000ffff5f7224 */ /* 0x000fc400078e004c */
[----:B------:R-:W-:Y:S01]  /*7f780*/  IMAD.MOV.U32 R98, RZ, RZ, R77 ;  /* 0x000000ffff627224 */ /* 0x000fe200078e004d */
[----:B------:R-:W3:Y:S01]  /*7f790*/  LDL.LU R76, [R1+0x1e00] ;  /* 0x001e0000014c7983 */ /* 0x000ee20000300800 */
[----:B------:R-:W-:Y:S02]  /*7f7a0*/  IMAD.MOV.U32 R99, RZ, RZ, R78 ;  /* 0x000000ffff637224 */ /* 0x000fe400078e004e */
[----:B------:R-:W-:Y:S01]  /*7f7b0*/  IMAD.MOV.U32 R103, RZ, RZ, R79 ;  /* 0x000000ffff677224 */ /* 0x000fe200078e004f */
        /* <DEDUP_REMOVED lines=24> */
[----:B------:R-:W-:Y:S04]  /*7f940*/  LDS R192, [R0+UR10+0xc480] ;  /* 0x00c4800a00c07984 */ /* 0x000fe80008000800 */
[----:B------:R-:W-:Y:S04]  /*7f950*/  LDS R194, [R0+UR10+0xe480] ;  /* 0x00e4800a00c27984 */ /* 0x000fe80008000800 */
[----:B------:R-:W-:Y:S04]  /*7f960*/  LDS R193, [R229+UR10+0xc480] ;  /* 0x00c4800ae5c17984 */ /* 0x000fe80008000800 */
[----:B------:R-:W2:Y:S01]  /*7f970*/  LDS R195, [R229+UR10+0xe480] ;  /* 0x00e4800ae5c37984 */ /* 0x000ea20008000800 */
[C---:B------:R-:W-:Y:S08]  /*7f980*/  HMMA.1688.F32.TF32 R144, R232.reuse, R10, R144 ;  /* 0x0000000ae890723c */ /* 0x040ff00000081090 */
[C---:B------:R-:W-:Y:S08]  /*7f990*/  HMMA.1688.F32.TF32 R148, R232.reuse, R6, R148 ;  /* 0x00000006e894723c */ /* 0x040ff00000081094 */
[C---:B------:R-:W-:Y:S08]  /*7f9a0*/  HMMA.1688.F32.TF32 R152, R232.reuse, R230, R152 ;  /* 0x000000e6e898723c */ /* 0x040ff00000081098 */
[C---:B------:R-:W-:Y:S08]  /*7f9b0*/  HMMA.1688.F32.TF32 R156, R232.reuse, R26, R156 ;  /* 0x0000001ae89c723c */ /* 0x040ff0000008109c */
[----:B------:R-:W-:Y:S08]  /*7f9c0*/  HMMA.1688.F32.TF32 R160, R232, R30, R160 ;  /* 0x0000001ee8a0723c */ /* 0x000ff000000810a0 */
[C---:B--2---:R-:W-:Y:S08]  /*7f9d0*/  HMMA.1688.F32.TF32 R80, R192.reuse, R230, R80 ;  /* 0x000000e6c050723c */ /* 0x044ff00000081050 */
[C---:B---3--:R-:W-:Y:S08]  /*7f9e0*/  HMMA.1688.F32.TF32 R84, R192.reuse, R6, R84 ;  /* 0x00000006c054723c */ /* 0x048ff00000081054 */
[C---:B------:R-:W-:Y:S08]  /*7f9f0*/  HMMA.1688.F32.TF32 R88, R192.reuse, R10, R88 ;  /* 0x0000000ac058723c */ /* 0x040ff00000081058 */
[C---:B------:R-:W-:Y:S08]  /*7fa00*/  HMMA.1688.F32.TF32 R108, R192.reuse, R18, R108 ;  /* 0x00000012c06c723c */ /* 0x040ff0000008106c */
[----:B------:R-:W-:Y:S08]  /*7fa10*/  HMMA.1688.F32.TF32 R112, R192, R22, R112 ;  /* 0x00000016c070723c */ /* 0x000ff00000081070 */
[C---:B------:R-:W-:Y:S08]  /*7fa20*/  HMMA.1688.F32.TF32 R116, R188.reuse, R198, R116 ;  /* 0x000000c6bc74723c */ /* 0x040ff00000081074 */
[C---:B------:R-:W-:Y:S08]  /*7fa30*/  HMMA.1688.F32.TF32 R124, R188.reuse, R206, R124 ;  /* 0x000000cebc7c723c */ /* 0x040ff0000008107c */
[C---:B------:R-:W-:Y:S08]  /*7fa40*/  HMMA.1688.F32.TF32 R128, R188.reuse, R210, R128 ;  /* 0x000000d2bc80723c */ /* 0x040ff00000081080 */
[----:B------:R-:W-:Y:S01]  /*7fa50*/  HMMA.1688.F32.TF32 R120, R188, R202, R120 ;  /* 0x000000cabc78723c */ /* 0x000fe20000081078 */
[----:B------:R-:W-:Y:S10]  /*7fa60*/  LDS R188, [R0+UR10+0xc500] ;  /* 0x00c5000a00bc7984 */ /* 0x000ff40008000800 */
[----:B------:R-:W-:Y:S01]  /*7fa70*/  STL.64 [R1+0xb30], R128 ;  /* 0x000b308001007387 */ /* 0x000fe20000100a00 */
[C---:B------:R-:W-:Y:S03]  /*7fa80*/  HMMA.1688.F32.TF32 R104, R192.reuse, R14, R104 ;  /* 0x0000000ec068723c */ /* 0x040fe60000081068 */
[----:B------:R-:W-:Y:S04]  /*7fa90*/  STL.64 [R1+0xb38], R130 ;  /* 0x000b388201007387 */ /* 0x000fe80000100a00 */
[----:B------:R-:W-:Y:S04]  /*7faa0*/  STL.64 [R1+0xb40], R124 ;  /* 0x000b407c01007387 */ /* 0x000fe80000100a00 */
[----:B------:R-:W-:Y:S04]  /*7fab0*/  STL.64 [R1+0xb48], R126 ;  /* 0x000b487e01007387 */ /* 0x000fe80000100a00 */
[----:B------:R-:W-:Y:S01]  /*7fac0*/  STL.64 [R1+0xb60], R120 ;  /* 0x000b607801007387 */ /* 0x000fe20000100a00 */
[----:B------:R-:W-:Y:S03]  /*7fad0*/  HMMA.1688.F32.TF32 R76, R192, R26, R76 ;  /* 0x0000001ac04c723c */ /* 0x000fe6000008104c */
[----:B------:R-:W-:Y:S04]  /*7fae0*/  STL.64 [R1+0xb68], R122 ;  /* 0x000b687a01007387 */ /* 0x000fe80000100a00 */
[----:B------:R-:W-:Y:S04]  /*7faf0*/  STL.64 [R1+0xb50], R116 ;  /* 0x000b507401007387 */ /* 0x000fe80000100a00 */
[----:B------:R-:W-:Y:S01]  /*7fb00*/  STL.64 [R1+0xb58], R118 ;  /* 0x000b587601007387 */ /* 0x000fe20000100a00 */
[C---:B------:R-:W-:Y:S03]  /*7fb10*/  HMMA.1688.F32.TF32 R168, R232.reuse, R222, R168 ;  /* 0x000000dee8a8723c */ /* 0x040fe600000810a8 */
[----:B------:R-:W-:Y:S04]  /*7fb20*/  STL.64 [R1+0xb70], R112 ;  /* 0x000b707001007387 */ /* 0x000fe80000100a00 */
[----:B------:R-:W-:Y:S01]  /*7fb30*/  STL.64 [R1+0xb78], R114 ;  /* 0x000b787201007387 */ /* 0x000fe20000100a00 */
[C---:B------:R-:W-:Y:S03]  /*7fb40*/  HMMA.1688.F32.TF32 R172, R232.reuse, R218, R172 ;  /* 0x000000dae8ac723c */ /* 0x040fe600000810ac */
[----:B------:R-:W-:Y:S04]  /*7fb50*/  STL.64 [R1+0xb80], R108 ;  /* 0x000b806c01007387 */ /* 0x000fe80000100a00 */
[----:B------:R-:W-:Y:S01]  /*7fb60*/  STL.64 [R1+0xb88], R110 ;  /* 0x000b886e01007387 */ /* 0x000fe20000100a00 */
[----:B------:R-:W-:Y:S03]  /*7fb70*/  HMMA.1688.F32.TF32 R176, R232, R214, R176 ;  /* 0x000000d6e8b0723c */ /* 0x000fe600000810b0 */
[----:B------:R-:W-:Y:S04]  /*7fb80*/  LDS R232, [R243+UR10+0xc480] ;  /* 0x00c4800af3e87984 */ /* 0x000fe80008000800 */
[----:B------:R-:W-:Y:S04]  /*7fb90*/  LDS R234, [R243+UR10+0xe480] ;  /* 0x00e4800af3ea7984 */ /* 0x000fe80008000800 */
[----:B------:R-:W-:Y:S04]  /*7fba0*/  LDS R233, [R252+UR10+0xc480] ;  /* 0x00c4800afce97984 */ /* 0x000fe80008000800 */
[----:B------:R-:W1:Y:S04]  /*7fbb0*/  LDS R235, [R252+UR10+0xe480] ;  /* 0x00e4800afceb7984 */ /* 0x000e680008000800 */
        /* <DEDUP_REMOVED lines=11> */
[C---:B---3--:R-:W-:Y:S03]  /*7fc70*/  HMMA.1688.F32.TF32 R80, R192.reuse, R226, R132 ;  /* 0x000000e2c050723c */ /* 0x048fe60000081084 */
[----:B------:R-:W-:Y:S04]  /*7fc80*/  LDS R190, [R0+UR10+0xe500] ;  /* 0x00e5000a00be7984 */ /* 0x000fe80008000800 */
[----:B------:R-:W-:Y:S01]  /*7fc90*/  LDS R189, [R229+UR10+0xc500] ;  /* 0x00c5000ae5bd7984 */ /* 0x000fe20008000800 */
[C---:B--2---:R-:W-:Y:S03]  /*7fca0*/  HMMA.1688.F32.TF32 R76, R192.reuse, R222, R72 ;  /* 0x000000dec04c723c */ /* 0x044fe60000081048 */
[----:B------:R-:W2:Y:S05]  /*7fcb0*/  LDS R191, [R229+UR10+0xe500] ;  /* 0x00e5000ae5bf7984 */ /* 0x000eaa0008000800 */
        /* <DEDUP_REMOVED lines=19> */
[----:B------:R-:W-:Y:S04]  /*7fdf0*/  STL.64 [R1+0xc40], R60 ;  /* 0x000c403c01007387 */ /* 0x000fe80000100a00 */
[----:B------:R-:W-:Y:S04]  /*7fe00*/  STL.64 [R1+0xc48], R62 ;  /* 0x000c483e01007387 */ /* 0x000fe80000100a00 */
[----:B------:R-:W-:Y:S04]  /*7fe10*/  STL.64 [R1+0xc60], R40 ;  /* 0x000c602801007387 */ /* 0x000fe80000100a00 */
[----:B------:R1:W-:Y:S04]  /*7fe20*/  STL.64 [R1+0xc68], R42 ;  /* 0x000c682a01007387 */ /* 0x0003e80000100a00 */
[----:B------:R-:W-:Y:S01]  /*7fe30*/  STL.64 [R1+0xc50], R36 ;  /* 0x000c502401007387 */ /* 0x000fe20000100a00 */
[C---:B------:R-:W-:Y:S03]  /*7fe40*/  HMMA.1688.F32.TF32 R32, R232.reuse, R10, R32 ;  /* 0x0000000ae820723c */ /* 0x040fe60000081020 */
[----:B------:R3:W-:Y:S04]  /*7fe50*/  STL.64 [R1+0xc58], R38 ;  /* 0x000c582601007387 */ /* 0x0007e80000100a00 */
[----:B------:R-:W-:Y:S01]  /*7fe60*/  LDS R192, [R243+UR10+0xc500] ;  /* 0x00c5000af3c07984 */ /* 0x000fe20008000800 */
[C---:B-1----:R-:W-:Y:S03]  /*7fe70*/  HMMA.1688.F32.TF32 R40, R232.reuse, R18, R48 ;  /* 0x00000012e828723c */ /* 0x042fe60000081030 */
[----:B------:R-:W-:Y:S04]  /*7fe80*/  LDS R194, [R243+UR10+0xe500] ;  /* 0x00e5000af3c27984 */ /* 0x000fe80008000800 */
[----:B------:R-:W-:Y:S01]  /*7fe90*/  LDS R193, [R252+UR10+0xc500] ;  /* 0x00c5000afcc17984 */ /* 0x000fe20008000800 */
[C---:B---3--:R-:W-:Y:S03]  /*7fea0*/  HMMA.1688.F32.TF32 R36, R232.reuse, R14, R44 ;  /* 0x0000000ee824723c */ /* 0x048fe6000008102c */
        /* <DEDUP_REMOVED lines=9> */
[C---:B---3--:R-:W-:Y:S03]  /*7ff40*/  HMMA.1688.F32.TF32 R36, R232.reuse, R230, R236 ;  /* 0x000000e6e824723c */ /* 0x048fe600000810ec */
[----:B------:R-:W-:Y:S05]  /*7ff50*/  LDS R195, [R252+UR10+0xe500] ;  /* 0x00e5000afcc37984 */ /* 0x000fea0008000800 */
        /* <DEDUP_REMOVED lines=100> */
[----:B---3--:R-:W-:Y:S08]  /*805a0*/  HMMA.1688.F32.TF32 R52, R188, R30, R52 ;  /* 0x0000001ebc34723c */ /* 0x008ff00000081034 */
[C---:B----4-:R-:W-:Y:S08]  /*805b0*/  HMMA.1688.F32.TF32 R108, R232.reuse, R226, R108 ;  /* 0x000000e2e86c723c */ /* 0x050ff0000008106c */
[C---:B------:R-:W-:Y:S08]  /*805c0*/  HMMA.1688.F32.TF32 R112, R232.reuse, R30, R112 ;  /* 0x0000001ee870723c */ /* 0x040ff00000081070 */
[C---:B------:R-:W-:Y:S11]  /*805d0*/  HMMA.1688.F32.TF32 R104, R232.reuse, R222, R104 ;  /* 0x000000dee868723c */ /* 0x040ff60000081068 */
[----:B------:R-:W-:Y:S04]  /*805e0*/  STL.64 [R1+0xce0], R112 ;  /* 0x000ce07001007387 */ /* 0x000fe80000100a00 */
[----:B------:R-:W-:Y:S04]  /*805f0*/  STL.64 [R1+0xce8], R114 ;  /* 0x000ce87201007387 */ /* 0x000fe80000100a00 */
        /* <DEDUP_REMOVED lines=47> */
[C---:B--2---:R-:W-:Y:S08]  /*808f0*/  HMMA.1688.F32.TF32 R40, R188.reuse, R226, R48 ;  /* 0x000000e2bc28723c */ /* 0x044ff00000081030 */
[C---:B---3--:R-:W-:Y:S01]  /*80900*/  HMMA.1688.F32.TF32 R36, R188.reuse, R222, R44 ;  /* 0x000000debc24723c */ /* 0x048fe2000008102c */
[----:B------:R-:W-:Y:S04]  /*80910*/  STL.64 [R1+0xf30], R52 ;  /* 0x000f303401007387 */ /* 0x000fe80000100a00 */
[----:B------:R-:W-:Y:S06]  /*80920*/  STL.64 [R1+0xf38], R54 ;  /* 0x000f383601007387 */ /* 0x000fec0000100a00 */
        /* <DEDUP_REMOVED lines=23> */
[----:B---3--:R-:W1:Y:S04]  /*80aa0*/  LDL.LU R32, [R1+0x1c30] ;  /* 0x001c300001207983 */ /* 0x008e680000300800 */
[----:B------:R-:W1:Y:S04]  /*80ab0*/  LDL.LU R33, [R1+0x1c34] ;  /* 0x001c340001217983 */ /* 0x000e680000300800 */
[----:B----4-:R-:W1:Y:S04]  /*80ac0*/  LDL.LU R34, [R1+0x1c38] ;  /* 0x001c380001227983 */ /* 0x010e680000300800 */
[----:B------:R-:W1:Y:S04]  /*80ad0*/  LDL.LU R35, [R1+0x1c3c] ;  /* 0x001c3c0001237983 */ /* 0x000e680000300800 */
        /* <DEDUP_REMOVED lines=96> */
[----:B-1----:R-:W-:Y:S08]  /*810e0*/  HMMA.1688.F32.TF32 R32, R232, R230, R32 ;  /* 0x000000e6e820723c */ /* 0x002ff00000081020 */
[C---:B--2---:R-:W-:Y:S08]  /*810f0*/  HMMA.1688.F32.TF32 R136, R188.reuse, R202, R128 ;  /* 0x000000cabc88723c */ /* 0x044ff00000081080 */
[----:B------:R-:W-:Y:S01]  /*81100*/  HMMA.1688.F32.TF32 R128, R188, R198, R124 ;  /* 0x000000c6bc80723c */ /* 0x000fe2000008107c */
[----:B------:R-:W-:Y:S04]  /*81110*/  LDS R188, [R0+UR10+0xc600] ;  /* 0x00c6000a00bc7984 */ /* 0x000fe80008000800 */
[----:B------:R-:W-:Y:S03]  /*81120*/  LDS R190, [R0+UR10+0xe600] ;  /* 0x00e6000a00be7984 */ /* 0x000fe60008000800 */
[C---:B---3--:R-:W-:Y:S01]  /*81130*/  HMMA.1688.F32.TF32 R124, R192.reuse, R22, R120 ;  /* 0x00000016c07c723c */ /* 0x048fe20000081078 */
[----:B------:R-:W-:Y:S04]  /*81140*/  LDS R189, [R229+UR10+0xc600] ;  /* 0x00c6000ae5bd7984 */ /* 0x000fe80008000800 */
[----:B------:R-:W-:Y:S03]  /*81150*/  STL.64 [R1+0x1030], R136 ;  /* 0x0010308801007387 */ /* 0x000fe60000100a00 */
[C---:B------:R-:W-:Y:S01]  /*81160*/  HMMA.1688.F32.TF32 R120, R192.reuse, R18, R116 ;  /* 0x00000012c078723c */ /* 0x040fe20000081074 */
[----:B------:R-:W-:Y:S07]  /*81170*/  LDS R191, [R229+UR10+0xe600] ;  /* 0x00e6000ae5bf7984 */ /* 0x000fee0008000800 */
[C---:B------:R-:W-:Y:S08]  /*81180*/  HMMA.1688.F32.TF32 R116, R192.reuse, R14, R112 ;  /* 0x0000000ec074723c */ /* 0x040ff00000081070 */
[C---:B------:R-:W-:Y:S08]  /*81190*/  HMMA.1688.F32.TF32 R112, R192.reuse, R10, R108 ;  /* 0x0000000ac070723c */ /* 0x040ff0000008106c */
[C---:B----4-:R-:W-:Y:S01]  /*811a0*/  HMMA.1688.F32.TF32 R108, R192.reuse, R6, R104 ;  /* 0x00000006c06c723c */ /* 0x050fe20000081068 */
        /* <DEDUP_REMOVED lines=33> */
[----:B------:R-:W-:Y:S01]  /*813c0*/  HMMA.1688.F32.TF32 R64, R192, R198, R40 ;  /* 0x000000c6c040723c */ /* 0x000fe20000081028 */
[----:B------:R-:W-:Y:S04]  /*813d0*/  STL.64 [R1+0x1640], R84 ;  /* 0x0016405401007387 */ /* 0x000fe80000100a00 */
[----:B------:R-:W-:Y:S03]  /*813e0*/  LDS R192, [R243+UR10+0xc580] ;  /* 0x00c5800af3c07984 */ /* 0x000fe60008000800 */
[C---:B------:R-:W-:Y:S01]  /*813f0*/  HMMA.1688.F32.TF32 R60, R232.reuse, R22, R36 ;  /* 0x00000016e83c723c */ /* 0x040fe20000081024 */
[----:B------:R-:W-:Y:S04]  /*81400*/  STL.64 [R1+0x1648], R86 ;  /* 0x0016485601007387 */ /* 0x000fe80000100a00 */
[----:B------:R-:W-:Y:S03]  /*81410*/  LDS R194, [R243+UR10+0xe580] ;  /* 0x00e5800af3c27984 */ /* 0x000fe60008000800 */
        /* <DEDUP_REMOVED lines=20> */
[----:B------:R-:W1:Y:S05]  /*81560*/  LDS R195, [R252+UR10+0xe580] ;  /* 0x00e5800afcc37984 */ /* 0x000e6a0008000800 */
[C---:B--2---:R-:W-:Y:S11]  /*81570*/  HMMA.1688.F32.TF32 R36, R232.reuse, R6, R44 ;  /* 0x00000006e824723c */ /* 0x044ff6000008102c */
        /* <DEDUP_REMOVED lines=108> */
[----:B----4-:R-:W-:Y:S08]  /*81c40*/  HMMA.1688.F32.TF32 R52, R192, R222, R52 ;  /* 0x000000dec034723c */ /* 0x010ff00000081034 */
[C---:B--2---:R-:W-:Y:S08]  /*81c50*/  HMMA.1688.F32.TF32 R80, R232.reuse, R202, R80 ;  /* 0x000000cae850723c */ /* 0x044ff00000081050 */
[C---:B---3--:R-:W-:Y:S08]  /*81c60*/  HMMA.1688.F32.TF32 R84, R232.reuse, R206, R84 ;  /* 0x000000cee854723c */ /* 0x048ff00000081054 */
[C---:B------:R-:W-:Y:S08]  /*81c70*/  HMMA.1688.F32.TF32 R88, R232.reuse, R210, R88 ;  /* 0x000000d2e858723c */ /* 0x040ff00000081058 */
[C---:B------:R-:W-:Y:S08]  /*81c80*/  HMMA.1688.F32.TF32 R108, R232.reuse, R218, R108 ;  /* 0x000000dae86c723c */ /* 0x040ff0000008106c */
[C---:B------:R-:W-:Y:S08]  /*81c90*/  HMMA.1688.F32.TF32 R112, R232.reuse, R222, R112 ;  /* 0x000000dee870723c */ /* 0x040ff00000081070 */
[C---:B------:R-:W-:Y:S11]  /*81ca0*/  HMMA.1688.F32.TF32 R104, R232.reuse, R214, R104 ;  /* 0x000000d6e868723c */ /* 0x040ff60000081068 */
        /* <DEDUP_REMOVED lines=62> */
[----:B------:R1:W-:Y:S04]  /*82090*/  STL.64 [R1+0x2070], R36 ;  /* 0x0020702401007387 */ /* 0x0003e80000100a00 */
[----:B------:R1:W-:Y:S04]  /*820a0*/  STL.64 [R1+0x2078], R38 ;  /* 0x0020782601007387 */ /* 0x0003e80000100a00 */
        /* <DEDUP_REMOVED lines=97> */
[C---:B--2---:R-:W-:Y:S08]  /*826c0*/  HMMA.1688.F32.TF32 R80, R188.reuse, R230, R80 ;  /* 0x000000e6bc50723c */ /* 0x044ff00000081050 */
[C---:B---3--:R-:W-:Y:S08]  /*826d0*/  HMMA.1688.F32.TF32 R84, R188.reuse, R6, R84 ;  /* 0x00000006bc54723c */ /* 0x048ff00000081054 */
[C---:B----4-:R-:W-:Y:S08]  /*826e0*/  HMMA.1688.F32.TF32 R88, R188.reuse, R10, R88 ;  /* 0x0000000abc58723c */ /* 0x050ff00000081058 */
        /* <DEDUP_REMOVED lines=42> */
[----:B------:R-:W-:Y:S01]  /*82990*/  STL.64 [R1+0x1f80], R40 ;  /* 0x001f802801007387 */ /* 0x000fe20000100a00 */
[----:B------:R-:W-:-:S03]  /*829a0*/  IMAD.MOV.U32 R242, RZ, RZ, R36 ;  /* 0x000000fffff27224 */ /* 0x000fc600078e0024 */
[----:B------:R2:W-:Y:S01]  /*829b0*/  STL.64 [R1+0x1f88], R42 ;  /* 0x001f882a01007387 */ /* 0x0005e20000100a00 */
[----:B------:R-:W-:Y:S02]  /*829c0*/  IMAD.MOV.U32 R240, RZ, RZ, R37 ;  /* 0x000000fffff07224 */ /* 0x000fe400078e0025 */
[----:B------:R-:W-:Y:S01]  /*829d0*/  IMAD.MOV.U32 R3, RZ, RZ, R38 ;  /* 0x000000ffff037224 */ /* 0x000fe200078e0026 */
[C---:B------:R-:W-:Y:S01]  /*829e0*/  HMMA.1688.F32.TF32 R32, R232.reuse, R10, R32 ;  /* 0x0000000ae820723c */ /* 0x040fe20000081020 */
[----:B------:R-:W-:Y:S01]  /*829f0*/  IMAD.MOV.U32 R2, RZ, RZ, R39 ;  /* 0x000000ffff027224 */ /* 0x000fe200078e0027 */
[----:B------:R-:W-:Y:S04]  /*82a00*/  LDS R188, [R243+UR10+0xc680] ;  /* 0x00c6800af3bc7984 */ /* 0x000fe80008000800 */
[----:B------:R-:W-:Y:S02]  /*82a10*/  LDS R190, [R243+UR10+0xe680] ;  /* 0x00e6800af3be7984 */ /* 0x000fe40008000800 */
[C---:B--2---:R-:W-:Y:S02]  /*82a20*/  HMMA.1688.F32.TF32 R40, R232.reuse, R18, R48 ;  /* 0x00000012e828723c */ /* 0x044fe40000081030 */
[----:B------:R-:W-:Y:S04]  /*82a30*/  LDS R189, [R252+UR10+0xc680] ;  /* 0x00c6800afcbd7984 */ /* 0x000fe80008000800 */
[----:B------:R-:W-:Y:S02]  /*82a40*/  LDS R191, [R252+UR10+0xe680] ;  /* 0x00e6800afcbf7984 */ /* 0x000fe40008000800 */
[C---:B------:R-:W-:Y:S02]  /*82a50*/  HMMA.1688.F32.TF32 R36, R232.reuse, R14, R44 ;  /* 0x0000000ee824723c */ /* 0x040fe4000008102c */
[----:B------:R-:W-:Y:S04]  /*82a60*/  STL.64 [R1+0x1f70], R52 ;  /* 0x001f703401007387 */ /* 0x000fe80000100a00 */
[----:B------:R-:W-:Y:S05]  /*82a70*/  STL.64 [R1+0x1f78], R54 ;  /* 0x001f783601007387 */ /* 0x000fea0000100a00 */
        /* <DEDUP_REMOVED lines=297> */
[----:B------:R-:W1:Y:S07]  /*83d10*/  LDS R195, [R252+UR10+0xe700] ;  /* 0x00e7000afcc37984 */ /* 0x000e6e0008000800 */
        /* <DEDUP_REMOVED lines=62> */
[----:B------:R-:W2:Y:S05]  /*84100*/  LDS R191, [R229+UR10+0xe780] ;  /* 0x00e7800ae5bf7984 */ /* 0x000eaa0008000800 */
[C---:B---3--:R-:W-:Y:S11]  /*84110*/  HMMA.1688.F32.TF32 R36, R232.reuse, R6, R44 ;  /* 0x00000006e824723c */ /* 0x048ff6000008102c */
        /* <DEDUP_REMOVED lines=8> */
[----:B---3--:R-:W-:Y:S03]  /*841a0*/  HMMA.1688.F32.TF32 R32, R232, R226, R244 ;  /* 0x000000e2e820723c */ /* 0x008fe600000810f4 */
        /* <DEDUP_REMOVED lines=103> */
[----:B---3--:R-:W-:Y:S08]  /*84820*/  HMMA.1688.F32.TF32 R32, R192, R206, R32 ;  /* 0x000000cec020723c */ /* 0x008ff00000081020 */
[C---:B--2---:R-:W-:Y:S08]  /*84830*/  HMMA.1688.F32.TF32 R84, R232.reuse, R202, R84 ;  /* 0x000000cae854723c */ /* 0x044ff00000081054 */
[C---:B----4-:R-:W-:Y:S08]  /*84840*/  HMMA.1688.F32.TF32 R88, R232.reuse, R206, R88 ;  /* 0x000000cee858723c */ /* 0x050ff00000081058 */
        /* <DEDUP_REMOVED lines=65> */
[----:B--2---:R-:W-:Y:S03]  /*84c60*/  HMMA.1688.F32.TF32 R32, R188, R22, R244 ;  /* 0x00000016bc20723c */ /* 0x004fe600000810f4 */
[----:B------:R-:W-:Y:S01]  /*84c70*/  STL.64 [R1+0x2cd0], R40 ;  /* 0x002cd02801007387 */ /* 0x000fe20000100a00 */
[----:B------:R-:W-:-:S03]  /*84c80*/  IMAD.MOV.U32 R236, RZ, RZ, R225 ;  /* 0x000000ffffec7224 */ /* 0x000fc600078e00e1 */
[----:B------:R-:W-:Y:S04]  /*84c90*/  STL.64 [R1+0x2cd8], R42 ;  /* 0x002cd82a01007387 */ /* 0x000fe80000100a00 */
[----:B------:R-:W-:Y:S01]  /*84ca0*/  STL.64 [R1+0x2670], R36 ;  /* 0x0026702401007387 */ /* 0x000fe20000100a00 */
[----:B------:R-:W-:-:S03]  /*84cb0*/  IMAD.MOV.U32 R237, RZ, RZ, R224 ;  /* 0x000000ffffed7224 */ /* 0x000fc600078e00e0 */
[----:B------:R-:W-:Y:S01]  /*84cc0*/  STL.64 [R1+0x2678], R38 ;  /* 0x0026782601007387 */ /* 0x000fe20000100a00 */
[----:B------:R-:W-:-:S03]  /*84cd0*/  IMAD.MOV.U32 R248, RZ, RZ, R220 ;  /* 0x000000fffff87224 */ /* 0x000fc600078e00dc */
[----:B------:R-:W2:Y:S01]  /*84ce0*/  LDL.LU R225, [R1+0x6288] ;  /* 0x0062880001e17983 */ /* 0x000ea20000300800 */
[----:B------:R-:W-:-:S03]  /*84cf0*/  IMAD.MOV.U32 R249, RZ, RZ, R221 ;  /* 0x000000fffff97224 */ /* 0x000fc600078e00dd */
[----:B------:R3:W-:Y:S04]  /*84d00*/  STL.64 [R1+0x2660], R32 ;  /* 0x0026602001007387 */ /* 0x0007e80000100a00 */
[----:B------:R-:W-:Y:S04]  /*84d10*/  STL.64 [R1+0x2668], R34 ;  /* 0x0026682201007387 */ /* 0x000fe80000100a00 */
[----:B------:R-:W4:Y:S04]  /*84d20*/  LDL.LU R224, [R1+0x6284] ;  /* 0x0062840001e07983 */ /* 0x000f280000300800 */
[----:B------:R-:W4:Y:S01]  /*84d30*/  LDL.LU R220, [R1+0x6280] ;  /* 0x0062800001dc7983 */ /* 0x000f220000300800 */
[----:B---3--:R-:W-:-:S02]  /*84d40*/  IMAD.MOV.U32 R32, RZ, RZ, R241 ;  /* 0x000000ffff207224 */ /* 0x008fc400078e00f1 */
[----:B------:R-:W-:Y:S01]  /*84d50*/  IMAD.MOV.U32 R33, RZ, RZ, R228 ;  /* 0x000000ffff217224 */ /* 0x000fe200078e00e4 */
[----:B------:R-:W3:Y:S04]  /*84d60*/  LDL.LU R221, [R1+0x627c] ;  /* 0x00627c0001dd7983 */ /* 0x000ee80000300800 */
[----:B------:R-:W3:Y:S04]  /*84d70*/  LDL.LU R241, [R1+0x6278] ;  /* 0x0062780001f17983 */ /* 0x000ee80000300800 */
[----:B------:R-:W3:Y:S04]  /*84d80*/  LDL.LU R228, [R1+0x6274] ;  /* 0x0062740001e47983 */ /* 0x000ee80000300800 */
[----:B------:R-:W3:Y:S04]  /*84d90*/  LDL.LU R48, [R1+0xde0] ;  /* 0x000de00001307983 */ /* 0x000ee80000300800 */
[----:B------:R-:W3:Y:S01]  /*84da0*/  LDL.LU R49, [R1+0xde4] ;  /* 0x000de40001317983 */ /* 0x000ee20000300800 */
[----:B--2---:R-:W-:-:S02]  /*84db0*/  IMAD.MOV.U32 R51, RZ, RZ, R225 ;  /* 0x000000ffff337224 */ /* 0x004fc400078e00e1 */
[----:B----4-:R-:W-:Y:S02]  /*84dc0*/  IMAD.MOV.U32 R50, RZ, RZ, R224 ;  /* 0x000000ffff327224 */ /* 0x010fe400078e00e0 */
[----:B------:R-:W2:Y:S04]  /*84dd0*/  LDL.LU R224, [R1+0x6270] ;  /* 0x0062700001e07983 */ /* 0x000ea80000300800 */
[----:B------:R-:W4:Y:S01]  /*84de0*/  LDL.LU R225, [R1+0x626c] ;  /* 0x00626c0001e17983 */ /* 0x000f220000300800 */
[----:B---3--:R-:W-:Y:S02]  /*84df0*/  IMAD.MOV.U32 R53, RZ, RZ, R241 ;  /* 0x000000ffff357224 */ /* 0x008fe400078e00f1 */
[----:B------:R-:W-:Y:S02]  /*84e00*/  IMAD.MOV.U32 R52, RZ, RZ, R228 ;  /* 0x000000ffff347224 */ /* 0x000fe400078e00e4 */
        /* <DEDUP_REMOVED lines=97> */
[----:B----4-:R-:W-:Y:S01]  /*85420*/  IMAD.MOV.U32 R58, RZ, RZ, R225 ;  /* 0x000000ffff3a7224 */ /* 0x010fe200078e00e1 */
[----:B------:R-:W-:Y:S01]  /*85430*/  LDS R228, [R243+UR10+0x10000] ;  /* 0x0100000af3e47984 */ /* 0x000fe20008000800 */
[----:B------:R-:W-:Y:S02]  /*85440*/  IMAD.MOV.U32 R59, RZ, RZ, R224 ;  /* 0x000000ffff3b7224 */ /* 0x000fe400078e00e0 */
[----:B------:R-:W-:Y:S01]  /*85450*/  IMAD.MOV.U32 R54, RZ, RZ, R221 ;  /* 0x000000ffff367224 */ /* 0x000fe200078e00dd */
[----:B------:R-:W-:Y:S01]  /*85460*/  LDS R224, [R0+UR10+0x10000] ;  /* 0x0100000a00e07984 */ /* 0x000fe20008000800 */
[----:B------:R-:W-:Y:S02]  /*85470*/  IMAD.MOV.U32 R55, RZ, RZ, R220 ;  /* 0x000000ffff377224 */ /* 0x000fe400078e00dc */
[----:B------:R-:W-:Y:S01]  /*85480*/  IMAD.MOV.U32 R246, RZ, RZ, R29 ;  /* 0x000000fffff67224 */ /* 0x000fe200078e001d */
[----:B------:R-:W-:Y:S01]  /*85490*/  LDS R225, [R229+UR10+0x10000] ;  /* 0x0100000ae5e17984 */ /* 0x000fe20008000800 */
[C---:B------:R-:W-:Y:S08]  /*854a0*/  HMMA.1688.F32.TF32 R80, R188.reuse, R202, R80 ;  /* 0x000000cabc50723c */ /* 0x040ff00000081050 */
        /* <DEDUP_REMOVED lines=14> */
[----:B---3--:R-:W3:Y:S04]  /*85590*/  LDL.LU.64 R142, [R1+0x6258] ;  /* 0x00625800018e7983 */ /* 0x008ee80000300a00 */
[----:B------:R-:W3:Y:S04]  /*855a0*/  LDL.LU.64 R140, [R1+0x6250] ;  /* 0x00625000018c7983 */ /* 0x000ee80000300a00 */
[----:B------:R-:W-:Y:S04]  /*855b0*/  STL.64 [R1+0x2640], R136 ;  /* 0x0026408801007387 */ /* 0x000fe80000100a00 */
[----:B------:R4:W-:Y:S01]  /*855c0*/  STL.64 [R1+0x2648], R138 ;  /* 0x0026488a01007387 */ /* 0x0009e20000100a00 */
[C---:B------:R-:W-:Y:S03]  /*855d0*/  HMMA.1688.F32.TF32 R104, R188.reuse, R214, R104 ;  /* 0x000000d6bc68723c */ /* 0x040fe60000081068 */
[----:B----4-:R-:W4:Y:S04]  /*855e0*/  LDL.LU.64 R138, [R1+0x6248] ;  /* 0x00624800018a7983 */ /* 0x010f280000300a00 */
[----:B------:R-:W4:Y:S04]  /*855f0*/  LDL.LU.64 R136, [R1+0x6240] ;  /* 0x0062400001887983 */ /* 0x000f280000300a00 */
[----:B------:R-:W-:Y:S04]  /*85600*/  STL.64 [R1+0x2630], R180 ;  /* 0x002630b401007387 */ /* 0x000fe80000100a00 */
[----:B------:R1:W-:Y:S01]  /*85610*/  STL.64 [R1+0x2638], R182 ;  /* 0x002638b601007387 */ /* 0x0003e20000100a00 */
[----:B------:R-:W-:Y:S03]  /*85620*/  HMMA.1688.F32.TF32 R76, R188, R198, R76 ;  /* 0x000000c6bc4c723c */ /* 0x000fe6000008104c */
[----:B-1----:R-:W3:Y:S04]  /*85630*/  LDL.LU.64 R182, [R1+0x6238] ;  /* 0x0062380001b67983 */ /* 0x002ee80000300a00 */
        /* <DEDUP_REMOVED lines=27> */
[----:B------:R-:W-:-:S02]  /*857f0*/  IMAD.MOV.U32 R247, RZ, RZ, R28 ;  /* 0x000000fffff77224 */ /* 0x000fc400078e001c */
[----:B------:R-:W-:Y:S01]  /*85800*/  LDSM.16.M88.4 R192, [R241+UR11+0x43080] ;  /* 0x0430800bf1c0783b */ /* 0x000fe20008000200 */
[----:B------:R-:W-:Y:S02]  /*85810*/  IMAD.MOV.U32 R44, RZ, RZ, R217 ;  /* 0x000000ffff2c7224 */ /* 0x000fe400078e00d9 */
[----:B------:R-:W-:Y:S01]  /*85820*/  IMAD.MOV.U32 R45, RZ, RZ, R216 ;  /* 0x000000ffff2d7224 */ /* 0x000fe200078e00d8 */
[----:B------:R-:W-:Y:S01]  /*85830*/  LDSM.16.M88.4 R188, [R241+UR11+0x43880] ;  /* 0x0438800bf1bc783b */ /* 0x000fe20008000200 */
[C---:B-1----:R-:W-:Y:S08]  /*85840*/  HMMA.1688.F32.TF32 R76, R232.reuse, R14, R72 ;  /* 0x0000000ee84c723c */ /* 0x042ff00000081048 */
[C---:B------:R-:W-:Y:S08]  /*85850*/  HMMA.1688.F32.TF32 R72, R232.reuse, R10, R68 ;  /* 0x0000000ae848723c */ /* 0x040ff00000081044 */
[C---:B------:R-:W-:Y:S08]  /*85860*/  HMMA.1688.F32.TF32 R68, R232.reuse, R6, R64 ;  /* 0x00000006e844723c */ /* 0x040ff00000081040 */
[----:B------:R-:W-:Y:S01]  /*85870*/  HMMA.1688.F32.TF32 R64, R232, R230, R60 ;  /* 0x000000e6e840723c */ /* 0x000fe2000008103c */
[----:B------:R-:W-:Y:S01]  /*85880*/  STL.64 [R1+0x2410], R84 ;  /* 0x0024105401007387 */ /* 0x000fe20000100a00 */
[----:B------:R-:W-:-:S02]  /*85890*/  IMAD.MOV.U32 R46, RZ, RZ, R213 ;  /* 0x000000ffff2e7224 */ /* 0x000fc400078e00d5 */
[----:B------:R-:W-:Y:S01]  /*858a0*/  IMAD.MOV.U32 R47, RZ, RZ, R212 ;  /* 0x000000ffff2f7224 */ /* 0x000fe200078e00d4 */
[----:B------:R-:W-:Y:S03]  /*858b0*/  LDS R230, [R243+UR10+0x12000] ;  /* 0x0120000af3e67984 */ /* 0x000fe60008000800 */
[C---:B------:R-:W-:Y:S01]  /*858c0*/  HMMA.1688.F32.TF32 R60, R232.reuse, R26, R40 ;  /* 0x0000001ae83c723c */ /* 0x040fe20000081028 */
[----:B------:R-:W-:Y:S01]  /*858d0*/  STL.64 [R1+0x2418], R86 ;  /* 0x0024185601007387 */ /* 0x000fe20000100a00 */
[----:B------:R-:W-:Y:S02]  /*858e0*/  IMAD.MOV.U32 R34, RZ, RZ, R209 ;  /* 0x000000ffff227224 */ /* 0x000fe400078e00d1 */
[----:B------:R-:W-:Y:S01]  /*858f0*/  IMAD.MOV.U32 R35, RZ, RZ, R208 ;  /* 0x000000ffff237224 */ /* 0x000fe200078e00d0 */
[----:B------:R-:W-:Y:S03]  /*85900*/  LDS R231, [R252+UR10+0x12000] ;  /* 0x0120000afce77984 */ /* 0x000fe60008000800 */
        /* <DEDUP_REMOVED lines=24> */
[----:B------:R-:W2:Y:S01]  /*85a90*/  LDSM.16.M88.4 R216, [R241+UR11+0x40080] ;  /* 0x0400800bf1d8783b */ /* 0x000ea20008000200 */
[----:B------:R-:W-:Y:S02]  /*85aa0*/  IMAD.MOV.U32 R245, RZ, RZ, R196 ;  /* 0x000000fffff57224 */ /* 0x000fe400078e00c4 */
[----:B------:R-:W-:Y:S01]  /*85ab0*/  IMAD.MOV.U32 R250, RZ, RZ, R205 ;  /* 0x000000fffffa7224 */ /* 0x000fe200078e00cd */
[----:B------:R-:W2:Y:S01]  /*85ac0*/  LDSM.16.M88.4 R212, [R241+UR11+0x40880] ;  /* 0x0408800bf1d4783b */ /* 0x000ea20008000200 */
[----:B-1----:R-:W-:Y:S01]  /*85ad0*/  HMMA.1688.F32.TF32 R28, R232, R210, R32 ;  /* 0x000000d2e81c723c */ /* 0x002fe20000081020 */
[----:B------:R-:W-:Y:S02]  /*85ae0*/  IMAD.MOV.U32 R251, RZ, RZ, R204 ;  /* 0x000000fffffb7224 */ /* 0x000fe400078e00cc */
[----:B------:R-:W-:Y:S04]  /*85af0*/  STL.64 [R1+0x2220], R36 ;  /* 0x0022202401007387 */ /* 0x000fe80000100a00 */
[----:B------:R1:W-:Y:S04]  /*85b00*/  STL.64 [R1+0x2228], R38 ;  /* 0x0022282601007387 */ /* 0x0003e80000100a00 */
[----:B------:R-:W-:Y:S04]  /*85b10*/  STL.64 [R1+0x2210], R40 ;  /* 0x0022102801007387 */ /* 0x000fe80000100a00 */
[----:B------:R-:W-:Y:S01]  /*85b20*/  STL.64 [R1+0x2218], R42 ;  /* 0x0022182a01007387 */ /* 0x000fe20000100a00 */
[----:B------:R-:W-:-:S02]  /*85b30*/  IMAD.MOV.U32 R238, RZ, RZ, R201 ;  /* 0x000000ffffee7224 */ /* 0x000fc400078e00c9 */
[----:B------:R-:W-:Y:S01]  /*85b40*/  IMAD.MOV.U32 R239, RZ, RZ, R200 ;  /* 0x000000ffffef7224 */ /* 0x000fe200078e00c8 */
[----:B------:R-:W2:Y:S04]  /*85b50*/  LDSM.16.M88.4 R208, [R241+UR11+0x41080] ;  /* 0x0410800bf1d0783b */ /* 0x000ea80008000200 */
[----:B------:R-:W-:Y:S04]  /*85b60*/  STL.64 [R1+0x21e0], R28 ;  /* 0x0021e01c01007387 */ /* 0x000fe80000100a00 */
[----:B------:R4:W-:Y:S01]  /*85b70*/  STL.64 [R1+0x21e8], R30 ;  /* 0x0021e81e01007387 */ /* 0x0009e20000100a00 */
[C---:B-1----:R-:W-:Y:S03]  /*85b80*/  HMMA.1688.F32.TF32 R36, R232.reuse, R206, R248 ;  /* 0x000000cee824723c */ /* 0x042fe600000810f8 */
[----:B------:R-:W1:Y:S04]  /*85b90*/  LDSM.16.M88.4 R204, [R241+UR11+0x41880] ;  /* 0x0418800bf1cc783b */ /* 0x000e680008000200 */
[----:B------:R-:W-:Y:S01]  /*85ba0*/  LDS R226, [R0+UR10+0x12000] ;  /* 0x0120000a00e27984 */ /* 0x000fe20008000800 */
[C---:B----4-:R-:W-:Y:S03]  /*85bb0*/  HMMA.1688.F32.TF32 R28, R232.reuse, R198, R244 ;  /* 0x000000c6e81c723c */ /* 0x050fe600000810f4 */
[----:B------:R-:W-:Y:S04]  /*85bc0*/  LDSM.16.M88.4 R196, [R241+UR11+0x42880] ;  /* 0x0428800bf1c4783b */ /* 0x000fe80008000200 */
[----:B------:R-:W-:Y:S01]  /*85bd0*/  LDS R227, [R229+UR10+0x12000] ;  /* 0x0120000ae5e37984 */ /* 0x000fe20008000800 */
[----:B------:R-:W-:Y:S03]  /*85be0*/  HMMA.1688.F32.TF32 R32, R232, R202, R236 ;  /* 0x000000cae820723c */ /* 0x000fe600000810ec */
[----:B------:R-:W4:Y:S01]  /*85bf0*/  LDSM.16.M88.4 R200, [R241+UR11+0x42080] ;  /* 0x0420800bf1c8783b */ /* 0x000f220008000200 */
[----:B------:R-:W-:-:S02]  /*85c00*/  IMAD.MOV.U32 R244, RZ, RZ, R25 ;  /* 0x000000fffff47224 */ /* 0x000fc400078e0019 */
[----:B------:R-:W-:Y:S01]  /*85c10*/  IMAD.MOV.U32 R245, RZ, RZ, R24 ;  /* 0x000000fffff57224 */ /* 0x000fe200078e0018 */
[----:B------:R-:W-:Y:S01]  /*85c20*/  LDSM.16.M88.4 R220, [R241+UR11+0x47880] ;  /* 0x0478800bf1dc783b */ /* 0x000fe20008000200 */
[----:B------:R-:W-:Y:S02]  /*85c30*/  IMAD.MOV.U32 R246, RZ, RZ, R21 ;  /* 0x000000fffff67224 */ /* 0x000fe400078e0015 */
[----:B------:R-:W-:Y:S01]  /*85c40*/  IMAD.MOV.U32 R247, RZ, RZ, R20 ;  /* 0x000000fffff77224 */ /* 0x000fe200078e0014 */
[----:B------:R-:W-:Y:S01]  /*85c50*/  LDSM.16.M88.4 R24, [R241+UR11+0x44880] ;  /* 0x0448800bf118783b */ /* 0x000fe20008000200 */
[----:B------:R-:W-:Y:S02]  /*85c60*/  IMAD.MOV.U32 R235, RZ, RZ, R28 ;  /* 0x000000ffffeb7224 */ /* 0x000fe400078e001c */
[----:B------:R-:W-:Y:S01]  /*85c70*/  IMAD.MOV.U32 R234, RZ, RZ, R29 ;  /* 0x000000ffffea7224 */ /* 0x000fe200078e001d */
[----:B------:R-:W-:Y:S01]  /*85c80*/  LDSM.16.M88.4 R20, [R241+UR11+0x45080] ;  /* 0x0450800bf114783b */ /* 0x000fe20008000200 */
[----:B------:R-:W-:-:S02]  /*85c90*/  IMAD.MOV.U32 R233, RZ, RZ, R30 ;  /* 0x000000ffffe97224 */ /* 0x000fc400078e001e */
[----:B------:R-:W-:Y:S02]  /*85ca0*/  IMAD.MOV.U32 R232, RZ, RZ, R31 ;  /* 0x000000ffffe87224 */ /* 0x000fe400078e001f */
[----:B------:R-:W-:Y:S01]  /*85cb0*/  IMAD.MOV.U32 R248, RZ, RZ, R9 ;  /* 0x000000fffff87224 */ /* 0x000fe200078e0009 */
[----:B------:R-:W1:Y:S01]  /*85cc0*/  LDSM.16.M88.4 R28, [R241+UR11+0x44080] ;  /* 0x0440800bf11c783b */ /* 0x000e620008000200 */
[----:B------:R-:W-:Y:S02]  /*85cd0*/  IMAD.MOV.U32 R236, RZ, RZ, R17 ;  /* 0x000000ffffec7224 */ /* 0x000fe400078e0011 */
[----:B------:R-:W-:Y:S02]  /*85ce0*/  IMAD.MOV.U32 R237, RZ, RZ, R16 ;  /* 0x000000ffffed7224 */ /* 0x000fe400078e0010 */
[----:B------:R-:W-:Y:S01]  /*85cf0*/  IMAD.MOV.U32 R249, RZ, RZ, R8 ;  /* 0x000000fffff97224 */ /* 0x000fe200078e0008 */
[----:B------:R-:W1:Y:S01]  /*85d00*/  LDSM.16.M88.4 R16, [R241+UR11+0x45880] ;  /* 0x0458800bf110783b */ /* 0x000e620008000200 */
[----:B------:R-:W-:-:S02]  /*85d10*/  IMAD.MOV.U32 R238, RZ, RZ, R13 ;  /* 0x000000ffffee7224 */ /* 0x000fc400078e000d */
[----:B------:R-:W-:Y:S01]  /*85d20*/  IMAD.MOV.U32 R239, RZ, RZ, R12 ;  /* 0x000000ffffef7224 */ /* 0x000fe200078e000c */
[----:B------:R-:W-:Y:S01]  /*85d30*/  LDSM.16.M88.4 R8, [R241+UR11+0x46880] ;  /* 0x0468800bf108783b */ /* 0x000fe20008000200 */
[----:B------:R-:W-:-:S03]  /*85d40*/  IMAD.MOV.U32 R250, RZ, RZ, R5 ;  /* 0x000000fffffa7224 */ /* 0x000fc600078e0005 */
[----:B------:R-:W1:Y:S01]  /*85d50*/  LDSM.16.M88.4 R12, [R241+UR11+0x46080] ;  /* 0x0460800bf10c783b */ /* 0x000e620008000200 */
[----:B------:R-:W-:-:S03]  /*85d60*/  IMAD.MOV.U32 R251, RZ, RZ, R4 ;  /* 0x000000fffffb7224 */ /* 0x000fc600078e0004 */
[----:B------:R-:W1:Y:S04]  /*85d70*/  LDSM.16.M88.4 R4, [R241+UR11+0x47080] ;  /* 0x0470800bf104783b */ /* 0x000e680008000200 */
[----:B------:R-:W-:Y:S04]  /*85d80*/  STL.64 [R1+0x21b0], R36 ;  /* 0x0021b02401007387 */ /* 0x000fe80000100a00 */
[----:B------:R1:W-:Y:S04]  /*85d90*/  STL.64 [R1+0x21b8], R38 ;  /* 0x0021b82601007387 */ /* 0x0003e80000100a00 */
[----:B------:R1:W-:Y:S04]  /*85da0*/  STL.64 [R1+0x1b90], R32 ;  /* 0x001b902001007387 */ /* 0x0003e80000100a00 */
[----:B------:R1:W-:Y:S04]  /*85db0*/  STL.64 [R1+0x1b98], R34 ;  /* 0x001b982201007387 */ /* 0x0003e80000100a00 */
[----:B------:R-:W-:Y:S04]  /*85dc0*/  STL [R1+0x5f64], R232 ;  /* 0x005f64e801007387 */ /* 0x000fe80000100800 */
[----:B------:R-:W-:Y:S04]  /*85dd0*/  STL [R1+0x5f60], R234 ;  /* 0x005f60ea01007387 */ /* 0x000fe80000100800 */
[----:B------:R-:W-:Y:S04]  /*85de0*/  STL [R1+0x5f5c], R235 ;  /* 0x005f5ceb01007387 */ /* 0x000fe80000100800 */
[----:B------:R-:W-:Y:S04]  /*85df0*/  STL [R1+0x5f58], R233 ;  /* 0x005f58e901007387 */ /* 0x000fe80000100800 */
[----:B--2---:R-:W-:Y:S04]  /*85e00*/  STL [R1+0x5efc], R218 ;  /* 0x005efcda01007387 */ /* 0x004fe80000100800 */
[----:B------:R-:W-:Y:S04]  /*85e10*/  STL [R1+0x5ef8], R219 ;  /* 0x005ef8db01007387 */ /* 0x000fe80000100800 */
[----:B------:R-:W-:Y:S04]  /*85e20*/  STL [R1+0x5f04], R214 ;  /* 0x005f04d601007387 */ /* 0x000fe80000100800 */
[----:B------:R-:W-:Y:S04]  /*85e30*/  STL [R1+0x5f00], R215 ;  /* 0x005f00d701007387 */ /* 0x000fe80000100800 */
[----:B------:R-:W-:Y:S04]  /*85e40*/  STL [R1+0x5f0c], R210 ;  /* 0x005f0cd201007387 */ /* 0x000fe80000100800 */
[----:B------:R-:W-:Y:S04]  /*85e50*/  STL [R1+0x5f08], R211 ;  /* 0x005f08d301007387 */ /* 0x000fe80000100800 */
[----:B-1----:R-:W-:Y:S04]  /*85e60*/  STL [R1+0x5f14], R206 ;  /* 0x005f14ce01007387 */ /* 0x002fe80000100800 */
[----:B------:R-:W-:Y:S04]  /*85e70*/  STL [R1+0x5f10], R207 ;  /* 0x005f10cf01007387 */ /* 0x000fe80000100800 */
[----:B----4-:R-:W-:Y:S04]  /*85e80*/  STL [R1+0x5f1c], R202 ;  /* 0x005f1cca01007387 */ /* 0x010fe80000100800 */
[----:B------:R-:W-:Y:S04]  /*85e90*/  STL [R1+0x5f18], R203 ;  /* 0x005f18cb01007387 */ /* 0x000fe80000100800 */
[----:B------:R-:W-:Y:S04]  /*85ea0*/  STL [R1+0x5f24], R198 ;  /* 0x005f24c601007387 */ /* 0x000fe80000100800 */
        /* <DEDUP_REMOVED lines=24> */
[----:B------:R-:W-:Y:S04]  /*86030*/  STL.64 [R1+0x1b80], R36 ;  /* 0x001b802401007387 */ /* 0x000fe80000100a00 */
[----:B------:R1:W-:Y:S04]  /*86040*/  STL.64 [R1+0x1b88], R38 ;  /* 0x001b882601007387 */ /* 0x0003e80000100a00 */
[----:B------:R-:W2:Y:S04]  /*86050*/  LDL.LU R33, [R1+0x2c94] ;  /* 0x002c940001217983 */ /* 0x000ea80000300800 */
[----:B------:R-:W2:Y:S04]  /*86060*/  LDL.LU R34, [R1+0x2c98] ;  /* 0x002c980001227983 */ /* 0x000ea80000300800 */
[----:B------:R-:W2:Y:S04]  /*86070*/  LDL.LU R35, [R1+0x2c9c] ;  /* 0x002c9c0001237983 */ /* 0x000ea80000300800 */
[----:B------:R-:W4:Y:S04]  /*86080*/  LDL.LU R248, [R1+0x2c80] ;  /* 0x002c800001f87983 */ /* 0x000f280000300800 */
[----:B------:R-:W4:Y:S04]  /*86090*/  LDL.LU R249, [R1+0x2c84] ;  /* 0x002c840001f97983 */ /* 0x000f280000300800 */
[----:B------:R-:W4:Y:S04]  /*860a0*/  LDL.LU R250, [R1+0x2c88] ;  /* 0x002c880001fa7983 */ /* 0x000f280000300800 */
[----:B------:R-:W4:Y:S01]  /*860b0*/  LDL.LU R251, [R1+0x2c8c] ;  /* 0x002c8c0001fb7983 */ /* 0x000f220000300800 */
[----:B-1----:R-:W-:Y:S03]  /*860c0*/  HMMA.1688.F32.TF32 R36, R224, R212, R236 ;  /* 0x000000d4e024723c */ /* 0x002fe600000810ec */
[----:B------:R-:W3:Y:S04]  /*860d0*/  LDL.LU R236, [R1+0x2c70] ;  /* 0x002c700001ec7983 */ /* 0x000ee80000300800 */
[----:B------:R-:W3:Y:S04]  /*860e0*/  LDL.LU R237, [R1+0x2c74] ;  /* 0x002c740001ed7983 */ /* 0x000ee80000300800 */
[----:B------:R-:W3:Y:S04]  /*860f0*/  LDL.LU R238, [R1+0x2c78] ;  /* 0x002c780001ee7983 */ /* 0x000ee80000300800 */
[----:B------:R-:W3:Y:S04]  /*86100*/  LDL.LU R239, [R1+0x2c7c] ;  /* 0x002c7c0001ef7983 */ /* 0x000ee80000300800 */
[----:B------:R-:W-:Y:S01]  /*86110*/  IMAD.MOV.U32 R31, RZ, RZ, R39 ;  /* 0x000000ffff1f7224 */ /* 0x000fe200078e0027 */
[----:B------:R-:W1:Y:S01]  /*86120*/  LDS R229, [R252+UR10+0x10000] ;  /* 0x0100000afce57984 */ /* 0x000e620008000800 */
[----:B------:R-:W-:-:S02]  /*86130*/  IMAD.MOV.U32 R30, RZ, RZ, R38 ;  /* 0x000000ffff1e7224 */ /* 0x000fc400078e0026 */
[----:B------:R-:W-:Y:S02]  /*86140*/  IMAD.MOV.U32 R27, RZ, RZ, R37 ;  /* 0x000000ffff1b7224 */ /* 0x000fe400078e0025 */
[----:B------:R-:W-:Y:S01]  /*86150*/  IMAD.MOV.U32 R26, RZ, RZ, R36 ;  /* 0x000000ffff1a7224 */ /* 0x000fe200078e0024 */
[----:B------:R1:W-:Y:S01]  /*86160*/  STL [R1+0x5f94], R31 ;  /* 0x005f941f01007387 */ /* 0x0003e20000100800 */
[----:B------:R-:W-:Y:S03]  /*86170*/  HMMA.1688.F32.TF32 R36, R224, R208, R244 ;  /* 0x000000d0e024723c */ /* 0x000fe600000810f4 */
[----:B------:R1:W-:Y:S04]  /*86180*/  STL [R1+0x5f90], R30 ;  /* 0x005f901e01007387 */ /* 0x0003e80000100800 */
[----:B------:R-:W-:Y:S04]  /*86190*/  STL [R1+0x5f8c], R27 ;  /* 0x005f8c1b01007387 */ /* 0x000fe80000100800 */
[----:B------:R-:W-:Y:S04]  /*861a0*/  STL [R1+0x5f88], R26 ;  /* 0x005f881a01007387 */ /* 0x000fe80000100800 */
[----:B------:R-:W3:Y:S04]  /*861b0*/  LDL.LU R244, [R1+0x2c60] ;  /* 0x002c600001f47983 */ /* 0x000ee80000300800 */
[----:B------:R-:W3:Y:S04]  /*861c0*/  LDL.LU R245, [R1+0x2c64] ;  /* 0x002c640001f57983 */ /* 0x000ee80000300800 */
[----:B------:R-:W3:Y:S04]  /*861d0*/  LDL.LU R246, [R1+0x2c68] ;  /* 0x002c680001f67983 */ /* 0x000ee80000300800 */
[----:B------:R-:W3:Y:S01]  /*861e0*/  LDL.LU R247, [R1+0x2c6c] ;  /* 0x002c6c0001f77983 */ /* 0x000ee20000300800 */
[----:B------:R-:W-:-:S02]  /*861f0*/  IMAD.MOV.U32 R23, RZ, RZ, R39 ;  /* 0x000000ffff177224 */ /* 0x000fc400078e0027 */
[----:B------:R-:W-:Y:S02]  /*86200*/  IMAD.MOV.U32 R22, RZ, RZ, R38 ;  /* 0x000000ffff167224 */ /* 0x000fe400078e0026 */
[----:B------:R-:W-:Y:S02]  /*86210*/  IMAD.MOV.U32 R19, RZ, RZ, R37 ;  /* 0x000000ffff137224 */ /* 0x000fe400078e0025 */
[----:B------:R-:W-:Y:S01]  /*86220*/  IMAD.MOV.U32 R18, RZ, RZ, R36 ;  /* 0x000000ffff127224 */ /* 0x000fe200078e0024 */
[----:B------:R-:W-:Y:S04]  /*86230*/  STL [R1+0x5fa4], R23 ;  /* 0x005fa41701007387 */ /* 0x000fe80000100800 */
[----:B------:R-:W-:Y:S04]  /*86240*/  STL [R1+0x5fa0], R22 ;  /* 0x005fa01601007387 */ /* 0x000fe80000100800 */
[----:B------:R-:W-:Y:S04]  /*86250*/  STL [R1+0x5f9c], R19 ;  /* 0x005f9c1301007387 */ /* 0x000fe80000100800 */
[----:B------:R-:W-:Y:S01]  /*86260*/  STL [R1+0x5f98], R18 ;  /* 0x005f981201007387 */ /* 0x000fe20000100800 */
[----:B--2---:R-:W-:-:S15]  /*86270*/  HMMA.1688.F32.TF32 R32, R224, R204, R32 ;  /* 0x000000cce020723c */ /* 0x004fde0000081020 */
        /* <DEDUP_REMOVED lines=11> */
[----:B------:R-:W-:Y:S02]  /*86330*/  IMAD.MOV.U32 R195, RZ, RZ, R35 ;  /* 0x000000ffffc37224 */ /* 0x000fe400078e0023 */
[----:B---3--:R-:W-:Y:S01]  /*86340*/  HMMA.1688.F32.TF32 R32, R224, R196, R236 ;  /* 0x000000c4e020723c */ /* 0x008fe200000810ec */
[----:B------:R3:W-:Y:S04]  /*86350*/  STL [R1+0x5fb0], R235 ;  /* 0x005fb0eb01007387 */ /* 0x0007e80000100800 */
[----:B------:R4:W-:Y:S04]  /*86360*/  STL [R1+0x5fac], R234 ;  /* 0x005facea01007387 */ /* 0x0009e80000100800 */
[----:B------:R1:W-:Y:S04]  /*86370*/  STL [R1+0x5fa8], R232 ;  /* 0x005fa8e801007387 */ /* 0x0003e80000100800 */
[----:B------:R1:W-:Y:S04]  /*86380*/  STL [R1+0x5fc4], R195 ;  /* 0x005fc4c301007387 */ /* 0x0003e80000100800 */
[----:B------:R1:W-:Y:S02]  /*86390*/  STL [R1+0x5fc0], R194 ;  /* 0x005fc0c201007387 */ /* 0x0003e40000100800 */
[----:B------:R-:W-:-:S02]  /*863a0*/  IMAD.MOV.U32 R10, RZ, RZ, R32 ;  /* 0x000000ffff0a7224 */ /* 0x000fc400078e0020 */
[----:B------:R1:W-:Y:S01]  /*863b0*/  STL [R1+0x5fbc], R191 ;  /* 0x005fbcbf01007387 */ /* 0x0003e20000100800 */
[----:B------:R-:W-:Y:S02]  /*863c0*/  IMAD.MOV.U32 R11, RZ, RZ, R33 ;  /* 0x000000ffff0b7224 */ /* 0x000fe400078e0021 */
[----:B------:R-:W-:Y:S01]  /*863d0*/  IMAD.MOV.U32 R14, RZ, RZ, R34 ;  /* 0x000000ffff0e7224 */ /* 0x000fe200078e0022 */
[----:B------:R1:W-:Y:S01]  /*863e0*/  STL [R1+0x5fb8], R190 ;  /* 0x005fb8be01007387 */ /* 0x0003e20000100800 */
[----:B------:R-:W-:Y:S02]  /*863f0*/  IMAD.MOV.U32 R15, RZ, RZ, R35 ;  /* 0x000000ffff0f7224 */ /* 0x000fe400078e0023 */
[----:B------:R-:W-:Y:S01]  /*86400*/  HMMA.1688.F32.TF32 R32, R224, R192, R244 ;  /* 0x000000c0e020723c */ /* 0x000fe200000810f4 */
[----:B------:R-:W2:Y:S04]  /*86410*/  LDL.LU R52, [R1+0x2c50] ;  /* 0x002c500001347983 */ /* 0x000ea80000300800 */
[----:B------:R-:W2:Y:S04]  /*86420*/  LDL.LU R53, [R1+0x2c54] ;  /* 0x002c540001357983 */ /* 0x000ea80000300800 */
[----:B------:R-:W2:Y:S04]  /*86430*/  LDL.LU R54, [R1+0x2c58] ;  /* 0x002c580001367983 */ /* 0x000ea80000300800 */
[----:B------:R-:W2:Y:S04]  /*86440*/  LDL.LU R55, [R1+0x2c5c] ;  /* 0x002c5c0001377983 */ /* 0x000ea80000300800 */
[----:B------:R1:W-:Y:S04]  /*86450*/  STL [R1+0x5fd4], R15 ;  /* 0x005fd40f01007387 */ /* 0x0003e80000100800 */
[----:B------:R1:W-:Y:S04]  /*86460*/  STL [R1+0x5fd0], R14 ;  /* 0x005fd00e01007387 */ /* 0x0003e80000100800 */
[----:B------:R1:W-:Y:S04]  /*86470*/  STL [R1+0x5fcc], R11 ;  /* 0x005fcc0b01007387 */ /* 0x0003e80000100800 */
[----:B------:R1:W-:Y:S04]  /*86480*/  STL [R1+0x5fc8], R10 ;  /* 0x005fc80a01007387 */ /* 0x0003e80000100800 */
        /* <DEDUP_REMOVED lines=32> */
[----:B--2---:R-:W-:-:S15]  /*86690*/  HMMA.1688.F32.TF32 R36, R224, R188, R52 ;  /* 0x000000bce024723c */ /* 0x004fde0000081034 */
[----:B------:R-:W-:-:S04]  /*866a0*/  NOP ;  /* 0x0000000000007918 */ /* 0x000fc80000000000 */
[----:B-1----:R-:W-:Y:S02]  /*866b0*/  IMAD.MOV.U32 R31, RZ, RZ, R36 ;  /* 0x000000ffff1f7224 */ /* 0x002fe400078e0024 */
[----:B------:R-:W-:Y:S01]  /*866c0*/  IMAD.MOV.U32 R30, RZ, RZ, R37 ;  /* 0x000000ffff1e7224 */ /* 0x000fe200078e0025 */
[----:B---3--:R-:W-:-:S15]  /*866d0*/  HMMA.1688.F32.TF32 R32, R224, R20, R32 ;  /* 0x00000014e020723c */ /* 0x008fde0000081020 */
[----:B------:R-:W-:-:S04]  /*866e0*/  NOP ;  /* 0x0000000000007918 */ /* 0x000fc80000000000 */
[----:B------:R-:W-:Y:S02]  /*866f0*/  IMAD.MOV.U32 R233, RZ, RZ, R32 ;  /* 0x000000ffffe97224 */ /* 0x000fe400078e0020 */
[----:B------:R-:W-:Y:S02]  /*86700*/  IMAD.MOV.U32 R235, RZ, RZ, R33 ;  /* 0x000000ffffeb7224 */ /* 0x000fe400078e0021 */
[----:B----4-:R-:W-:Y:S02]  /*86710*/  IMAD.MOV.U32 R234, RZ, RZ, R34 ;  /* 0x000000ffffea7224 */ /* 0x010fe400078e0022 */
[----:B------:R-:W-:Y:S02]  /*86720*/  IMAD.MOV.U32 R232, RZ, RZ, R35 ;  /* 0x000000ffffe87224 */ /* 0x000fe400078e0023 */
[----:B------:R-:W-:-:S15]  /*86730*/  HMMA.1688.F32.TF32 R32, R224, R16, R248 ;  /* 0x00000010e020723c */ /* 0x000fde00000810f8 */
[----:B------:R-:W-:-:S04]  /*86740*/  NOP ;  /* 0x0000000000007918 */ /* 0x000fc80000000000 */
[----:B------:R-:W-:Y:S02]  /*86750*/  IMAD.MOV.U32 R195, RZ, RZ, R32 ;  /* 0x000000ffffc37224 */ /* 0x000fe400078e0020 */
[----:B------:R-:W-:Y:S02]  /*86760*/  IMAD.MOV.U32 R194, RZ, RZ, R33 ;  /* 0x000000ffffc27224 */ /* 0x000fe400078e0021 */
[----:B------:R-:W-:Y:S02]  /*86770*/  IMAD.MOV.U32 R191, RZ, RZ, R34 ;  /* 0x000000ffffbf7224 */ /* 0x000fe400078e0022 */
[----:B------:R-:W-:Y:S02]  /*86780*/  IMAD.MOV.U32 R190, RZ, RZ, R35 ;  /* 0x000000ffffbe7224 */ /* 0x000fe400078e0023 */
[----:B------:R-:W-:Y:S01]  /*86790*/  HMMA.1688.F32.TF32 R32, R224, R12, R236 ;  /* 0x0000000ce020723c */ /* 0x000fe200000810ec */
[----:B------:R-:W-:Y:S02]  /*867a0*/  IMAD.MOV.U32 R27, RZ, RZ, R38 ;  /* 0x000000ffff1b7224 */ /* 0x000fe400078e0026 */
[----:B------:R-:W-:-:S05]  /*867b0*/  IMAD.MOV.U32 R26, RZ, RZ, R39 ;  /* 0x000000ffff1a7224 */ /* 0x000fca00078e0027 */
[----:B------:R-:W-:Y:S01]  /*867c0*/  HMMA.1688.F32.TF32 R36, R224, R28, R48 ;  /* 0x0000001ce024723c */ /* 0x000fe20000081030 */
[----:B------:R-:W-:Y:S10]  /*867d0*/  STL [R1+0x5ff4], R26 ;  /* 0x005ff41a01007387 */ /* 0x000ff40000100800 */
[----:B------:R-:W-:-:S02]  /*867e0*/  IMAD.MOV.U32 R206, RZ, RZ, R32 ;  /* 0x000000ffffce7224 */ /* 0x000fc400078e0020 */
[----:B------:R-:W-:Y:S02]  /*867f0*/  IMAD.MOV.U32 R207, RZ, RZ, R33 ;  /* 0x000000ffffcf7224 */ /* 0x000fe400078e0021 */
[----:B------:R-:W-:Y:S02]  /*86800*/  IMAD.MOV.U32 R210, RZ, RZ, R34 ;  /* 0x000000ffffd27224 */ /* 0x000fe400078e0022 */
[----:B------:R-:W-:Y:S02]  /*86810*/  IMAD.MOV.U32 R211, RZ, RZ, R35 ;  /* 0x000000ffffd37224 */ /* 0x000fe400078e0023 */
[----:B------:R-:W-:Y:S01]  /*86820*/  HMMA.1688.F32.TF32 R32, R224, R8, R244 ;  /* 0x00000008e020723c */ /* 0x000fe200000810f4 */
[----:B------:R-:W-:Y:S04]  /*86830*/  STL [R1+0x5ff0], R27 ;  /* 0x005ff01b01007387 */ /* 0x000fe80000100800 */
[----:B------:R-:W-:Y:S04]  /*86840*/  STL [R1+0x5fec], R30 ;  /* 0x005fec1e01007387 */ /* 0x000fe80000100800 */
[----:B------:R-:W-:Y:S04]  /*86850*/  STL [R1+0x5fe8], R31 ;  /* 0x005fe81f01007387 */ /* 0x000fe80000100800 */
[----:B------:R-:W2:Y:S04]  /*86860*/  LDL.LU R244, [R1+0x2b10] ;  /* 0x002b100001f47983 */ /* 0x000ea80000300800 */
[----:B------:R-:W2:Y:S04]  /*86870*/  LDL.LU R245, [R1+0x2b14] ;  /* 0x002b140001f57983 */ /* 0x000ea80000300800 */
[----:B------:R-:W2:Y:S04]  /*86880*/  LDL.LU R246, [R1+0x2b18] ;  /* 0x002b180001f67983 */ /* 0x000ea80000300800 */
[----:B------:R-:W2:Y:S01]  /*86890*/  LDL.LU R247, [R1+0x2b1c] ;  /* 0x002b1c0001f77983 */ /* 0x000ea20000300800 */
[----:B------:R-:W-:-:S03]  /*868a0*/  IMAD.MOV.U32 R198, RZ, RZ, R36 ;  /* 0x000000ffffc67224 */ /* 0x000fc600078e0024 */
[----:B------:R-:W3:Y:S01]  /*868b0*/  LDL.LU R248, [R1+0x2b30] ;  /* 0x002b300001f87983 */ /* 0x000ee20000300800 */
[----:B------:R-:W-:-:S03]  /*868c0*/  IMAD.MOV.U32 R199, RZ, RZ, R37 ;  /* 0x000000ffffc77224 */ /* 0x000fc600078e0025 */
[----:B------:R-:W3:Y:S01]  /*868d0*/  LDL.LU R249, [R1+0x2b34] ;  /* 0x002b340001f97983 */ /* 0x000ee20000300800 */
[----:B------:R-:W-:Y:S02]  /*868e0*/  IMAD.MOV.U32 R202, RZ, RZ, R38 ;  /* 0x000000ffffca7224 */ /* 0x000fe400078e0026 */
[----:B------:R-:W-:Y:S01]  /*868f0*/  IMAD.MOV.U32 R203, RZ, RZ, R39 ;  /* 0x000000ffffcb7224 */ /* 0x000fe200078e0027 */
[----:B------:R-:W3:Y:S01]  /*86900*/  LDL.LU R250, [R1+0x2b38] ;  /* 0x002b380001fa7983 */ /* 0x000ee20000300800 */
[----:B------:R-:W-:Y:S01]  /*86910*/  IMAD.MOV.U32 R15, RZ, RZ, R32 ;  /* 0x000000ffff0f7224 */ /* 0x000fe200078e0020 */
[----:B------:R-:W-:Y:S01]  /*86920*/  HMMA.1688.F32.TF32 R36, R224, R24, R44 ;  /* 0x00000018e024723c */ /* 0x000fe2000008102c */
[----:B------:R-:W-:Y:S01]  /*86930*/  IMAD.MOV.U32 R14, RZ, RZ, R33 ;  /* 0x000000ffff0e7224 */ /* 0x000fe200078e0021 */
[----:B------:R-:W3:Y:S01]  /*86940*/  LDL.LU R251, [R1+0x2b3c] ;  /* 0x002b3c0001fb7983 */ /* 0x000ee20000300800 */
[----:B------:R-:W-:-:S03]  /*86950*/  IMAD.MOV.U32 R11, RZ, RZ, R34 ;  /* 0x000000ffff0b7224 */ /* 0x000fc600078e0022 */
[----:B------:R-:W4:Y:S01]  /*86960*/  LDL.LU R32, [R1+0x2b40] ;  /* 0x002b400001207983 */ /* 0x000f220000300800 */
[----:B------:R-:W-:-:S03]  /*86970*/  IMAD.MOV.U32 R10, RZ, RZ, R35 ;  /* 0x000000ffff0a7224 */ /* 0x000fc600078e0023 */
        /* <DEDUP_REMOVED lines=56> */
[C---:B--2---:R-:W-:Y:S08]  /*86d00*/  HMMA.1688.F32.TF32 R52, R228.reuse, R192, R52 ;  /* 0x000000c0e434723c */ /* 0x044ff00000081034 */
[----:B---3--:R-:W-:-:S15]  /*86d10*/  HMMA.1688.F32.TF32 R68, R228, R216, R68 ;  /* 0x000000d8e444723c */ /* 0x008fde0000081044 */
[----:B------:R-:W-:-:S04]  /*86d20*/  NOP ;  /* 0x0000000000007918 */ /* 0x000fc80000000000 */
[----:B------:R-:W-:Y:S02]  /*86d30*/  IMAD.MOV.U32 R214, RZ, RZ, R68 ;  /* 0x000000ffffd67224 */ /* 0x000fe400078e0044 */
[----:B------:R-:W-:Y:S02]  /*86d40*/  IMAD.MOV.U32 R215, RZ, RZ, R69 ;  /* 0x000000ffffd77224 */ /* 0x000fe400078e0045 */
[----:B------:R-:W-:Y:S02]  /*86d50*/  IMAD.MOV.U32 R218, RZ, RZ, R70 ;  /* 0x000000ffffda7224 */ /* 0x000fe400078e0046 */
[----:B------:R-:W-:Y:S02]  /*86d60*/  IMAD.MOV.U32 R219, RZ, RZ, R71 ;  /* 0x000000ffffdb7224 */ /* 0x000fe400078e0047 */
[C---:B------:R-:W-:Y:S08]  /*86d70*/  HMMA.1688.F32.TF32 R68, R228.reuse, R212, R64 ;  /* 0x000000d4e444723c */ /* 0x040ff00000081040 */
        /* <DEDUP_REMOVED lines=42> */
[----:B------:R-:W-:Y:S03]  /*87020*/  HMMA.1688.F32.TF32 R72, R224, R220, R72 ;  /* 0x000000dce048723c */ /* 0x000fe60000081048 */
        /* <DEDUP_REMOVED lines=92> */
[----:B------:R-:W-:-:S03]  /*875f0*/  LOP3.LUT R241, R0, 0x20, RZ, 0x3c, !PT ;  /* 0x0000002000f17812 */ /* 0x000fc600078e3cff */
[----:B------:R-:W-:Y:S04]  /*87600*/  LDS R224, [R0+UR10+0x10080] ;  /* 0x0100800a00e07984 */ /* 0x000fe80008000800 */
[----:B------:R-:W-:Y:S04]  /*87610*/  LDS R226, [R0+UR10+0x12080] ;  /* 0x0120800a00e27984 */ /* 0x000fe80008000800 */
[----:B------:R-:W-:Y:S04]  /*87620*/  LDS R225, [R241+UR10+0x10080] ;  /* 0x0100800af1e17984 */ /* 0x000fe80008000800 */
[----:B------:R-:W3:Y:S02]  /*87630*/  LDS R227, [R241+UR10+0x12080] ;  /* 0x0120800af1e37984 */ /* 0x000ee40008000800 */
[C---:B---3--:R-:W-:Y:S08]  /*87640*/  HMMA.1688.F32.TF32 R52, R224.reuse, R8, R52 ;  /* 0x00000008e034723c */ /* 0x048ff00000081034 */
[C---:B--2---:R-:W-:Y:S08]  /*87650*/  HMMA.1688.F32.TF32 R80, R224.reuse, R208, R80 ;  /* 0x000000d0e050723c */ /* 0x044ff00000081050 */
[----:B------:R-:W-:Y:S08]  /*87660*/  HMMA.1688.F32.TF32 R84, R224, R212, R84 ;  /* 0x000000d4e054723c */ /* 0x000ff00000081054 */
[C---:B------:R-:W-:Y:S08]  /*87670*/  HMMA.1688.F32.TF32 R108, R228.reuse, R4, R108 ;  /* 0x00000004e46c723c */ /* 0x040ff0000008106c */
[C---:B------:R-:W-:Y:S08]  /*87680*/  HMMA.1688.F32.TF32 R112, R228.reuse, R8, R112 ;  /* 0x00000008e470723c */ /* 0x040ff00000081070 */
[----:B------:R-:W-:Y:S01]  /*87690*/  HMMA.1688.F32.TF32 R104, R228, R220, R104 ;  /* 0x000000dce468723c */ /* 0x000fe20000081068 */
[----:B------:R-:W-:Y:S07]  /*876a0*/  LDS R228, [R243+UR10+0x10080] ;  /* 0x0100800af3e47984 */ /* 0x000fee0008000800 */
[C---:B------:R-:W-:Y:S03]  /*876b0*/  HMMA.1688.F32.TF32 R88, R224.reuse, R216, R88 ;  /* 0x000000d8e058723c */ /* 0x040fe60000081058 */
        /* <DEDUP_REMOVED lines=12> */
[----:B------:R-:W-:Y:S04]  /*87780*/  LDS R229, [R252+UR10+0x10080] ;  /* 0x0100800afce57984 */ /* 0x000fe80008000800 */
[----:B------:R-:W2:Y:S01]  /*87790*/  LDS R231, [R252+UR10+0x12080] ;  /* 0x0120800afce77984 */ /* 0x000ea20008000800 */
[C---:B-1----:R-:W-:Y:S03]  /*877a0*/  HMMA.1688.F32.TF32 R84, R224.reuse, R200, R184 ;  /* 0x000000c8e054723c */ /* 0x042fe600000810b8 */
[----:B------:R-:W-:Y:S04]  /*877b0*/  STL.64 [R1+0x2550], R80 ;  /* 0x0025505001007387 */ /* 0x000fe80000100a00 */
[----:B------:R1:W-:Y:S04]  /*877c0*/  STL.64 [R1+0x2558], R82 ;  /* 0x0025585201007387 */ /* 0x0003e80000100a00 */
[----:B------:R-:W-:Y:S04]  /*877d0*/  STL.64 [R1+0x26f0], R76 ;  /* 0x0026f04c01007387 */ /* 0x000fe80000100a00 */
[----:B------:R3:W-:Y:S01]  /*877e0*/  STL.64 [R1+0x26f8], R78 ;  /* 0x0026f84e01007387 */ /* 0x0007e20000100a00 */
[C---:B-1----:R-:W-:Y:S08]  /*877f0*/  HMMA.1688.F32.TF32 R80, R224.reuse, R196, R132 ;  /* 0x000000c4e050723c */ /* 0x042ff00000081084 */
[C---:B---3--:R-:W-:Y:S08]  /*87800*/  HMMA.1688.F32.TF32 R76, R224.reuse, R192, R72 ;  /* 0x000000c0e04c723c */ /* 0x048ff00000081048 */
        /* <DEDUP_REMOVED lines=23> */
[----:B--2---:R-:W-:Y:S03]  /*87980*/  HMMA.1688.F32.TF32 R32, R228, R216, R32 ;  /* 0x000000d8e420723c */ /* 0x004fe60000081020 */
[----:B------:R2:W-:Y:S05]  /*87990*/  STL.64 [R1+0x2748], R38 ;  /* 0x0027482601007387 */ /* 0x0005ea0000100a00 */
[C---:B-1----:R-:W-:Y:S08]  /*879a0*/  HMMA.1688.F32.TF32 R40, R224.reuse, R4, R48 ;  /* 0x00000004e028723c */ /* 0x042ff00000081030 */
[----:B--2---:R-:W-:Y:S01]  /*879b0*/  HMMA.1688.F32.TF32 R36, R224, R220, R44 ;  /* 0x000000dce024723c */ /* 0x004fe2000008102c */
        /* <DEDUP_REMOVED lines=14> */
[----:B------:R-:W1:Y:S04]  /*87aa0*/  LDS R227, [R241+UR10+0x12100] ;  /* 0x0121000af1e37984 */ /* 0x000e680008000800 */
[----:B------:R2:W-:Y:S04]  /*87ab0*/  STL.64 [R1+0x2790], R40 ;  /* 0x0027902801007387 */ /* 0x0005e80000100a00 */
[----:B------:R3:W-:Y:S04]  /*87ac0*/  STL.64 [R1+0x2798], R42 ;  /* 0x0027982a01007387 */ /* 0x0007e80000100a00 */
[----:B------:R-:W1:Y:S04]  /*87ad0*/  LDL.LU R48, [R1+0x980] ;  /* 0x0009800001307983 */ /* 0x000e680000300800 */
        /* <DEDUP_REMOVED lines=43> */
[----:B------:R-:W2:Y:S04]  /*87d90*/  LDL R88, [R1+0xb10] ;  /* 0x000b100001587983 */ /* 0x000ea80000100800 */
[----:B------:R-:W2:Y:S04]  /*87da0*/  LDL R89, [R1+0xb14] ;  /* 0x000b140001597983 */ /* 0x000ea80000100800 */
        /* <DEDUP_REMOVED lines=46> */
[----:B------:R-:W4:Y:S04]  /*88090*/  LDL R84, [R1+0xb00] ;  /* 0x000b000001547983 */ /* 0x000f280000100800 */
[----:B------:R-:W4:Y:S04]  /*880a0*/  LDL R85, [R1+0xb04] ;  /* 0x000b040001557983 */ /* 0x000f280000100800 */
        /* <DEDUP_REMOVED lines=24> */
[----:B-1----:R-:W2:Y:S04]  /*88230*/  LDL.LU.64 R34, [R1+0x6228] ;  /* 0x0062280001227983 */ /* 0x002ea80000300a00 */
[----:B------:R-:W3:Y:S04]  /*88240*/  LDL.LU.64 R32, [R1+0x6220] ;  /* 0x0062200001207983 */ /* 0x000ee80000300a00 */
[----:B------:R-:W-:Y:S04]  /*88250*/  STL.64 [R1+0x2970], R236 ;  /* 0x002970ec01007387 */ /* 0x000fe80000100a00 */
[----:B------:R1:W-:Y:S04]  /*88260*/  STL.64 [R1+0x2978], R238 ;  /* 0x002978ee01007387 */ /* 0x0003e80000100a00 */
[----:B-1----:R-:W4:Y:S04]  /*88270*/  LDL.LU.64 R238, [R1+0x6218] ;  /* 0x0062180001ee7983 */ /* 0x002f280000300a00 */
        /* <DEDUP_REMOVED lines=8> */
[----:B------:R-:W2:Y:S01]  /*88300*/  LDL.LU.64 R244, [R1+0x61f0] ;  /* 0x0061f00001f47983 */ /* 0x000ea20000300a00 */
        /* <DEDUP_REMOVED lines=38> */
[----:B------:R1:W-:Y:S02]  /*88570*/  STL.64 [R1+0x2838], R82 ;  /* 0x0028385201007387 */ /* 0x0003e40000100a00 */
[C---:B-1----:R-:W-:Y:S02]  /*88580*/  HMMA.1688.F32.TF32 R84, R224.reuse, R200, R132 ;  /* 0x000000c8e054723c */ /* 0x042fe40000081084 */
[----:B------:R-:W-:Y:S04]  /*88590*/  STL.64 [R1+0x2820], R76 ;  /* 0x0028204c01007387 */ /* 0x000fe80000100a00 */
[----:B------:R1:W-:Y:S02]  /*885a0*/  STL.64 [R1+0x2828], R78 ;  /* 0x0028284e01007387 */ /* 0x0003e40000100a00 */
[C---:B------:R-:W-:Y:S08]  /*885b0*/  HMMA.1688.F32.TF32 R80, R224.reuse, R196, R72 ;  /* 0x000000c4e050723c */ /* 0x040ff00000081048 */
        /* <DEDUP_REMOVED lines=26> */
[----:B--2---:R-:W-:Y:S01]  /*88760*/  HMMA.1688.F32.TF32 R36, R224, R220, R244 ;  /* 0x000000dce024723c */ /* 0x004fe200000810f4 */
[----:B------:R1:W-:Y:S01]  /*88770*/  STL.64 [R1+0x2700], R48 ;  /* 0x0027003001007387 */ /* 0x0003e20000100a00 */
[----:B------:R-:W-:-:S03]  /*88780*/  IMAD.MOV.U32 R44, RZ, RZ, R250 ;  /* 0x000000ffff2c7224 */ /* 0x000fc600078e00fa */
[----:B------:R4:W-:Y:S01]  /*88790*/  STL.64 [R1+0x2708], R50 ;  /* 0x0027083201007387 */ /* 0x0009e20000100a00 */
[----:B------:R-:W-:Y:S02]  /*887a0*/  IMAD.MOV.U32 R45, RZ, RZ, R248 ;  /* 0x000000ffff2d7224 */ /* 0x000fe400078e00f8 */
[----:B------:R-:W-:Y:S01]  /*887b0*/  IMAD.MOV.U32 R46, RZ, RZ, R237 ;  /* 0x000000ffff2e7224 */ /* 0x000fe200078e00ed */
[----:B------:R-:W-:Y:S04]  /*887c0*/  LDS R224, [R0+UR10+0x10180] ;  /* 0x0101800a00e07984 */ /* 0x000fe80008000800 */
[----:B------:R2:W-:Y:S04]  /*887d0*/  STL.64 [R1+0x2680], R40 ;  /* 0x0026802801007387 */ /* 0x0005e80000100a00 */
[----:B------:R1:W-:Y:S04]  /*887e0*/  STL.64 [R1+0x2688], R42 ;  /* 0x0026882a01007387 */ /* 0x0003e80000100a00 */
[----:B------:R-:W2:Y:S01]  /*887f0*/  LDL.LU R250, [R1+0x61ec] ;  /* 0x0061ec0001fa7983 */ /* 0x000ea20000300800 */
[----:B------:R-:W-:-:S03]  /*88800*/  IMAD.MOV.U32 R47, RZ, RZ, R236 ;  /* 0x000000ffff2f7224 */ /* 0x000fc600078e00ec */
[----:B------:R2:W-:Y:S04]  /*88810*/  STL.64 [R1+0x24a0], R36 ;  /* 0x0024a02401007387 */ /* 0x0005e80000100a00 */
[----:B------:R2:W-:Y:S01]  /*88820*/  STL.64 [R1+0x24a8], R38 ;  /* 0x0024a82601007387 */ /* 0x0005e20000100a00 */
[----:B-1----:R-:W-:-:S03]  /*88830*/  IMAD.MOV.U32 R48, RZ, RZ, R249 ;  /* 0x000000ffff307224 */ /* 0x002fc600078e00f9 */
[----:B------:R-:W3:Y:S01]  /*88840*/  LDL.LU R248, [R1+0x61e8] ;  /* 0x0061e80001f87983 */ /* 0x000ee20000300800 */
[----:B------:R-:W-:-:S03]  /*88850*/  IMAD.MOV.U32 R49, RZ, RZ, R251 ;  /* 0x000000ffff317224 */ /* 0x000fc600078e00fb */
[----:B------:R-:W3:Y:S04]  /*88860*/  LDL.LU R237, [R1+0x61e4] ;  /* 0x0061e40001ed7983 */ /* 0x000ee80000300800 */
[----:B------:R-:W3:Y:S04]  /*88870*/  LDL.LU R236, [R1+0x61e0] ;  /* 0x0061e00001ec7983 */ /* 0x000ee80000300800 */
[----:B------:R-:W3:Y:S04]  /*88880*/  LDL.LU R249, [R1+0x61dc] ;  /* 0x0061dc0001f97983 */ /* 0x000ee80000300800 */
[----:B------:R-:W3:Y:S01]  /*88890*/  LDL.LU R251, [R1+0x61d8] ;  /* 0x0061d80001fb7983 */ /* 0x000ee20000300800 */
[----:B----4-:R-:W-:-:S02]  /*888a0*/  IMAD.MOV.U32 R50, RZ, RZ, R239 ;  /* 0x000000ffff327224 */ /* 0x010fc400078e00ef */
[----:B------:R-:W-:Y:S01]  /*888b0*/  IMAD.MOV.U32 R51, RZ, RZ, R238 ;  /* 0x000000ffff337224 */ /* 0x000fe200078e00ee */
[----:B------:R-:W4:Y:S04]  /*888c0*/  LDL.LU R239, [R1+0x61d4] ;  /* 0x0061d40001ef7983 */ /* 0x000f280000300800 */
[----:B------:R-:W4:Y:S04]  /*888d0*/  LDL.LU R238, [R1+0x61d0] ;  /* 0x0061d00001ee7983 */ /* 0x000f280000300800 */
[----:B------:R-:W-:Y:S04]  /*888e0*/  LDS R226, [R0+UR10+0x12180] ;  /* 0x0121800a00e27984 */ /* 0x000fe80008000800 */
[----:B------:R-:W-:Y:S04]  /*888f0*/  LDS R225, [R241+UR10+0x10180] ;  /* 0x0101800af1e17984 */ /* 0x000fe80008000800 */
[----:B------:R-:W1:Y:S01]  /*88900*/  LDS R227, [R241+UR10+0x12180] ;  /* 0x0121800af1e37984 */ /* 0x000e620008000800 */
[----:B--2---:R-:W-:-:S02]  /*88910*/  IMAD.MOV.U32 R55, RZ, RZ, R250 ;  /* 0x000000ffff377224 */ /* 0x004fc400078e00fa */
[----:B---3--:R-:W-:Y:S02]  /*88920*/  IMAD.MOV.U32 R54, RZ, RZ, R248 ;  /* 0x000000ffff367224 */ /* 0x008fe400078e00f8 */
[----:B------:R-:W-:Y:S02]  /*88930*/  IMAD.MOV.U32 R52, RZ, RZ, R237 ;  /* 0x000000ffff347224 */ /* 0x000fe400078e00ed */
[----:B------:R-:W2:Y:S01]  /*88940*/  LDL.LU R237, [R1+0x61cc] ;  /* 0x0061cc0001ed7983 */ /* 0x000ea20000300800 */
[----:B------:R-:W-:-:S03]  /*88950*/  IMAD.MOV.U32 R53, RZ, RZ, R236 ;  /* 0x000000ffff357224 */ /* 0x000fc600078e00ec */
[----:B------:R-:W3:Y:S01]  /*88960*/  LDL.LU R236, [R1+0x61c8] ;  /* 0x0061c80001ec7983 */ /* 0x000ee20000300800 */
[----:B------:R-:W-:-:S03]  /*88970*/  IMAD.MOV.U32 R57, RZ, RZ, R249 ;  /* 0x000000ffff397224 */ /* 0x000fc600078e00f9 */
[----:B------:R-:W2:Y:S01]  /*88980*/  LDL.LU R248, [R1+0x61c4] ;  /* 0x0061c40001f87983 */ /* 0x000ea20000300800 */
[----:B------:R-:W-:-:S03]  /*88990*/  IMAD.MOV.U32 R56, RZ, RZ, R251 ;  /* 0x000000ffff387224 */ /* 0x000fc600078e00fb */
[----:B------:R-:W3:Y:S04]  /*889a0*/  LDL.LU R250, [R1+0x61c0] ;  /* 0x0061c00001fa7983 */ /* 0x000ee80000300800 */
[----:B------:R-:W4:Y:S04]  /*889b0*/  LDL.LU R251, [R1+0x61bc] ;  /* 0x0061bc0001fb7983 */ /* 0x000f280000300800 */
[----:B------:R-:W4:Y:S04]  /*889c0*/  LDL.LU R249, [R1+0x61b8] ;  /* 0x0061b80001f97983 */ /* 0x000f280000300800 */
[----:B------:R-:W4:Y:S04]  /*889d0*/  LDL.LU R58, [R1+0x168] ;  /* 0x00016800013a7983 */ /* 0x000f280000300800 */
[----:B------:R-:W4:Y:S01]  /*889e0*/  LDL.LU R59, [R1+0x16c] ;  /* 0x00016c00013b7983 */ /* 0x000f220000300800 */
[----:B--2---:R-:W-:-:S03]  /*889f0*/  IMAD.MOV.U32 R40, RZ, RZ, R248 ;  /* 0x000000ffff287224 */ /* 0x004fc600078e00f8 */
[----:B------:R-:W2:Y:S01]  /*88a00*/  LDL.LU R248, [R1+0x61b4] ;  /* 0x0061b40001f87983 */ /* 0x000ea20000300800 */
[----:B---3--:R-:W-:-:S03]  /*88a10*/  IMAD.MOV.U32 R41, RZ, RZ, R250 ;  /* 0x000000ffff297224 */ /* 0x008fc600078e00fa */
        /* <DEDUP_REMOVED lines=92> */
[----:B------:R2:W-:Y:S04]  /*88fe0*/  STL.64 [R1+0x23f8], R250 ;  /* 0x0023f8fa01007387 */ /* 0x0005e80000100a00 */
[----:B--2---:R-:W2:Y:S04]  /*88ff0*/  LDL.LU.64 R250, [R1+0x6190] ;  /* 0x0061900001fa7983 */ /* 0x004ea80000300a00 */
[----:B------:R-:W2:Y:S01]  /*89000*/  LDL.LU.64 R248, [R1+0x6188] ;  /* 0x0061880001f87983 */ /* 0x000ea20000300a00 */
[C---:B------:R-:W-:Y:S08]  /*89010*/  HMMA.1688.F32.TF32 R244, R228.reuse, R212, R244 ;  /* 0x000000d4e4f4723c */ /* 0x040ff000000810f4 */
[C---:B---3--:R-:W-:Y:S08]  /*89020*/  HMMA.1688.F32.TF32 R128, R228.reuse, R208, R128 ;  /* 0x000000d0e480723c */ /* 0x048ff00000081080 */
[C---:B------:R-:W-:Y:S08]  /*89030*/  HMMA.1688.F32.TF32 R124, R228.reuse, R204, R124 ;  /* 0x000000cce47c723c */ /* 0x040ff0000008107c */
        /* <DEDUP_REMOVED lines=30> */
[----:B------:R-:W-:Y:S01]  /*89220*/  STL.64 [R1+0x2528], R82 ;  /* 0x0025285201007387 */ /* 0x000fe20000100a00 */
[C---:B---3--:R-:W-:Y:S03]  /*89230*/  HMMA.1688.F32.TF32 R84, R228.reuse, R8, R184 ;  /* 0x00000008e454723c */ /* 0x048fe600000810b8 */
[----:B------:R-:W-:Y:S04]  /*89240*/  STL.64 [R1+0x2510], R76 ;  /* 0x0025104c01007387 */ /* 0x000fe80000100a00 */
[----:B------:R3:W-:Y:S02]  /*89250*/  STL.64 [R1+0x2518], R78 ;  /* 0x0025184e01007387 */ /* 0x0007e40000100a00 */
[----:B---3--:R-:W-:Y:S10]  /*89260*/  HMMA.1688.F32.TF32 R76, R228, R220, R236 ;  /* 0x000000dce44c723c */ /* 0x008ff400000810ec */
[----:B------:R-:W-:Y:S04]  /*89270*/  STL.64 [R1+0x2500], R84 ;  /* 0x0025005401007387 */ /* 0x000fe80000100a00 */
[----:B------:R-:W-:Y:S01]  /*89280*/  STL.64 [R1+0x2508], R86 ;  /* 0x0025085601007387 */ /* 0x000fe20000100a00 */
[----:B-1----:R-:W-:Y:S08]  /*89290*/  HMMA.1688.F32.TF32 R52, R224, R28, R52 ;  /* 0x0000001ce034723c */ /* 0x002ff00000081034 */
[----:B--2---:R-:W-:Y:S01]  /*892a0*/  HMMA.1688.F32.TF32 R80, R228, R4, R248 ;  /* 0x00000004e450723c */ /* 0x004fe200000810f8 */
        /* <DEDUP_REMOVED lines=33> */
[----:B---3--:R-:W-:Y:S01]  /*894c0*/  HMMA.1688.F32.TF32 R36, R224, R20, R44 ;  /* 0x00000014e024723c */ /* 0x008fe2000008102c */
[----:B------:R2:W-:Y:S04]  /*894d0*/  STL.64 [R1+0x2290], R52 ;  /* 0x0022903401007387 */ /* 0x0005e80000100a00 */
[----:B------:R3:W-:Y:S04]  /*894e0*/  STL.64 [R1+0x2298], R54 ;  /* 0x0022983601007387 */ /* 0x0007e80000100a00 */
[----:B--2---:R-:W2:Y:S04]  /*894f0*/  LDL.LU R52, [R1+0x1f0] ;  /* 0x0001f00001347983 */ /* 0x004ea80000300800 */
[----:B------:R4:W-:Y:S04]  /*89500*/  STL.64 [R1+0x2260], R40 ;  /* 0x0022602801007387 */ /* 0x0009e80000100a00 */
[----:B------:R1:W-:Y:S04]  /*89510*/  STL.64 [R1+0x2268], R42 ;  /* 0x0022682a01007387 */ /* 0x0003e80000100a00 */
        /* <DEDUP_REMOVED lines=92> */
[----:B------:R-:W4:Y:S01]  /*89ae0*/  LDL.LU R47, [R1+0x8ac] ;  /* 0x0008ac00012f7983 */ /* 0x000f220000300800 */
[C---:B--2---:R-:W-:Y:S08]  /*89af0*/  HMMA.1688.F32.TF32 R128, R224.reuse, R16, R124 ;  /* 0x00000010e080723c */ /* 0x044ff0000008107c */
[C---:B------:R-:W-:Y:S08]  /*89b00*/  HMMA.1688.F32.TF32 R124, R224.reuse, R12, R120 ;  /* 0x0000000ce07c723c */ /* 0x040ff00000081078 */
[C---:B---3--:R-:W-:Y:S08]  /*89b10*/  HMMA.1688.F32.TF32 R120, R224.reuse, R8, R116 ;  /* 0x00000008e078723c */ /* 0x048ff00000081074 */
        /* <DEDUP_REMOVED lines=9> */
[----:B----4-:R-:W-:Y:S03]  /*89bb0*/  HMMA.1688.F32.TF32 R112, R224, R220, R32 ;  /* 0x000000dce070723c */ /* 0x010fe60000081020 */
[----:B------:R-:W-:Y:S04]  /*89bc0*/  LDS R32, [R0+UR10+0x10200] ;  /* 0x0102000a00207984 */ /* 0x000fe80008000800 */
[----:B------:R-:W-:Y:S04]  /*89bd0*/  LDS R34, [R0+UR10+0x12200] ;  /* 0x0122000a00227984 */ /* 0x000fe80008000800 */
[----:B------:R-:W-:Y:S04]  /*89be0*/  LDS R33, [R241+UR10+0x10200] ;  /* 0x0102000af1217984 */ /* 0x000fe80008000800 */
[----:B------:R-:W1:Y:S04]  /*89bf0*/  LDS R35, [R241+UR10+0x12200] ;  /* 0x0122000af1237984 */ /* 0x000e680008000800 */
        /* <DEDUP_REMOVED lines=55> */
[----:B------:R-:W4:Y:S05]  /*89f70*/  LDL.LU R48, [R1+0x710] ;  /* 0x0007100001307983 */ /* 0x000f2a0000300800 */
[C---:B---3--:R-:W-:Y:S11]  /*89f80*/  HMMA.1688.F32.TF32 R36, R32.reuse, R212, R44 ;  /* 0x000000d42024723c */ /* 0x048ff6000008102c */
[----:B------:R1:W-:Y:S04]  /*89f90*/  STL.64 [R1+0x1840], R40 ;  /* 0x0018402801007387 */ /* 0x0003e80000100a00 */
[----:B------:R3:W-:Y:S04]  /*89fa0*/  STL.64 [R1+0x1848], R42 ;  /* 0x0018482a01007387 */ /* 0x0007e80000100a00 */
        /* <DEDUP_REMOVED lines=15> */
[----:B---3--:R-:W3:Y:S04]  /*8a0a0*/  LDL.LU R42, [R1+0x758] ;  /* 0x00075800012a7983 */ /* 0x008ee80000300800 */
        /* <DEDUP_REMOVED lines=101> */
[----:B------:R-:W-:-:S15]  /*8a700*/  HMMA.1688.F32.TF32 R228, R32, R208, R228 ;  /* 0x000000d020e4723c */ /* 0x000fde00000810e4 */
[----:B------:R-:W-:-:S04]  /*8a710*/  NOP ;  /* 0x0000000000007918 */ /* 0x000fc80000000000 */
[----:B------:R-:W-:Y:S04]  /*8a720*/  STL.64 [R1+0x1820], R228 ;  /* 0x001820e401007387 */ /* 0x000fe80000100a00 */
[----:B------:R1:W-:Y:S02]  /*8a730*/  STL.64 [R1+0x1828], R230 ;  /* 0x001828e601007387 */ /* 0x0003e40000100a00 */
[C---:B-1----:R-:W-:Y:S08]  /*8a740*/  HMMA.1688.F32.TF32 R228, R32.reuse, R204, R236 ;  /* 0x000000cc20e4723c */ /* 0x042ff000000810ec */
[C---:B------:R-:W-:Y:S11]  /*8a750*/  HMMA.1688.F32.TF32 R236, R32.reuse, R200, R248 ;  /* 0x000000c820ec723c */ /* 0x040ff600000810f8 */
[----:B------:R-:W-:Y:S04]  /*8a760*/  STL.64 [R1+0x1810], R228 ;  /* 0x001810e401007387 */ /* 0x000fe80000100a00 */
[----:B------:R1:W-:Y:S01]  /*8a770*/  STL.64 [R1+0x1818], R230 ;  /* 0x001818e601007387 */ /* 0x0003e20000100a00 */
[C---:B------:R-:W-:Y:S08]  /*8a780*/  HMMA.1688.F32.TF32 R120, R32.reuse, R28, R120 ;  /* 0x0000001c2078723c */ /* 0x040ff00000081078 */
[C---:B-1----:R-:W-:Y:S01]  /*8a790*/  HMMA.1688.F32.TF32 R228, R32.reuse, R196, R244 ;  /* 0x000000c420e4723c */ /* 0x042fe200000810f4 */
[----:B------:R-:W-:Y:S07]  /*8a7a0*/  STL.64 [R1+0x1800], R236 ;  /* 0x001800ec01007387 */ /* 0x000fee0000100a00 */
[----:B------:R-:W-:Y:S01]  /*8a7b0*/  HMMA.1688.F32.TF32 R104, R32, R12, R104 ;  /* 0x0000000c2068723c */ /* 0x000fe20000081068 */
[----:B------:R-:W-:Y:S04]  /*8a7c0*/  STL.64 [R1+0x1808], R238 ;  /* 0x001808ee01007387 */ /* 0x000fe80000100a00 */
[----:B------:R-:W-:Y:S03]  /*8a7d0*/  LDS R32, [R0+UR10+0x10280] ;  /* 0x0102800a00207984 */ /* 0x000fe60008000800 */
[C---:B------:R-:W-:Y:S01]  /*8a7e0*/  HMMA.1688.F32.TF32 R76, R224.reuse, R216, R76 ;  /* 0x000000d8e04c723c */ /* 0x040fe2000008104c */
[----:B------:R-:W-:Y:S04]  /*8a7f0*/  LDS R34, [R0+UR10+0x12280] ;  /* 0x0122800a00227984 */ /* 0x000fe80008000800 */
        /* <DEDUP_REMOVED lines=27> */
[----:B------:R-:W2:Y:S01]  /*8a9b0*/  LDS R35, [R241+UR10+0x12280] ;  /* 0x0122800af1237984 */ /* 0x000ea20008000800 */
        /* <DEDUP_REMOVED lines=27> */
[----:B---3--:R-:W-:Y:S01]  /*8ab70*/  HMMA.1688.F32.TF32 R36, R224, R12, R44 ;  /* 0x0000000ce024723c */ /* 0x008fe2000008102c */
        /* <DEDUP_REMOVED lines=100> */
[C---:B------:R-:W-:Y:S08]  /*8b1c0*/  HMMA.1688.F32.TF32 R40, R32.reuse, R4, R40 ;  /* 0x000000042028723c */ /* 0x040ff00000081028 */
[----:B----4-:R-:W-:Y:S08]  /*8b1d0*/  HMMA.1688.F32.TF32 R72, R32, R20, R72 ;  /* 0x000000142048723c */ /* 0x010ff00000081048 */
[C---:B------:R-:W-:Y:S08]  /*8b1e0*/  HMMA.1688.F32.TF32 R124, R224.reuse, R4, R124 ;  /* 0x00000004e07c723c */ /* 0x040ff0000008107c */
[C---:B------:R-:W-:Y:S08]  /*8b1f0*/  HMMA.1688.F32.TF32 R128, R224.reuse, R8, R128 ;  /* 0x00000008e080723c */ /* 0x040ff00000081080 */
[----:B------:R-:W-:Y:S01]  /*8b200*/  HMMA.1688.F32.TF32 R120, R224, R220, R120 ;  /* 0x000000dce078723c */ /* 0x000fe20000081078 */
[----:B------:R-:W-:Y:S10]  /*8b210*/  LDS R224, [R243+UR10+0x10280] ;  /* 0x0102800af3e07984 */ /* 0x000ff40008000800 */
        /* <DEDUP_REMOVED lines=59> */
[C---:B------:R-:W-:Y:S11]  /*8b5d0*/  HMMA.1688.F32.TF32 R40, R224.reuse, R208, R48 ;  /* 0x000000d0e028723c */ /* 0x040ff60000081030 */
[----:B------:R-:W-:Y:S04]  /*8b5e0*/  STL.64 [R1+0x1440], R36 ;  /* 0x0014402401007387 */ /* 0x000fe80000100a00 */
[----:B------:R2:W-:Y:S02]  /*8b5f0*/  STL.64 [R1+0x1448], R38 ;  /* 0x0014482601007387 */ /* 0x0005e40000100a00 */
[----:B--2---:R-:W-:Y:S02]  /*8b600*/  HMMA.1688.F32.TF32 R36, R224, R204, R44 ;  /* 0x000000cce024723c */ /* 0x004fe4000008102c */
        /* <DEDUP_REMOVED lines=141> */
[C---:B-1----:R-:W-:Y:S08]  /*8bee0*/  HMMA.1688.F32.TF32 R228, R224.reuse, R24, R236 ;  /* 0x00000018e0e4723c */ /* 0x042ff000000810ec */
[C---:B------:R-:W-:Y:S11]  /*8bef0*/  HMMA.1688.F32.TF32 R236, R224.reuse, R20, R248 ;  /* 0x00000014e0ec723c */ /* 0x040ff600000810f8 */
[----:B------:R-:W-:Y:S04]  /*8bf00*/  STL.64 [R1+0x13b0], R228 ;  /* 0x0013b0e401007387 */ /* 0x000fe80000100a00 */
[----:B------:R1:W-:Y:S01]  /*8bf10*/  STL.64 [R1+0x13b8], R230 ;  /* 0x0013b8e601007387 */ /* 0x0003e20000100a00 */
[C---:B------:R-:W-:Y:S08]  /*8bf20*/  HMMA.1688.F32.TF32 R104, R224.reuse, R4, R104 ;  /* 0x00000004e068723c */ /* 0x040ff00000081068 */
[----:B-1----:R-:W-:Y:S01]  /*8bf30*/  HMMA.1688.F32.TF32 R228, R224, R16, R244 ;  /* 0x00000010e0e4723c */ /* 0x002fe200000810f4 */
[----:B------:R-:W-:Y:S07]  /*8bf40*/  STL.64 [R1+0x13a0], R236 ;  /* 0x0013a0ec01007387 */ /* 0x000fee0000100a00 */
[C---:B------:R-:W-:Y:S01]  /*8bf50*/  HMMA.1688.F32.TF32 R84, R32.reuse, R216, R84 ;  /* 0x000000d82054723c */ /* 0x040fe20000081054 */
        /* <DEDUP_REMOVED lines=21> */
[C---:B------:R-:W-:Y:S02]  /*8c0b0*/  HMMA.1688.F32.TF32 R80, R32.reuse, R200, R132 ;  /* 0x000000c82050723c */ /* 0x040fe40000081084 */
[----:B------:R-:W-:Y:S04]  /*8c0c0*/  LDS R225, [R252+UR10+0x10300] ;  /* 0x0103000afce17984 */ /* 0x000fe80008000800 */
[----:B------:R-:W2:Y:S02]  /*8c0d0*/  LDS R227, [R252+UR10+0x12300] ;  /* 0x0123000afce37984 */ /* 0x000ea40008000800 */
        /* <DEDUP_REMOVED lines=27> */
[-C--:B---3--:R-:W-:Y:S01]  /*8c290*/  HMMA.1688.F32.TF32 R36, R32, R4.reuse, R44 ;  /* 0x000000042024723c */ /* 0x088fe2000008102c */
[----:B------:R1:W-:Y:S04]  /*8c2a0*/  STL.64 [R1+0x1280], R52 ;  /* 0x0012803401007387 */ /* 0x0003e80000100a00 */
[----:B------:R3:W-:Y:S04]  /*8c2b0*/  STL.64 [R1+0x1288], R54 ;  /* 0x0012883601007387 */ /* 0x0007e80000100a00 */
        /* <DEDUP_REMOVED lines=105> */
[----:B------:R-:W-:Y:S08]  /*8c950*/  HMMA.1688.F32.TF32 R88, R224, R208, R88 ;  /* 0x000000d0e058723c */ /* 0x000ff00000081058 */
[----:B------:R-:W-:Y:S01]  /*8c960*/  HMMA.1688.F32.TF32 R32, R32, R220, R112 ;  /* 0x000000dc2020723c */ /* 0x000fe20000081070 */
[----:B------:R-:W2:Y:S04]  /*8c970*/  LDL.LU.64 R114, [R1+0x6130] ;  /* 0x0061300001727983 */ /* 0x000ea80000300a00 */
[----:B------:R-:W2:Y:S03]  /*8c980*/  LDL.LU.64 R112, [R1+0x6128] ;  /* 0x0061280001707983 */ /* 0x000ea60000300a00 */
[C---:B------:R-:W-:Y:S11]  /*8c990*/  HMMA.1688.F32.TF32 R108, R224.reuse, R216, R108 ;  /* 0x000000d8e06c723c */ /* 0x040ff6000008106c */
[----:B------:R-:W-:Y:S01]  /*8c9a0*/  STL.64 [R1+0x1250], R32 ;  /* 0x0012502001007387 */ /* 0x000fe20000100a00 */
[C---:B------:R-:W-:Y:S03]  /*8c9b0*/  HMMA.1688.F32.TF32 R104, R224.reuse, R212, R104 ;  /* 0x000000d4e068723c */ /* 0x040fe60000081068 */
[----:B------:R-:W-:Y:S04]  /*8c9c0*/  STL.64 [R1+0x1258], R34 ;  /* 0x0012582201007387 */ /* 0x000fe80000100a00 */
[----:B------:R-:W-:Y:S04]  /*8c9d0*/  STL.64 [R1+0x1240], R108 ;  /* 0x0012406c01007387 */ /* 0x000fe80000100a00 */
[----:B------:R1:W-:Y:S04]  /*8c9e0*/  STL.64 [R1+0x1248], R110 ;  /* 0x0012486e01007387 */ /* 0x0003e80000100a00 */
[----:B------:R-:W-:Y:S01]  /*8c9f0*/  LDS R32, [R0+UR10+0x10380] ;  /* 0x0103800a00207984 */ /* 0x000fe20008000800 */
[C---:B------:R-:W-:Y:S03]  /*8ca00*/  HMMA.1688.F32.TF32 R76, R224.reuse, R196, R76 ;  /* 0x000000c4e04c723c */ /* 0x040fe6000008104c */
[----:B------:R-:W-:Y:S04]  /*8ca10*/  LDS R34, [R0+UR10+0x12380] ;  /* 0x0123800a00227984 */ /* 0x000fe80008000800 */
[----:B-1----:R-:W3:Y:S04]  /*8ca20*/  LDL.LU.64 R110, [R1+0x6120] ;  /* 0x00612000016e7983 */ /* 0x002ee80000300a00 */
[----:B------:R-:W3:Y:S04]  /*8ca30*/  LDL.LU.64 R108, [R1+0x6118] ;  /* 0x00611800016c7983 */ /* 0x000ee80000300a00 */
[----:B------:R-:W-:Y:S04]  /*8ca40*/  STL.64 [R1+0x1230], R104 ;  /* 0x0012306801007387 */ /* 0x000fe80000100a00 */
[----:B------:R-:W-:Y:S04]  /*8ca50*/  LDS R33, [R241+UR10+0x10380] ;  /* 0x0103800af1217984 */ /* 0x000fe80008000800 */
[----:B------:R-:W1:Y:S04]  /*8ca60*/  LDS R35, [R241+UR10+0x12380] ;  /* 0x0123800af1237984 */ /* 0x000e680008000800 */
[----:B------:R4:W-:Y:S01]  /*8ca70*/  STL.64 [R1+0x1238], R106 ;  /* 0x0012386a01007387 */ /* 0x0009e20000100a00 */
[C---:B------:R-:W-:Y:S03]  /*8ca80*/  HMMA.1688.F32.TF32 R68, R224.reuse, R24, R68 ;  /* 0x00000018e044723c */ /* 0x040fe60000081044 */
        /* <DEDUP_REMOVED lines=58> */
[----:B------:R-:W3:Y:S04]  /*8ce30*/  LDL.LU.64 R54, [R1+0x6030] ;  /* 0x0060300001367983 */ /* 0x000ee80000300a00 */
[----:B------:R-:W3:Y:S04]  /*8ce40*/  LDL.LU.64 R52, [R1+0x6028] ;  /* 0x0060280001347983 */ /* 0x000ee80000300a00 */
[----:B------:R-:W-:Y:S04]  /*8ce50*/  STL.64 [R1+0x1120], R224 ;  /* 0x001120e001007387 */ /* 0x000fe80000100a00 */
[----:B------:R-:W-:Y:S04]  /*8ce60*/  STL.64 [R1+0x1128], R226 ;  /* 0x001128e201007387 */ /* 0x000fe80000100a00 */
[----:B------:R-:W-:Y:S04]  /*8ce70*/  STL.64 [R1+0x1110], R48 ;  /* 0x0011103001007387 */ /* 0x000fe80000100a00 */
[----:B------:R1:W-:Y:S01]  /*8ce80*/  STL.64 [R1+0x1118], R50 ;  /* 0x0011183201007387 */ /* 0x0003e20000100a00 */
[C---:B------:R-:W-:Y:S03]  /*8ce90*/  HMMA.1688.F32.TF32 R228, R32.reuse, R208, R228 ;  /* 0x000000d020e4723c */ /* 0x040fe600000810e4 */
[----:B------:R-:W-:Y:S04]  /*8cea0*/  LDS R224, [R243+UR10+0x10380] ;  /* 0x0103800af3e07984 */ /* 0x000fe80008000800 */
[----:B------:R-:W-:Y:S04]  /*8ceb0*/  LDS R226, [R243+UR10+0x12380] ;  /* 0x0123800af3e27984 */ /* 0x000fe80008000800 */
[----:B-1----:R-:W4:Y:S04]  /*8cec0*/  LDL.LU.64 R50, [R1+0x6020] ;  /* 0x0060200001327983 */ /* 0x002f280000300a00 */
[----:B------:R-:W4:Y:S04]  /*8ced0*/  LDL.LU.64 R48, [R1+0x6018] ;  /* 0x0060180001307983 */ /* 0x000f280000300a00 */
[----:B------:R-:W-:Y:S04]  /*8cee0*/  STL.64 [R1+0x1100], R44 ;  /* 0x0011002c01007387 */ /* 0x000fe80000100a00 */
[----:B------:R1:W-:Y:S01]  /*8cef0*/  STL.64 [R1+0x1108], R46 ;  /* 0x0011082e01007387 */ /* 0x0003e20000100a00 */
[C---:B------:R-:W-:Y:S03]  /*8cf00*/  HMMA.1688.F32.TF32 R248, R32.reuse, R200, R248 ;  /* 0x000000c820f8723c */ /* 0x040fe600000810f8 */
[----:B------:R-:W-:Y:S04]  /*8cf10*/  LDS R225, [R252+UR10+0x10380] ;  /* 0x0103800afce17984 */ /* 0x000fe80008000800 */
[----:B------:R-:W2:Y:S04]  /*8cf20*/  LDS R227, [R252+UR10+0x12380] ;  /* 0x0123800afce37984 */ /* 0x000ea80008000800 */
[----:B-1----:R-:W4:Y:S04]  /*8cf30*/  LDL.LU.64 R46, [R1+0x6010] ;  /* 0x00601000012e7983 */ /* 0x002f280000300a00 */
[----:B------:R-:W4:Y:S04]  /*8cf40*/  LDL.LU.64 R44, [R1+0x6008] ;  /* 0x00600800012c7983 */ /* 0x000f280000300a00 */
[----:B------:R-:W-:Y:S04]  /*8cf50*/  STL.64 [R1+0x10f0], R228 ;  /* 0x0010f0e401007387 */ /* 0x000fe80000100a00 */
[----:B------:R1:W-:Y:S02]  /*8cf60*/  STL.64 [R1+0x10f8], R230 ;  /* 0x0010f8e601007387 */ /* 0x0003e40000100a00 */
[C---:B-1----:R-:W-:Y:S08]  /*8cf70*/  HMMA.1688.F32.TF32 R228, R32.reuse, R204, R236 ;  /* 0x000000cc20e4723c */ /* 0x042ff000000810ec */
[----:B------:R-:W-:Y:S11]  /*8cf80*/  HMMA.1688.F32.TF32 R236, R32, R196, R244 ;  /* 0x000000c420ec723c */ /* 0x000ff600000810f4 */
[----:B------:R-:W-:Y:S04]  /*8cf90*/  STL.64 [R1+0x10e0], R228 ;  /* 0x0010e0e401007387 */ /* 0x000fe80000100a00 */
[----:B------:R4:W-:Y:S04]  /*8cfa0*/  STL.64 [R1+0x10e8], R230 ;  /* 0x0010e8e601007387 */ /* 0x0009e80000100a00 */
[----:B------:R-:W-:Y:S04]  /*8cfb0*/  STL.64 [R1+0x10d0], R248 ;  /* 0x0010d0f801007387 */ /* 0x000fe80000100a00 */
[----:B------:R-:W-:Y:S04]  /*8cfc0*/  STL.64 [R1+0x10d8], R250 ;  /* 0x0010d8fa01007387 */ /* 0x000fe80000100a00 */
[----:B------:R-:W-:Y:S04]  /*8cfd0*/  STL.64 [R1+0x10c0], R236 ;  /* 0x0010c0ec01007387 */ /* 0x000fe80000100a00 */
[----:B------:R-:W-:Y:S01]  /*8cfe0*/  STL.64 [R1+0x10c8], R238 ;  /* 0x0010c8ee01007387 */ /* 0x000fe20000100a00 */
[----:B------:R-:W-:-:S02]  /*8cff0*/  IMAD.MOV.U32 R244, RZ, RZ, R95 ;  /* 0x000000fffff47224 */ /* 0x000fc400078e005f */
[----:B------:R-:W-:Y:S02]  /*8d000*/  IMAD.MOV.U32 R245, RZ, RZ, R98 ;  /* 0x000000fffff57224 */ /* 0x000fe400078e0062 */
[----:B------:R-:W-:Y:S02]  /*8d010*/  IMAD.MOV.U32 R246, RZ, RZ, R99 ;  /* 0x000000fffff67224 */ /* 0x000fe400078e0063 */
[----:B------:R-:W-:Y:S01]  /*8d020*/  IMAD.MOV.U32 R247, RZ, RZ, R103 ;  /* 0x000000fffff77224 */ /* 0x000fe200078e0067 */
[C---:B--2---:R-:W-:Y:S08]  /*8d030*/  HMMA.1688.F32.TF32 R40, R32.reuse, R16, R40 ;  /* 0x000000102028723c */ /* 0x044ff00000081028 */
[C---:B---3--:R-:W-:Y:S08]  /*8d040*/  HMMA.1688.F32.TF32 R52, R32.reuse, R28, R52 ;  /* 0x0000001c2034723c */ /* 0x048ff00000081034 */
[C---:B----4-:R-:W-:Y:S08]  /*8d050*/  HMMA.1688.F32.TF32 R228, R32.reuse, R192, R44 ;  /* 0x000000c020e4723c */ /* 0x050ff0000008102c */
[C---:B------:R-:W-:Y:S08]  /*8d060*/  HMMA.1688.F32.TF32 R44, R32.reuse, R188, R48 ;  /* 0x000000bc202c723c */ /* 0x040ff00000081030 */
        /* <DEDUP_REMOVED lines=19> */
[----:B-1----:R-:W-:Y:S01]  /*8d1a0*/  HMMA.1688.F32.TF32 R36, R32, R220, R72 ;  /* 0x000000dc2024723c */ /* 0x002fe20000081048 */
        /* <DEDUP_REMOVED lines=13> */
[----:B------:R-:W-:Y:S04]  /*8d280*/  STL.64 [R1+0xfd0], R44 ;  /* 0x000fd02c01007387 */ /* 0x000fe80000100a00 */
[----:B------:R-:W-:Y:S04]  /*8d290*/  STL.64 [R1+0xfd8], R46 ;  /* 0x000fd82e01007387 */ /* 0x000fe80000100a00 */
[----:B------:R-:W2:Y:S04]  /*8d2a0*/  LDL.LU R248, [R1+0xb0] ;  /* 0x0000b00001f87983 */ /* 0x000ea80000300800 */
[----:B------:R-:W-:Y:S04]  /*8d2b0*/  STL.64 [R1+0xfb0], R40 ;  /* 0x000fb02801007387 */ /* 0x000fe80000100a00 */
        /* <DEDUP_REMOVED lines=9> */
[----:B------:R-:W2:Y:S01]  /*8d350*/  LDL.LU R103, [R1+0x5ff8] ;  /* 0x005ff80001677983 */ /* 0x000ea20000300800 */
[C---:B---3--:R-:W-:Y:S08]  /*8d360*/  HMMA.1688.F32.TF32 R40, R224.reuse, R204, R80 ;  /* 0x000000cce028723c */ /* 0x048ff00000081050 */
[C---:B----4-:R-:W-:Y:S08]  /*8d370*/  HMMA.1688.F32.TF32 R36, R224.reuse, R200, R84 ;  /* 0x000000c8e024723c */ /* 0x050ff00000081054 */
[----:B------:R-:W-:Y:S03]  /*8d380*/  HMMA.1688.F32.TF32 R44, R224, R196, R88 ;  /* 0x000000c4e02c723c */ /* 0x000fe60000081058 */
[----:B------:R-:W-:Y:S04]  /*8d390*/  STL.64 [R1+0xf80], R40 ;  /* 0x000f802801007387 */ /* 0x000fe80000100a00 */
[----:B------:R2:W-:Y:S04]  /*8d3a0*/  STL.64 [R1+0xf88], R42 ;  /* 0x000f882a01007387 */ /* 0x0005e80000100a00 */
[----:B------:R-:W-:Y:S04]  /*8d3b0*/  STL.64 [R1+0xf60], R36 ;  /* 0x000f602401007387 */ /* 0x000fe80000100a00 */
[----:B------:R3:W-:Y:S04]  /*8d3c0*/  STL.64 [R1+0xf68], R38 ;  /* 0x000f682601007387 */ /* 0x0007e80000100a00 */
[----:B------:R-:W-:Y:S04]  /*8d3d0*/  STL.64 [R1+0xf40], R44 ;  /* 0x000f402c01007387 */ /* 0x000fe80000100a00 */
[----:B------:R4:W-:Y:S01]  /*8d3e0*/  STL.64 [R1+0xf48], R46 ;  /* 0x000f482e01007387 */ /* 0x0009e20000100a00 */
[----:B-1----:R-:W-:Y:S08]  /*8d3f0*/  HMMA.1688.F32.TF32 R48, R32, R216, R180 ;  /* 0x000000d82030723c */ /* 0x002ff000000810b4 */
[C---:B--2---:R-:W-:Y:S08]  /*8d400*/  HMMA.1688.F32.TF32 R40, R224.reuse, R192, R92 ;  /* 0x000000c0e028723c */ /* 0x044ff0000008105c */
[C---:B---3--:R-:W-:Y:S08]  /*8d410*/  HMMA.1688.F32.TF32 R36, R224.reuse, R188, R96 ;  /* 0x000000bce024723c */ /* 0x048ff00000081060 */
[C---:B----4-:R-:W-:Y:S03]  /*8d420*/  HMMA.1688.F32.TF32 R44, R224.reuse, R28, R100 ;  /* 0x0000001ce02c723c */ /* 0x050fe60000081064 */
        /* <DEDUP_REMOVED lines=10> */
[C---:B--2---:R-:W-:Y:S08]  /*8d4d0*/  HMMA.1688.F32.TF32 R44, R224.reuse, R16, R112 ;  /* 0x00000010e02c723c */ /* 0x044ff00000081070 */
[C---:B-1----:R-:W-:Y:S02]  /*8d4e0*/  HMMA.1688.F32.TF32 R40, R224.reuse, R12, R116 ;  /* 0x0000000ce028723c */ /* 0x042fe40000081074 */
[----:B------:R-:W-:Y:S04]  /*8d4f0*/  STL.64 [R1+0xea0], R36 ;  /* 0x000ea02401007387 */ /* 0x000fe80000100a00 */
[----:B------:R1:W-:Y:S05]  /*8d500*/  STL.64 [R1+0xea8], R38 ;  /* 0x000ea82601007387 */ /* 0x0003ea0000100a00 */
        /* <DEDUP_REMOVED lines=17> */
[----:B------:R-:W-:Y:S04]  /*8d620*/  STL.64 [R1+0xe30], R48 ;  /* 0x000e303001007387 */ /* 0x000fe80000100a00 */
[----:B------:R1:W-:Y:S01]  /*8d630*/  STL.64 [R1+0xe38], R50 ;  /* 0x000e383201007387 */ /* 0x0003e20000100a00 */
[C---:B------:R-:W-:Y:S03]  /*8d640*/  HMMA.1688.F32.TF32 R44, R32.reuse, R208, R140 ;  /* 0x000000d0202c723c */ /* 0x040fe6000008108c */
[----:B------:R-:W2:Y:S05]  /*8d650*/  LDS R39, [R252+UR10+0x12400] ;  /* 0x0124000afc277984 */ /* 0x000eaa0008000800 */
[C---:B-1----:R-:W-:Y:S03]  /*8d660*/  HMMA.1688.F32.TF32 R48, R32.reuse, R204, R144 ;  /* 0x000000cc2030723c */ /* 0x042fe60000081090 */
        /* <DEDUP_REMOVED lines=30> */
[----:B------:R1:W-:Y:S04]  /*8d850*/  STL.64 [R1+0x50], R44 ;  /* 0x0000502c01007387 */ /* 0x0003e80000100a00 */
[----:B------:R3:W-:Y:S04]  /*8d860*/  STL.64 [R1+0x58], R46 ;  /* 0x0000582e01007387 */ /* 0x0007e80000100a00 */
[----:B-1----:R-:W4:Y:S04]  /*8d870*/  LDL R44, [R1+0xb60] ;  /* 0x000b6000012c7983 */ /* 0x002f280000100800 */
[----:B------:R1:W-:Y:S04]  /*8d880*/  STL.64 [R1+0x40], R48 ;  /* 0x0000403001007387 */ /* 0x0003e80000100a00 */
[----:B------:R1:W-:Y:S04]  /*8d890*/  STL.64 [R1+0x48], R50 ;  /* 0x0000483201007387 */ /* 0x0003e80000100a00 */
[----:B------:R1:W-:Y:S04]  /*8d8a0*/  STL.64 [R1+0x30], R40 ;  /* 0x0000302801007387 */ /* 0x0003e80000100a00 */
[----:B------:R1:W-:Y:S04]  /*8d8b0*/  STL.64 [R1+0x38], R42 ;  /* 0x0000382a01007387 */ /* 0x0003e80000100a00 */
[----:B------:R-:W4:Y:S04]  /*8d8c0*/  LDL R45, [R1+0xb64] ;  /* 0x000b6400012d7983 */ /* 0x000f280000100800 */
[----:B---3--:R-:W4:Y:S04]  /*8d8d0*/  LDL.LU R46, [R1+0xb68] ;  /* 0x000b6800012e7983 */ /* 0x008f280000300800 */
[----:B------:R-:W4:Y:S04]  /*8d8e0*/  LDL.LU R47, [R1+0xb6c] ;  /* 0x000b6c00012f7983 */ /* 0x000f280000300800 */
[----:B-1----:R-:W3:Y:S04]  /*8d8f0*/  LDL R48, [R1+0xb40] ;  /* 0x000b400001307983 */ /* 0x002ee80000100800 */
[----:B------:R-:W3:Y:S04]  /*8d900*/  LDL R49, [R1+0xb44] ;  /* 0x000b440001317983 */ /* 0x000ee80000100800 */
[----:B------:R-:W3:Y:S04]  /*8d910*/  LDL.LU R50, [R1+0xb48] ;  /* 0x000b480001327983 */ /* 0x000ee80000300800 */
[----:B------:R-:W3:Y:S04]  /*8d920*/  LDL.LU R51, [R1+0xb4c] ;  /* 0x000b4c0001337983 */ /* 0x000ee80000300800 */
[----:B------:R-:W2:Y:S04]  /*8d930*/  LDL R52, [R1+0xb30] ;  /* 0x000b300001347983 */ /* 0x000ea80000100800 */
[----:B------:R-:W2:Y:S04]  /*8d940*/  LDL R53, [R1+0xb34] ;  /* 0x000b340001357983 */ /* 0x000ea80000100800 */
[----:B------:R-:W2:Y:S04]  /*8d950*/  LDL.LU R54, [R1+0xb38] ;  /* 0x000b380001367983 */ /* 0x000ea80000300800 */
[----:B------:R-:W2:Y:S04]  /*8d960*/  LDL.LU R55, [R1+0xb3c] ;  /* 0x000b3c0001377983 */ /* 0x000ea80000300800 */
[----:B------:R-:W2:Y:S04]  /*8d970*/  LDL R60, [R1+0xaf0] ;  /* 0x000af000013c7983 */ /* 0x000ea80000100800 */
[----:B------:R-:W2:Y:S04]  /*8d980*/  LDL R61, [R1+0xaf4] ;  /* 0x000af400013d7983 */ /* 0x000ea80000100800 */
[----:B------:R-:W2:Y:S04]  /*8d990*/  LDL R62, [R1+0xaf8] ;  /* 0x000af800013e7983 */ /* 0x000ea80000100800 */
[----:B------:R-:W2:Y:S04]  /*8d9a0*/  LDL R63, [R1+0xafc] ;  /* 0x000afc00013f7983 */ /* 0x000ea80000100800 */
        /* <DEDUP_REMOVED lines=52> */
[----:B------:R-:W4:Y:S04]  /*8dcf0*/  LDL R228, [R1+0xb50] ;  /* 0x000b500001e47983 */ /* 0x000f280000100800 */
[----:B------:R-:W4:Y:S04]  /*8dd00*/  LDL R229, [R1+0xb54] ;  /* 0x000b540001e57983 */ /* 0x000f280000100800 */
[----:B------:R-:W4:Y:S04]  /*8dd10*/  LDL.LU R230, [R1+0xb58] ;  /* 0x000b580001e67983 */ /* 0x000f280000300800 */
[----:B------:R-:W4:Y:S01]  /*8dd20*/  LDL.LU R231, [R1+0xb5c] ;  /* 0x000b5c0001e77983 */ /* 0x000f220000300800 */
[C---:B--2---:R-:W-:Y:S08]  /*8dd30*/  HMMA.1688.F32.TF32 R236, R36.reuse, R28, R236 ;  /* 0x0000001c24ec723c */ /* 0x044ff000000810ec */
[----:B---3--:R-:W-:Y:S08]  /*8dd40*/  HMMA.1688.F32.TF32 R72, R36, R192, R72 ;  /* 0x000000c02448723c */ /* 0x008ff00000081048 */
[C---:B----4-:R-:W-:Y:S01]  /*8dd50*/  HMMA.1688.F32.TF32 R88, R32.reuse, R4, R184 ;  /* 0x000000042058723c */ /* 0x050fe200000810b8 */
[----:B------:R-:W-:Y:S04]  /*8dd60*/  LDS R184, [R0+UR10+0x10680] ;  /* 0x0106800a00b87984 */ /* 0x000fe80008000800 */
[----:B------:R-:W-:Y:S03]  /*8dd70*/  LDS R186, [R0+UR10+0x12680] ;  /* 0x0126800a00ba7984 */ /* 0x000fe60008000800 */
[----:B------:R-:W-:Y:S08]  /*8dd80*/  HMMA.1688.F32.TF32 R32, R32, R220, R40 ;  /* 0x000000dc2020723c */ /* 0x000ff00000081028 */
[C---:B------:R-:W-:Y:S03]  /*8dd90*/  HMMA.1688.F32.TF32 R248, R36.reuse, R212, R248 ;  /* 0x000000d424f8723c */ /* 0x040fe600000810f8 */
[----:B------:R-:W-:Y:S04]  /*8dda0*/  STL.64 [R1+0x20], R88 ;  /* 0x0000205801007387 */ /* 0x000fe80000100a00 */
[----:B------:R-:W-:Y:S01]  /*8ddb0*/  STL.64 [R1+0x28], R90 ;  /* 0x0000285a01007387 */ /* 0x000fe20000100a00 */
[C---:B------:R-:W-:Y:S03]  /*8ddc0*/  HMMA.1688.F32.TF32 R244, R36.reuse, R208, R244 ;  /* 0x000000d024f4723c */ /* 0x040fe600000810f4 */
[----:B------:R-:W-:Y:S04]  /*8ddd0*/  STL.64 [R1+0x10], R32 ;  /* 0x0000102001007387 */ /* 0x000fe80000100a00 */
[----:B------:R1:W-:Y:S01]  /*8dde0*/  STL.64 [R1+0x18], R34 ;  /* 0x0000182201007387 */ /* 0x0003e20000100a00 */
[C---:B------:R-:W-:Y:S08]  /*8ddf0*/  HMMA.1688.F32.TF32 R80, R36.reuse, R204, R80 ;  /* 0x000000cc2450723c */ /* 0x040ff00000081050 */
[C---:B------:R-:W-:Y:S08]  /*8de00*/  HMMA.1688.F32.TF32 R60, R36.reuse, R20, R60 ;  /* 0x00000014243c723c */ /* 0x040ff0000008103c */
[C---:B------:R-:W-:Y:S01]  /*8de10*/  HMMA.1688.F32.TF32 R56, R36.reuse, R16, R56 ;  /* 0x000000102438723c */ /* 0x040fe20000081038 */
[----:B------:R-:W-:Y:S01]  /*8de20*/  LOP3.LUT R187, R0, 0x20, RZ, 0x3c, !PT ;  /* 0x0000002000bb7812 */ /* 0x000fe200078e3cff */
[----:B------:R-:W-:Y:S04]  /*8de30*/  LDS R40, [R0+UR10+0x10480] ;  /* 0x0104800a00287984 */ /* 0x000fe80008000800 */
[----:B------:R-:W-:Y:S02]  /*8de40*/  LDS R42, [R0+UR10+0x12480] ;  /* 0x0124800a002a7984 */ /* 0x000fe40008000800 */
[C---:B-1----:R-:W-:Y:S02]  /*8de50*/  HMMA.1688.F32.TF32 R32, R36.reuse, R216, R84 ;  /* 0x000000d82420723c */ /* 0x042fe40000081054 */
[----:B------:R-:W-:Y:S04]  /*8de60*/  STL.64 [R1+0x5e90], R250 ;  /* 0x005e90fa01007387 */ /* 0x000fe80000100a00 */
[----:B------:R-:W-:Y:S04]  /*8de70*/  LDS R41, [R187+UR10+0x10480] ;  /* 0x0104800abb297984 */ /* 0x000fe80008000800 */
[----:B------:R-:W1:Y:S04]  /*8de80*/  LDS R43, [R187+UR10+0x12480] ;  /* 0x0124800abb2b7984 */ /* 0x000e680008000800 */
[----:B------:R-:W-:Y:S05]  /*8de90*/  LDS R185, [R187+UR10+0x10680] ;  /* 0x0106800abbb97984 */ /* 0x000fea0008000800 */
[----:B------:R-:W-:Y:S04]  /*8dea0*/  STL.64 [R1], R32 ;  /* 0x0000002001007387 */ /* 0x000fe80000100a00 */
[----:B------:R2:W-:Y:S02]  /*8deb0*/  STL.64 [R1+0x8], R34 ;  /* 0x0000082201007387 */ /* 0x0005e40000100a00 */
[C---:B--2---:R-:W-:Y:S02]  /*8dec0*/  HMMA.1688.F32.TF32 R32, R36.reuse, R200, R76 ;  /* 0x000000c82420723c */ /* 0x044fe4000008104c */
[----:B------:R-:W-:Y:S04]  /*8ded0*/  STL.64 [R1+0x5e88], R248 ;  /* 0x005e88f801007387 */ /* 0x000fe80000100a00 */
[----:B------:R-:W-:Y:S02]  /*8dee0*/  STL.64 [R1+0x5ea0], R246 ;  /* 0x005ea0f601007387 */ /* 0x000fe40000100a00 */
[C---:B------:R-:W-:Y:S02]  /*8def0*/  HMMA.1688.F32.TF32 R76, R36.reuse, R196, R132 ;  /* 0x000000c4244c723c */ /* 0x040fe40000081084 */
[----:B------:R-:W-:Y:S04]  /*8df00*/  STL.64 [R1+0x5e98], R244 ;  /* 0x005e98f401007387 */ /* 0x000fe80000100a00 */
[----:B------:R-:W-:Y:S04]  /*8df10*/  STL.64 [R1+0xa0], R80 ;  /* 0x0000a05001007387 */ /* 0x000fe80000100a00 */
[----:B------:R-:W-:Y:S04]  /*8df20*/  STL.64 [R1+0xa8], R82 ;  /* 0x0000a85201007387 */ /* 0x000fe80000100a00 */
[----:B------:R-:W-:Y:S04]  /*8df30*/  STL.64 [R1+0x90], R32 ;  /* 0x0000902001007387 */ /* 0x000fe80000100a00 */
[----:B------:R2:W-:Y:S02]  /*8df40*/  STL.64 [R1+0x98], R34 ;  /* 0x0000982201007387 */ /* 0x0005e40000100a00 */
[C---:B--2---:R-:W-:Y:S02]  /*8df50*/  HMMA.1688.F32.TF32 R32, R36.reuse, R188, R68 ;  /* 0x000000bc2420723c */ /* 0x044fe40000081044 */
[----:B------:R-:W-:Y:S04]  /*8df60*/  STL.64 [R1+0x80], R76 ;  /* 0x0000804c01007387 */ /* 0x000fe80000100a00 */
[----:B------:R-:W-:Y:S04]  /*8df70*/  STL.64 [R1+0x88], R78 ;  /* 0x0000884e01007387 */ /* 0x000fe80000100a00 */
[----:B------:R-:W-:Y:S04]  /*8df80*/  STL.64 [R1+0x70], R72 ;  /* 0x0000704801007387 */ /* 0x000fe80000100a00 */
[----:B------:R-:W-:Y:S04]  /*8df90*/  STL.64 [R1+0x78], R74 ;  /* 0x0000784a01007387 */ /* 0x000fe80000100a00 */
[----:B------:R-:W-:Y:S04]  /*8dfa0*/  STL [R1+0x5e7c], R236 ;  /* 0x005e7cec01007387 */ /* 0x000fe80000100800 */
[----:B------:R-:W-:Y:S04]  /*8dfb0*/  STL.64 [R1+0x60], R32 ;  /* 0x0000602001007387 */ /* 0x000fe80000100a00 */
[----:B------:R2:W-:Y:S02]  /*8dfc0*/  STL.64 [R1+0x68], R34 ;  /* 0x0000682201007387 */ /* 0x0005e40000100a00 */
[C---:B--2---:R-:W-:Y:S02]  /*8dfd0*/  HMMA.1688.F32.TF32 R32, R36.reuse, R24, R64 ;  /* 0x000000182420723c */ /* 0x044fe40000081040 */
[----:B------:R-:W-:Y:S04]  /*8dfe0*/  STL [R1+0x5e78], R237 ;  /* 0x005e78ed01007387 */ /* 0x000fe80000100800 */
[----:B------:R-:W-:Y:S04]  /*8dff0*/  STL [R1+0x5e74], R238 ;  /* 0x005e74ee01007387 */ /* 0x000fe80000100800 */
[----:B------:R-:W-:Y:S09]  /*8e000*/  STL [R1+0x5e70], R239 ;  /* 0x005e70ef01007387 */ /* 0x000ff20000100800 */
[----:B------:R-:W-:Y:S04]  /*8e010*/  STL.64 [R1+0x110], R32 ;  /* 0x0001102001007387 */ /* 0x000fe80000100a00 */
[----:B------:R2:W-:Y:S02]  /*8e020*/  STL.64 [R1+0x118], R34 ;  /* 0x0001182201007387 */ /* 0x0005e40000100a00 */
[C---:B--2---:R-:W-:Y:S02]  /*8e030*/  HMMA.1688.F32.TF32 R32, R36.reuse, R12, R52 ;  /* 0x0000000c2420723c */ /* 0x044fe40000081034 */
        /* <DEDUP_REMOVED lines=37> */
[----:B------:R-:W2:Y:S04]  /*8e290*/  LDL R82, [R1+0xbc8] ;  /* 0x000bc80001527983 */ /* 0x000ea80000100800 */
[----:B------:R-:W2:Y:S04]  /*8e2a0*/  LDL R83, [R1+0xbcc] ;  /* 0x000bcc0001537983 */ /* 0x000ea80000100800 */
[----:B------:R-:W2:Y:S04]  /*8e2b0*/  LDL R84, [R1+0xbb0] ;  /* 0x000bb00001547983 */ /* 0x000ea80000100800 */
[----:B------:R-:W2:Y:S04]  /*8e2c0*/  LDL R85, [R1+0xbb4] ;  /* 0x000bb40001557983 */ /* 0x000ea80000100800 */
[----:B------:R-:W2:Y:S04]  /*8e2d0*/  LDL.LU R86, [R1+0xbb8] ;  /* 0x000bb80001567983 */ /* 0x000ea80000300800 */
[----:B------:R-:W2:Y:S04]  /*8e2e0*/  LDL.LU R87, [R1+0xbbc] ;  /* 0x000bbc0001577983 */ /* 0x000ea80000300800 */
[----:B------:R-:W3:Y:S04]  /*8e2f0*/  LDL R88, [R1+0xba0] ;  /* 0x000ba00001587983 */ /* 0x000ee80000100800 */
[----:B------:R-:W3:Y:S04]  /*8e300*/  LDL R89, [R1+0xba4] ;  /* 0x000ba40001597983 */ /* 0x000ee80000100800 */
[----:B------:R-:W3:Y:S04]  /*8e310*/  LDL.LU R90, [R1+0xba8] ;  /* 0x000ba800015a7983 */ /* 0x000ee80000300800 */
[----:B------:R-:W3:Y:S04]  /*8e320*/  LDL.LU R91, [R1+0xbac] ;  /* 0x000bac00015b7983 */ /* 0x000ee80000300800 */
[----:B------:R-:W3:Y:S04]  /*8e330*/  LDL R96, [R1+0xb80] ;  /* 0x000b800001607983 */ /* 0x000ee80000100800 */
[----:B------:R-:W3:Y:S04]  /*8e340*/  LDL R97, [R1+0xb84] ;  /* 0x000b840001617983 */ /* 0x000ee80000100800 */
[----:B------:R-:W3:Y:S04]  /*8e350*/  LDL.LU R98, [R1+0xb88] ;  /* 0x000b880001627983 */ /* 0x000ee80000300800 */
[----:B------:R-:W3:Y:S04]  /*8e360*/  LDL.LU R99, [R1+0xb8c] ;  /* 0x000b8c0001637983 */ /* 0x000ee80000300800 */
[----:B------:R-:W4:Y:S04]  /*8e370*/  LDL R100, [R1+0xb70] ;  /* 0x000b700001647983 */ /* 0x000f280000100800 */
[----:B------:R-:W4:Y:S04]  /*8e380*/  LDL R101, [R1+0xb74] ;  /* 0x000b740001657983 */ /* 0x000f280000100800 */
        /* <DEDUP_REMOVED lines=42> */
[----:B------:R-:W-:Y:S04]  /*8e630*/  STL.64 [R1+0x558], R98 ;  /* 0x0005586201007387 */ /* 0x000fe80000100a00 */
[----:B------:R-:W-:Y:S04]  /*8e640*/  STL.64 [R1+0x540], R36 ;  /* 0x0005402401007387 */ /* 0x000fe80000100a00 */
[----:B------:R2:W-:Y:S02]  /*8e650*/  STL.64 [R1+0x548], R38 ;  /* 0x0005482601007387 */ /* 0x0005e40000100a00 */
[C---:B--2---:R-:W-:Y:S02]  /*8e660*/  HMMA.1688.F32.TF32 R36, R40.reuse, R196, R80 ;  /* 0x000000c42824723c */ /* 0x044fe40000081050 */
[----:B------:R-:W-:Y:S04]  /*8e670*/  STL.64 [R1+0x530], R88 ;  /* 0x0005305801007387 */ /* 0x000fe80000100a00 */
[----:B------:R-:W-:Y:S02]  /*8e680*/  STL.64 [R1+0x538], R90 ;  /* 0x0005385a01007387 */ /* 0x000fe40000100a00 */
[----:B------:R-:W-:Y:S11]  /*8e690*/  HMMA.1688.F32.TF32 R76, R40, R192, R76 ;  /* 0x000000c0284c723c */ /* 0x000ff6000008104c */
[----:B------:R-:W-:Y:S01]  /*8e6a0*/  STL.64 [R1+0x510], R36 ;  /* 0x0005102401007387 */ /* 0x000fe20000100a00 */
[----:B------:R-:W-:-:S03]  /*8e6b0*/  IMAD.MOV.U32 R236, RZ, RZ, R39 ;  /* 0x000000ffffec7224 */ /* 0x000fc600078e0027 */
[----:B------:R-:W-:Y:S04]  /*8e6c0*/  STL.64 [R1+0x520], R84 ;  /* 0x0005205401007387 */ /* 0x000fe80000100a00 */
[----:B------:R-:W-:Y:S04]  /*8e6d0*/  STL.64 [R1+0x528], R86 ;  /* 0x0005285601007387 */ /* 0x000fe80000100a00 */
[----:B------:R2:W-:Y:S02]  /*8e6e0*/  STL [R1+0x518], R38 ;  /* 0x0005182601007387 */ /* 0x0005e40000100800 */
[C---:B--2---:R-:W-:Y:S02]  /*8e6f0*/  HMMA.1688.F32.TF32 R36, R40.reuse, R188, R132 ;  /* 0x000000bc2824723c */ /* 0x044fe40000081084 */
[----:B------:R2:W-:Y:S06]  /*8e700*/  STL [R1+0x5e80], R236 ;  /* 0x005e80ec01007387 */ /* 0x0005ec0000100800 */
[----:B------:R-:W-:Y:S11]  /*8e710*/  HMMA.1688.F32.TF32 R72, R40, R28, R72 ;  /* 0x0000001c2848723c */ /* 0x000ff60000081048 */
[----:B------:R-:W-:Y:S01]  /*8e720*/  STL.64 [R1+0x4f0], R36 ;  /* 0x0004f02401007387 */ /* 0x000fe20000100a00 */
[----:B--2---:R-:W-:-:S03]  /*8e730*/  IMAD.MOV.U32 R236, RZ, RZ, R39 ;  /* 0x000000ffffec7224 */ /* 0x004fc600078e0027 */
[----:B------:R-:W-:Y:S04]  /*8e740*/  STL.64 [R1+0x500], R76 ;  /* 0x0005004c01007387 */ /* 0x000fe80000100a00 */
[----:B------:R-:W-:Y:S04]  /*8e750*/  STL.64 [R1+0x508], R78 ;  /* 0x0005084e01007387 */ /* 0x000fe80000100a00 */
[----:B------:R2:W-:Y:S02]  /*8e760*/  STL [R1+0x4f8], R38 ;  /* 0x0004f82601007387 */ /* 0x0005e40000100800 */
[----:B--2---:R-:W-:Y:S02]  /*8e770*/  HMMA.1688.F32.TF32 R36, R40, R24, R68 ;  /* 0x000000182824723c */ /* 0x004fe40000081044 */
[----:B------:R-:W-:Y:S04]  /*8e780*/  STL.64 [R1+0x4e0], R72 ;  /* 0x0004e04801007387 */ /* 0x000fe80000100a00 */
[----:B------:R-:W-:-:S13]  /*8e790*/  STL.64 [R1+0x4e8], R74 ;  /* 0x0004e84a01007387 */ /* 0x000fda0000100a00 */
[----:B------:R-:W-:Y:S01]  /*8e7a0*/  IMAD.MOV.U32 R237, RZ, RZ, R36 ;  /* 0x000000ffffed7224 */ /* 0x000fe200078e0024 */
[----:B------:R2:W-:Y:S01]  /*8e7b0*/  STL [R1+0x4dc], R39 ;  /* 0x0004dc2701007387 */ /* 0x0005e20000100800 */
[----:B------:R-:W-:Y:S02]  /*8e7c0*/  IMAD.MOV.U32 R238, RZ, RZ, R37 ;  /* 0x000000ffffee7224 */ /* 0x000fe400078e0025 */
[----:B------:R-:W-:Y:S02]  /*8e7d0*/  IMAD.MOV.U32 R239, RZ, RZ, R38 ;  /* 0x000000ffffef7224 */ /* 0x000fe400078e0026 */
[C---:B--2---:R-:W-:Y:S03]  /*8e7e0*/  HMMA.1688.F32.TF32 R36, R40.reuse, R20, R64 ;  /* 0x000000142824723c */ /* 0x044fe60000081040 */
[----:B------:R-:W-:Y:S04]  /*8e7f0*/  STL.64 [R1+0x5eb0], R238 ;  /* 0x005eb0ee01007387 */ /* 0x000fe80000100a00 */
[----:B------:R-:W-:Y:S01]  /*8e800*/  STL.64 [R1+0x5ea8], R236 ;  /* 0x005ea8ec01007387 */ /* 0x000fe20000100a00 */
[C---:B------:R-:W-:Y:S08]  /*8e810*/  HMMA.1688.F32.TF32 R60, R40.reuse, R16, R60 ;  /* 0x00000010283c723c */ /* 0x040ff0000008103c */
[C---:B------:R-:W-:Y:S03]  /*8e820*/  HMMA.1688.F32.TF32 R56, R40.reuse, R12, R56 ;  /* 0x0000000c2838723c */ /* 0x040fe60000081038 */
[----:B------:R-:W-:Y:S04]  /*8e830*/  STL.64 [R1+0x4c0], R36 ;  /* 0x0004c02401007387 */ /* 0x000fe80000100a00 */
[----:B------:R2:W-:Y:S01]  /*8e840*/  STL.64 [R1+0x4c8], R38 ;  /* 0x0004c82601007387 */ /* 0x0005e20000100a00 */
[C---:B------:R-:W-:Y:S08]  /*8e850*/  HMMA.1688.F32.TF32 R48, R40.reuse, R4, R48 ;  /* 0x000000042830723c */ /* 0x040ff00000081030 */
        /* <DEDUP_REMOVED lines=12> */
[----:B------:R-:W2:Y:S04]  /*8e920*/  LDL.LU R44, [R1+0xf90] ;  /* 0x000f9000012c7983 */ /* 0x000ea80000300800 */
[----:B------:R-:W-:Y:S01]  /*8e930*/  LDS R36, [R0+UR10+0x10500] ;  /* 0x0105000a00247984 */ /* 0x000fe20008000800 */
[C---:B-1----:R-:W-:Y:S03]  /*8e940*/  HMMA.1688.F32.TF32 R40, R32.reuse, R216, R228 ;  /* 0x000000d82028723c */ /* 0x042fe600000810e4 */
[----:B------:R-:W-:Y:S04]  /*8e950*/  LDS R38, [R0+UR10+0x12500] ;  /* 0x0125000a00267984 */ /* 0x000fe80008000800 */
[----:B------:R-:W-:Y:S04]  /*8e960*/  LDS R37, [R187+UR10+0x10500] ;  /* 0x0105000abb257984 */ /* 0x000fe80008000800 */
[----:B------:R-:W1:Y:S08]  /*8e970*/  LDS R39, [R187+UR10+0x12500] ;  /* 0x0125000abb277984 */ /* 0x000e700008000800 */
        /* <DEDUP_REMOVED lines=117> */
[C---:B------:R-:W-:Y:S03]  /*8f0d0*/  HMMA.1688.F32.TF32 R40, R32.reuse, R204, R224 ;  /* 0x000000cc2028723c */ /* 0x040fe600000810e0 */
[----:B------:R-:W-:Y:S04]  /*8f0e0*/  STL.64 [R1+0x230], R140 ;  /* 0x0002308c01007387 */ /* 0x000fe80000100a00 */
[----:B------:R-:W-:Y:S04]  /*8f0f0*/  STL.64 [R1+0x238], R142 ;  /* 0x0002388e01007387 */ /* 0x000fe80000100a00 */
[----:B------:R-:W-:Y:S04]  /*8f100*/  STL.64 [R1+0x220], R136 ;  /* 0x0002208801007387 */ /* 0x000fe80000100a00 */
[----:B------:R-:W-:Y:S04]  /*8f110*/  STL.64 [R1+0x228], R138 ;  /* 0x0002288a01007387 */ /* 0x000fe80000100a00 */
[----:B------:R-:W-:Y:S04]  /*8f120*/  STL.64 [R1+0x210], R40 ;  /* 0x0002102801007387 */ /* 0x000fe80000100a00 */
[----:B------:R2:W-:Y:S02]  /*8f130*/  STL.64 [R1+0x218], R42 ;  /* 0x0002182a01007387 */ /* 0x0005e40000100a00 */
[C---:B--2---:R-:W-:Y:S02]  /*8f140*/  HMMA.1688.F32.TF32 R40, R32.reuse, R192, R120 ;  /* 0x000000c02028723c */ /* 0x044fe40000081078 */
[----:B------:R-:W-:Y:S04]  /*8f150*/  STL.64 [R1+0x200], R128 ;  /* 0x0002008001007387 */ /* 0x000fe80000100a00 */
[----:B------:R-:W-:Y:S02]  /*8f160*/  STL.64 [R1+0x208], R130 ;  /* 0x0002088201007387 */ /* 0x000fe40000100a00 */
[C---:B------:R-:W-:Y:S02]  /*8f170*/  HMMA.1688.F32.TF32 R116, R32.reuse, R188, R116 ;  /* 0x000000bc2074723c */ /* 0x040fe40000081074 */
[----:B------:R-:W-:Y:S04]  /*8f180*/  STL.64 [R1+0x1f0], R124 ;  /* 0x0001f07c01007387 */ /* 0x000fe80000100a00 */
[----:B------:R-:W-:Y:S05]  /*8f190*/  STL.64 [R1+0x1f8], R126 ;  /* 0x0001f87e01007387 */ /* 0x000fea0000100a00 */
[----:B------:R-:W-:Y:S04]  /*8f1a0*/  STL.64 [R1+0x1e0], R40 ;  /* 0x0001e02801007387 */ /* 0x000fe80000100a00 */
[----:B------:R2:W-:Y:S02]  /*8f1b0*/  STL.64 [R1+0x1e8], R42 ;  /* 0x0001e82a01007387 */ /* 0x0005e40000100a00 */
[C---:B--2---:R-:W-:Y:S02]  /*8f1c0*/  HMMA.1688.F32.TF32 R40, R32.reuse, R24, R108 ;  /* 0x000000182028723c */ /* 0x044fe4000008106c */
[----:B------:R-:W-:Y:S04]  /*8f1d0*/  STL.64 [R1+0x1d0], R116 ;  /* 0x0001d07401007387 */ /* 0x000fe80000100a00 */
[----:B------:R-:W-:Y:S04]  /*8f1e0*/  STL.64 [R1+0x1d8], R118 ;  /* 0x0001d87601007387 */ /* 0x000fe80000100a00 */
[----:B------:R-:W-:Y:S01]  /*8f1f0*/  STL.64 [R1+0x1c0], R112 ;  /* 0x0001c07001007387 */ /* 0x000fe20000100a00 */
[C---:B------:R-:W-:Y:S03]  /*8f200*/  HMMA.1688.F32.TF32 R100, R32.reuse, R16, R100 ;  /* 0x000000102064723c */ /* 0x040fe60000081064 */
[----:B------:R-:W-:Y:S05]  /*8f210*/  STL.64 [R1+0x1c8], R114 ;  /* 0x0001c87201007387 */ /* 0x000fea0000100a00 */
[----:B------:R-:W-:Y:S04]  /*8f220*/  STL.64 [R1+0x1b0], R40 ;  /* 0x0001b02801007387 */ /* 0x000fe80000100a00 */
[----:B------:R2:W-:Y:S02]  /*8f230*/  STL.64 [R1+0x1b8], R42 ;  /* 0x0001b82a01007387 */ /* 0x0005e40000100a00 */
[C---:B--2---:R-:W-:Y:S02]  /*8f240*/  HMMA.1688.F32.TF32 R40, R32.reuse, R12, R96 ;  /* 0x0000000c2028723c */ /* 0x044fe40000081060 */
[----:B------:R-:W-:Y:S04]  /*8f250*/  STL.64 [R1+0x1a0], R104 ;  /* 0x0001a06801007387 */ /* 0x000fe80000100a00 */
[----:B------:R-:W-:Y:S04]  /*8f260*/  STL.64 [R1+0x1a8], R106 ;  /* 0x0001a86a01007387 */ /* 0x000fe80000100a00 */
[----:B------:R-:W-:Y:S04]  /*8f270*/  STL.64 [R1+0x190], R100 ;  /* 0x0001906401007387 */ /* 0x000fe80000100a00 */
[----:B------:R-:W-:Y:S05]  /*8f280*/  STL.64 [R1+0x198], R102 ;  /* 0x0001986601007387 */ /* 0x000fea0000100a00 */
[----:B------:R-:W-:Y:S04]  /*8f290*/  STL.64 [R1+0x180], R40 ;  /* 0x0001802801007387 */ /* 0x000fe80000100a00 */
[----:B------:R2:W-:Y:S02]  /*8f2a0*/  STL.64 [R1+0x188], R42 ;  /* 0x0001882a01007387 */ /* 0x0005e40000100a00 */
[----:B--2---:R-:W-:Y:S02]  /*8f2b0*/  HMMA.1688.F32.TF32 R40, R32, R220, R84 ;  /* 0x000000dc2028723c */ /* 0x004fe40000081054 */
[----:B------:R-:W-:Y:S04]  /*8f2c0*/  STL.64 [R1+0x170], R92 ;  /* 0x0001705c01007387 */ /* 0x000fe80000100a00 */
[----:B------:R-:W-:Y:S02]  /*8f2d0*/  STL.64 [R1+0x178], R94 ;  /* 0x0001785e01007387 */ /* 0x000fe40000100a00 */
[C---:B-1----:R-:W-:Y:S02]  /*8f2e0*/  HMMA.1688.F32.TF32 R80, R36.reuse, R216, R80 ;  /* 0x000000d82450723c */ /* 0x042fe40000081050 */
[----:B------:R-:W-:Y:S04]  /*8f2f0*/  STL.64 [R1+0x160], R88 ;  /* 0x0001605801007387 */ /* 0x000fe80000100a00 */
[----:B------:R-:W-:Y:S02]  /*8f300*/  STL.64 [R1+0x168], R90 ;  /* 0x0001685a01007387 */ /* 0x000fe40000100a00 */
[C---:B------:R-:W-:Y:S02]  /*8f310*/  HMMA.1688.F32.TF32 R76, R36.reuse, R212, R76 ;  /* 0x000000d4244c723c */ /* 0x040fe4000008104c */
        /* <DEDUP_REMOVED lines=9> */
[----:B------:R-:W-:Y:S01]  /*8f3b0*/  STL.64 [R1+0x130], R76 ;  /* 0x0001304c01007387 */ /* 0x000fe20000100a00 */
[C---:B------:R-:W-:Y:S03]  /*8f3c0*/  HMMA.1688.F32.TF32 R68, R36.reuse, R200, R68 ;  /* 0x000000c82444723c */ /* 0x040fe60000081044 */
[----:B------:R-:W-:Y:S04]  /*8f3d0*/  STL.64 [R1+0x138], R78 ;  /* 0x0001384e01007387 */ /* 0x000fe80000100a00 */
[----:B------:R-:W1:Y:S04]  /*8f3e0*/  LDS R35, [R252+UR10+0x12500] ;  /* 0x0125000afc237984 */ /* 0x000e680008000800 */
        /* <DEDUP_REMOVED lines=121> */
[C---:B----4-:R-:W-:Y:S08]  /*8fb80*/  HMMA.1688.F32.TF32 R76, R32.reuse, R28, R76 ;  /* 0x0000001c204c723c */ /* 0x050ff0000008104c */
[C---:B------:R-:W-:Y:S08]  /*8fb90*/  HMMA.1688.F32.TF32 R88, R32.reuse, R196, R88 ;  /* 0x000000c42058723c */ /* 0x040ff00000081058 */
[----:B------:R-:W-:Y:S08]  /*8fba0*/  HMMA.1688.F32.TF32 R92, R32, R200, R92 ;  /* 0x000000c8205c723c */ /* 0x000ff0000008105c */
[C---:B------:R-:W-:Y:S08]  /*8fbb0*/  HMMA.1688.F32.TF32 R40, R36.reuse, R12, R124 ;  /* 0x0000000c2428723c */ /* 0x040ff0000008107c */
[C---:B------:R-:W-:Y:S08]  /*8fbc0*/  HMMA.1688.F32.TF32 R120, R36.reuse, R8, R120 ;  /* 0x000000082478723c */ /* 0x040ff00000081078 */
[C---:B------:R-:W-:Y:S03]  /*8fbd0*/  HMMA.1688.F32.TF32 R116, R36.reuse, R4, R116 ;  /* 0x000000042474723c */ /* 0x040fe60000081074 */
[----:B------:R-:W-:Y:S04]  /*8fbe0*/  STL.64 [R1+0x7c0], R40 ;  /* 0x0007c02801007387 */ /* 0x000fe80000100a00 */
[----:B------:R1:W-:Y:S02]  /*8fbf0*/  STL.64 [R1+0x7c8], R42 ;  /* 0x0007c82a01007387 */ /* 0x0003e40000100a00 */
[----:B-1----:R-:W-:Y:S02]  /*8fc00*/  HMMA.1688.F32.TF32 R40, R36, R220, R112 ;  /* 0x000000dc2428723c */ /* 0x002fe40000081070 */
[----:B------:R-:W-:Y:S04]  /*8fc10*/  STL.64 [R1+0x7b0], R120 ;  /* 0x0007b07801007387 */ /* 0x000fe80000100a00 */
[----:B------:R-:W-:Y:S04]  /*8fc20*/  STL.64 [R1+0x7b8], R122 ;  /* 0x0007b87a01007387 */ /* 0x000fe80000100a00 */
[----:B------:R-:W-:Y:S04]  /*8fc30*/  STL.64 [R1+0x7a0], R116 ;  /* 0x0007a07401007387 */ /* 0x000fe80000100a00 */
[----:B------:R-:W-:Y:S01]  /*8fc40*/  STL.64 [R1+0x7a8], R118 ;  /* 0x0007a87601007387 */ /* 0x000fe20000100a00 */
[C---:B------:R-:W-:Y:S08]  /*8fc50*/  HMMA.1688.F32.TF32 R104, R32.reuse, R212, R104 ;  /* 0x000000d42068723c */ /* 0x040ff00000081068 */
[C---:B------:R-:W-:Y:S08]  /*8fc60*/  HMMA.1688.F32.TF32 R100, R32.reuse, R208, R100 ;  /* 0x000000d02064723c */ /* 0x040ff00000081064 */
[C---:B------:R-:W-:Y:S01]  /*8fc70*/  HMMA.1688.F32.TF32 R80, R32.reuse, R188, R80 ;  /* 0x000000bc2050723c */ /* 0x040fe20000081050 */
[----:B------:R-:W-:Y:S04]  /*8fc80*/  LDS R36, [R0+UR10+0x10580] ;  /* 0x0105800a00247984 */ /* 0x000fe80008000800 */
[----:B------:R-:W-:Y:S04]  /*8fc90*/  LDS R38, [R0+UR10+0x12580] ;  /* 0x0125800a00267984 */ /* 0x000fe80008000800 */
[----:B------:R-:W-:Y:S04]  /*8fca0*/  LDS R37, [R187+UR10+0x10580] ;  /* 0x0105800abb257984 */ /* 0x000fe80008000800 */
[----:B------:R-:W1:Y:S04]  /*8fcb0*/  LDS R39, [R187+UR10+0x12580] ;  /* 0x0125800abb277984 */ /* 0x000e680008000800 */
[----:B------:R-:W-:Y:S04]  /*8fcc0*/  STL.64 [R1+0x440], R40 ;  /* 0x0004402801007387 */ /* 0x000fe80000100a00 */
[----:B------:R2:W-:Y:S02]  /*8fcd0*/  STL.64 [R1+0x448], R42 ;  /* 0x0004482a01007387 */ /* 0x0005e40000100a00 */
[----:B--2---:R-:W-:-:S15]  /*8fce0*/  HMMA.1688.F32.TF32 R40, R32, R216, R108 ;  /* 0x000000d82028723c */ /* 0x004fde000008106c */
[----:B------:R-:W-:-:S04]  /*8fcf0*/  NOP ;  /* 0x0000000000007918 */ /* 0x000fc80000000000 */
        /* <DEDUP_REMOVED lines=28> */
[----:B------:R-:W-:Y:S01]  /*8fec0*/  STL.64 [R1+0x6e8], R70 ;  /* 0x0006e84601007387 */ /* 0x000fe20000100a00 */
[C---:B------:R-:W-:Y:S04]  /*8fed0*/  HMMA.1688.F32.TF32 R56, R32.reuse, R4, R56 ;  /* 0x000000042038723c */ /* 0x040fe80000081038 */
        /* <DEDUP_REMOVED lines=10> */
[----:B------:R-:W-:Y:S04]  /*8ff80*/  LDS R34, [R243+UR10+0x12580] ;  /* 0x0125800af3227984 */ /* 0x000fe80008000800 */
[----:B------:R-:W-:Y:S04]  /*8ff90*/  LDS R33, [R252+UR10+0x10580] ;  /* 0x0105800afc217984 */ /* 0x000fe80008000800 */
[----:B------:R-:W1:Y:S04]  /*8ffa0*/  LDS R35, [R252+UR10+0x12580] ;  /* 0x0125800afc237984 */ /* 0x000e680008000800 */
[----:B------:R-:W-:Y:S04]  /*8ffb0*/  STL.64 [R1+0x430], R40 ;  /* 0x0004302801007387 */ /* 0x000fe80000100a00 */
[----:B------:R2:W-:Y:S02]  /*8ffc0*/  STL.64 [R1+0x438], R42 ;  /* 0x0004382a01007387 */ /* 0x0005e40000100a00 */
[C---:B--2---:R-:W-:Y:S02]  /*8ffd0*/  HMMA.1688.F32.TF32 R40, R36.reuse, R208, R228 ;  /* 0x000000d02428723c */ /* 0x044fe400000810e4 */
        /* <DEDUP_REMOVED lines=116> */
[C---:B-1----:R-:W-:Y:S08]  /*90720*/  HMMA.1688.F32.TF32 R40, R36.reuse, R196, R224 ;  /* 0x000000c42428723c */ /* 0x042ff000000810e0 */
[C---:B------:R-:W-:Y:S08]  /*90730*/  HMMA.1688.F32.TF32 R128, R36.reuse, R192, R128 ;  /* 0x000000c02480723c */ /* 0x040ff00000081080 */
[C---:B------:R-:W-:Y:S01]  /*90740*/  HMMA.1688.F32.TF32 R124, R36.reuse, R188, R124 ;  /* 0x000000bc247c723c */ /* 0x040fe2000008107c */
[----:B------:R-:W-:Y:S04]  /*90750*/  STL.64 [R1+0x3f0], R140 ;  /* 0x0003f08c01007387 */ /* 0x000fe80000100a00 */
[----:B------:R-:W-:Y:S04]  /*90760*/  STL.64 [R1+0x3f8], R142 ;  /* 0x0003f88e01007387 */ /* 0x000fe80000100a00 */
[----:B------:R-:W-:Y:S04]  /*90770*/  STL.64 [R1+0x3e0], R136 ;  /* 0x0003e08801007387 */ /* 0x000fe80000100a00 */
[----:B------:R-:W-:Y:S04]  /*90780*/  STL.64 [R1+0x3e8], R138 ;  /* 0x0003e88a01007387 */ /* 0x000fe80000100a00 */
[----:B------:R-:W-:Y:S04]  /*90790*/  STL.64 [R1+0x3d0], R40 ;  /* 0x0003d02801007387 */ /* 0x000fe80000100a00 */
[----:B------:R1:W-:Y:S02]  /*907a0*/  STL.64 [R1+0x3d8], R42 ;  /* 0x0003d82a01007387 */ /* 0x0003e40000100a00 */
[C---:B-1----:R-:W-:Y:S02]  /*907b0*/  HMMA.1688.F32.TF32 R40, R36.reuse, R28, R120 ;  /* 0x0000001c2428723c */ /* 0x042fe40000081078 */
[----:B------:R-:W-:Y:S04]  /*907c0*/  STL.64 [R1+0x3c0], R128 ;  /* 0x0003c08001007387 */ /* 0x000fe80000100a00 */
[----:B------:R-:W-:Y:S02]  /*907d0*/  STL.64 [R1+0x3c8], R130 ;  /* 0x0003c88201007387 */ /* 0x000fe40000100a00 */
[C---:B---3--:R-:W-:Y:S02]  /*907e0*/  HMMA.1688.F32.TF32 R116, R36.reuse, R24, R116 ;  /* 0x000000182474723c */ /* 0x048fe40000081074 */
[----:B------:R-:W-:Y:S04]  /*907f0*/  STL.64 [R1+0x3b0], R124 ;  /* 0x0003b07c01007387 */ /* 0x000fe80000100a00 */
[----:B------:R-:W-:Y:S02]  /*90800*/  STL.64 [R1+0x3b8], R126 ;  /* 0x0003b87e01007387 */ /* 0x000fe40000100a00 */
[C---:B------:R-:W-:Y:S08]  /*90810*/  HMMA.1688.F32.TF32 R112, R36.reuse, R20, R112 ;  /* 0x000000142470723c */ /* 0x040ff00000081070 */
[C---:B------:R-:W-:Y:S08]  /*90820*/  HMMA.1688.F32.TF32 R104, R36.reuse, R12, R104 ;  /* 0x0000000c2468723c */ /* 0x040ff00000081068 */
[----:B------:R-:W-:Y:S08]  /*90830*/  HMMA.1688.F32.TF32 R100, R36, R8, R100 ;  /* 0x000000082464723c */ /* 0x000ff00000081064 */
[C---:B------:R-:W-:Y:S08]  /*90840*/  HMMA.1688.F32.TF32 R84, R32.reuse, R208, R84 ;  /* 0x000000d02054723c */ /* 0x040ff00000081054 */
[C---:B------:R-:W-:Y:S08]  /*90850*/  HMMA.1688.F32.TF32 R64, R32.reuse, R28, R64 ;  /* 0x0000001c2040723c */ /* 0x040ff00000081040 */
[-C--:B------:R-:W-:Y:S01]  /*90860*/  HMMA.1688.F32.TF32 R48, R32, R16.reuse, R48 ;  /* 0x000000102030723c */ /* 0x080fe20000081030 */
[----:B------:R-:W-:Y:S04]  /*90870*/  LDS R120, [R243+UR10+0x10600] ;  /* 0x0106000af3787984 */ /* 0x000fe80008000800 */
[----:B------:R-:W-:Y:S04]  /*90880*/  LDS R122, [R243+UR10+0x12600] ;  /* 0x0126000af37a7984 */ /* 0x000fe80008000800 */
[----:B------:R-:W-:Y:S04]  /*90890*/  LDS R121, [R252+UR10+0x10600] ;  /* 0x0106000afc797984 */ /* 0x000fe80008000800 */
[----:B------:R-:W-:Y:S04]  /*908a0*/  LDS R123, [R252+UR10+0x12600] ;  /* 0x0126000afc7b7984 */ /* 0x000fe80008000800 */
        /* <DEDUP_REMOVED lines=10> */
[----:B------:R-:W-:Y:S01]  /*90950*/  HMMA.1688.F32.TF32 R36, R36, R220, R56 ;  /* 0x000000dc2424723c */ /* 0x000fe20000081038 */
[----:B------:R-:W-:Y:S04]  /*90960*/  STL.64 [R1+0x360], R104 ;  /* 0x0003606801007387 */ /* 0x000fe80000100a00 */
[----:B------:R-:W-:Y:S04]  /*90970*/  STL.64 [R1+0x368], R106 ;  /* 0x0003686a01007387 */ /* 0x000fe80000100a00 */
[----:B------:R-:W-:Y:S04]  /*90980*/  STL.64 [R1+0x350], R100 ;  /* 0x0003506401007387 */ /* 0x000fe80000100a00 */
[----:B------:R-:W-:Y:S04]  /*90990*/  STL.64 [R1+0x358], R102 ;  /* 0x0003586601007387 */ /* 0x000fe80000100a00 */
[----:B------:R-:W-:Y:S04]  /*909a0*/  LDS R56, [R0+UR10+0x10600] ;  /* 0x0106000a00387984 */ /* 0x000fe80008000800 */
[----:B------:R-:W-:Y:S04]  /*909b0*/  LDS R58, [R0+UR10+0x12600] ;  /* 0x0126000a003a7984 */ /* 0x000fe80008000800 */
[----:B------:R-:W-:Y:S04]  /*909c0*/  LDS R57, [R187+UR10+0x10600] ;  /* 0x0106000abb397984 */ /* 0x000fe80008000800 */
[----:B------:R-:W1:Y:S04]  /*909d0*/  LDS R59, [R187+UR10+0x12600] ;  /* 0x0126000abb3b7984 */ /* 0x000e680008000800 */
[----:B------:R-:W2:Y:S04]  /*909e0*/  LDS R187, [R187+UR10+0x12680] ;  /* 0x0126800abbbb7984 */ /* 0x000ea80008000800 */
[----:B------:R-:W-:Y:S04]  /*909f0*/  STL.64 [R1+0x340], R40 ;  /* 0x0003402801007387 */ /* 0x000fe80000100a00 */
[----:B------:R3:W-:Y:S04]  /*90a00*/  STL.64 [R1+0x348], R42 ;  /* 0x0003482a01007387 */ /* 0x0007e80000100a00 */
[----:B------:R-:W-:Y:S04]  /*90a10*/  STL.64 [R1+0x280], R36 ;  /* 0x0002802401007387 */ /* 0x000fe80000100a00 */
[----:B------:R4:W-:Y:S01]  /*90a20*/  STL.64 [R1+0x288], R38 ;  /* 0x0002882601007387 */ /* 0x0009e20000100a00 */
[C---:B---3--:R-:W-:Y:S08]  /*90a30*/  HMMA.1688.F32.TF32 R40, R32.reuse, R216, R92 ;  /* 0x000000d82028723c */ /* 0x048ff0000008105c */
[C---:B----4-:R-:W-:Y:S11]  /*90a40*/  HMMA.1688.F32.TF32 R36, R32.reuse, R212, R88 ;  /* 0x000000d42024723c */ /* 0x050ff60000081058 */
[----:B------:R-:W-:Y:S04]  /*90a50*/  STL.64 [R1+0x270], R40 ;  /* 0x0002702801007387 */ /* 0x000fe80000100a00 */
[----:B------:R3:W-:Y:S04]  /*90a60*/  STL.64 [R1+0x278], R42 ;  /* 0x0002782a01007387 */ /* 0x0007e80000100a00 */
[----:B------:R-:W-:Y:S04]  /*90a70*/  STL.64 [R1+0x260], R36 ;  /* 0x0002602401007387 */ /* 0x000fe80000100a00 */
[----:B------:R4:W-:Y:S01]  /*90a80*/  STL.64 [R1+0x268], R38 ;  /* 0x0002682601007387 */ /* 0x0009e20000100a00 */
[C---:B---3--:R-:W-:Y:S08]  /*90a90*/  HMMA.1688.F32.TF32 R40, R32.reuse, R204, R80 ;  /* 0x000000cc2028723c */ /* 0x048ff00000081050 */
        /* <DEDUP_REMOVED lines=8> */
[C---:B---3--:R-:W-:Y:S08]  /*90b20*/  HMMA.1688.F32.TF32 R40, R32.reuse, R192, R72 ;  /* 0x000000c02028723c */ /* 0x048ff00000081048 */
[C---:B----4-:R-:W-:Y:S01]  /*90b30*/  HMMA.1688.F32.TF32 R36, R32.reuse, R188, R68 ;  /* 0x000000bc2024723c */ /* 0x050fe20000081044 */
[----:B------:R-:W-:Y:S04]  /*90b40*/  STL.64 [R1+0x310], R76 ;  /* 0x0003104c01007387 */ /* 0x000fe80000100a00 */
[----:B------:R-:W-:Y:S06]  /*90b50*/  STL.64 [R1+0x318], R78 ;  /* 0x0003184e01007387 */ /* 0x000fec0000100a00 */
        /* <DEDUP_REMOVED lines=13> */
[----:B----4-:R-:W-:Y:S01]  /*90c30*/  HMMA.1688.F32.TF32 R36, R32, R8, R228 ;  /* 0x000000082024723c */ /* 0x010fe200000810e4 */
[----:B------:R3:W-:Y:S04]  /*90c40*/  STL.64 [R1+0x680], R48 ;  /* 0x0006803001007387 */ /* 0x0007e80000100a00 */
[----:B------:R4:W-:Y:S04]  /*90c50*/  STL.64 [R1+0x688], R50 ;  /* 0x0006883201007387 */ /* 0x0009e80000100a00 */
        /* <DEDUP_REMOVED lines=71> */
[----:B------:R-:W4:Y:S01]  /*910d0*/  LDL.LU R47, [R1+0x1f8c] ;  /* 0x001f8c00012f7983 */ /* 0x000f220000300800 */
[----:B------:R-:W-:-:S02]  /*910e0*/  IMAD.MOV.U32 R228, RZ, RZ, R242 ;  /* 0x000000ffffe47224 */ /* 0x000fc400078e00f2 */
[----:B------:R-:W-:Y:S02]  /*910f0*/  IMAD.MOV.U32 R229, RZ, RZ, R240 ;  /* 0x000000ffffe57224 */ /* 0x000fe400078e00f0 */
[----:B------:R-:W-:Y:S02]  /*91100*/  IMAD.MOV.U32 R230, RZ, RZ, R3 ;  /* 0x000000ffffe67224 */ /* 0x000fe400078e0003 */
[----:B------:R-:W-:Y:S01]  /*91110*/  IMAD.MOV.U32 R231, RZ, RZ, R2 ;  /* 0x000000ffffe77224 */ /* 0x000fe200078e0002 */
[C---:B-1----:R-:W-:Y:S08]  /*91120*/  HMMA.1688.F32.TF32 R36, R32.reuse, R4, R108 ;  /* 0x000000042024723c */ /* 0x042ff0000008106c */
[----:B--2---:R-:W-:Y:S11]  /*91130*/  HMMA.1688.F32.TF32 R32, R32, R220, R104 ;  /* 0x000000dc2020723c */ /* 0x004ff60000081068 */
        /* <DEDUP_REMOVED lines=14> */
[C---:B-1----:R-:W-:Y:S08]  /*91220*/  HMMA.1688.F32.TF32 R40, R56.reuse, R200, R84 ;  /* 0x000000c83828723c */ /* 0x042ff00000081054 */
[C---:B--2---:R-:W-:Y:S01]  /*91230*/  HMMA.1688.F32.TF32 R36, R56.reuse, R196, R80 ;  /* 0x000000c43824723c */ /* 0x044fe20000081050 */
[----:B------:R-:W-:Y:S04]  /*91240*/  STL.64 [R1+0x610], R32 ;  /* 0x0006102001007387 */ /* 0x000fe80000100a00 */
[----:B------:R1:W-:Y:S03]  /*91250*/  STL.64 [R1+0x618], R34 ;  /* 0x0006182201007387 */ /* 0x0003e60000100a00 */
[C---:B-1----:R-:W-:Y:S03]  /*91260*/  HMMA.1688.F32.TF32 R32, R56.reuse, R192, R76 ;  /* 0x000000c03820723c */ /* 0x042fe6000008104c */
        /* <DEDUP_REMOVED lines=8> */
[----:B-1----:R-:W-:Y:S03]  /*912f0*/  HMMA.1688.F32.TF32 R32, R56, R24, R68 ;  /* 0x000000183820723c */ /* 0x002fe60000081044 */
[----:B------:R-:W-:Y:S04]  /*91300*/  STL.64 [R1+0x5d0], R40 ;  /* 0x0005d02801007387 */ /* 0x000fe80000100a00 */
[----:B------:R-:W-:-:S12]  /*91310*/  STL.64 [R1+0x5d8], R42 ;  /* 0x0005d82a01007387 */ /* 0x000fd80000100a00 */
[----:B------:R-:W-:Y:S04]  /*91320*/  STL.64 [R1+0x5b0], R32 ;  /* 0x0005b02001007387 */ /* 0x000fe80000100a00 */
[----:B------:R-:W-:Y:S04]  /*91330*/  STL.64 [R1+0x5c0], R36 ;  /* 0x0005c02401007387 */ /* 0x000fe80000100a00 */
[----:B------:R-:W-:Y:S04]  /*91340*/  STL.64 [R1+0x5c8], R38 ;  /* 0x0005c82601007387 */ /* 0x000fe80000100a00 */
[----:B------:R1:W-:Y:S01]  /*91350*/  STL [R1+0x5b8], R34 ;  /* 0x0005b82201007387 */ /* 0x0003e20000100800 */
[----:B------:R-:W-:-:S02]  /*91360*/  IMAD.MOV.U32 R241, RZ, RZ, R35 ;  /* 0x000000fffff17224 */ /* 0x000fc400078e0023 */
[C---:B-1----:R-:W-:Y:S08]  /*91370*/  HMMA.1688.F32.TF32 R32, R56.reuse, R16, R60 ;  /* 0x000000103820723c */ /* 0x042ff0000008103c */
[C---:B------:R-:W-:Y:S01]  /*91380*/  HMMA.1688.F32.TF32 R36, R56.reuse, R20, R64 ;  /* 0x000000143824723c */ /* 0x040fe20000081040 */
[----:B------:R-:W-:Y:S10]  /*91390*/  STL [R1+0x5e0c], R241 ;  /* 0x005e0cf101007387 */ /* 0x000ff40000100800 */
[----:B------:R-:W-:Y:S08]  /*913a0*/  STL.64 [R1+0x590], R32 ;  /* 0x0005902001007387 */ /* 0x000ff00000100a00 */
[----:B------:R-:W-:Y:S04]  /*913b0*/  STL.64 [R1+0x5a0], R36 ;  /* 0x0005a02401007387 */ /* 0x000fe80000100a00 */
[----:B------:R1:W-:Y:S02]  /*913c0*/  STL.64 [R1+0x5a8], R38 ;  /* 0x0005a82601007387 */ /* 0x0003e40000100a00 */
[C---:B-1----:R-:W-:Y:S08]  /*913d0*/  HMMA.1688.F32.TF32 R36, R56.reuse, R12, R52 ;  /* 0x0000000c3824723c */ /* 0x042ff00000081034 */
[----:B----4-:R-:W-:Y:S01]  /*913e0*/  HMMA.1688.F32.TF32 R52, R56, R4, R44 ;  /* 0x000000043834723c */ /* 0x010fe2000008102c */
[----:B------:R3:W-:Y:S10]  /*913f0*/  STL [R1+0x598], R34 ;  /* 0x0005982201007387 */ /* 0x0007f40000100800 */
        /* <DEDUP_REMOVED lines=29> */
[----:B------:R-:W-:Y:S01]  /*915d0*/  LDS R36, [R0+UR10+0x10700] ;  /* 0x0107000a00247984 */ /* 0x000fe20008000800 */
[C---:B---3--:R-:W-:Y:S08]  /*915e0*/  HMMA.1688.F32.TF32 R32, R56.reuse, R8, R48 ;  /* 0x000000083820723c */ /* 0x048ff00000081030 */
[----:B------:R-:W-:Y:S01]  /*915f0*/  HMMA.1688.F32.TF32 R56, R56, R220, R228 ;  /* 0x000000dc3838723c */ /* 0x000fe200000810e4 */
        /* <DEDUP_REMOVED lines=13> */
[----:B------:R-:W-:Y:S04]  /*916d0*/  STL.64 [R1+0x5ce8], R58 ;  /* 0x005ce83a01007387 */ /* 0x000fe80000100a00 */
[----:B------:R-:W-:Y:S01]  /*916e0*/  STL.64 [R1+0x5ce0], R56 ;  /* 0x005ce03801007387 */ /* 0x000fe20000100a00 */
[C---:B----4-:R-:W-:Y:S08]  /*916f0*/  HMMA.1688.F32.TF32 R64, R120.reuse, R212, R64 ;  /* 0x000000d47840723c */ /* 0x050ff00000081040 */
[C---:B--2---:R-:W-:Y:S08]  /*91700*/  HMMA.1688.F32.TF32 R60, R120.reuse, R216, R60 ;  /* 0x000000d8783c723c */ /* 0x044ff0000008103c */
[C---:B------:R-:W-:Y:S08]  /*91710*/  HMMA.1688.F32.TF32 R68, R120.reuse, R208, R68 ;  /* 0x000000d07844723c */ /* 0x040ff00000081044 */
[C---:B------:R-:W-:Y:S08]  /*91720*/  HMMA.1688.F32.TF32 R80, R120.reuse, R196, R132 ;  /* 0x000000c47850723c */ /* 0x040ff00000081084 */
[C---:B------:R-:W-:Y:S08]  /*91730*/  HMMA.1688.F32.TF32 R72, R120.reuse, R204, R72 ;  /* 0x000000cc7848723c */ /* 0x040ff00000081048 */
[C---:B------:R-:W-:Y:S01]  /*91740*/  HMMA.1688.F32.TF32 R76, R120.reuse, R200, R76 ;  /* 0x000000c8784c723c */ /* 0x040fe2000008104c */
[----:B------:R-:W-:Y:S04]  /*91750*/  STL.64 [R1+0x5cf8], R62 ;  /* 0x005cf83e01007387 */ /* 0x000fe80000100a00 */
[----:B------:R2:W-:Y:S04]  /*91760*/  STL.64 [R1+0x5cf0], R60 ;  /* 0x005cf03c01007387 */ /* 0x0005e80000100a00 */
[----:B------:R-:W-:Y:S04]  /*91770*/  STL.64 [R1+0x5d08], R66 ;  /* 0x005d084201007387 */ /* 0x000fe80000100a00 */
[----:B------:R-:W-:Y:S04]  /*91780*/  STL.64 [R1+0x5d00], R64 ;  /* 0x005d004001007387 */ /* 0x000fe80000100a00 */
[----:B------:R-:W-:Y:S04]  /*91790*/  STL.64 [R1+0x5d18], R70 ;  /* 0x005d184601007387 */ /* 0x000fe80000100a00 */
[----:B------:R4:W-:Y:S01]  /*917a0*/  STL.64 [R1+0x5d10], R68 ;  /* 0x005d104401007387 */ /* 0x0009e20000100a00 */
[C---:B---3--:R-:W-:Y:S03]  /*917b0*/  HMMA.1688.F32.TF32 R84, R120.reuse, R192, R228 ;  /* 0x000000c07854723c */ /* 0x048fe600000810e4 */
[----:B------:R-:W-:Y:S04]  /*917c0*/  STL.64 [R1+0x5d28], R74 ;  /* 0x005d284a01007387 */ /* 0x000fe80000100a00 */
[----:B------:R3:W-:Y:S04]  /*917d0*/  STL.64 [R1+0x5d20], R72 ;  /* 0x005d204801007387 */ /* 0x0007e80000100a00 */
[----:B------:R-:W-:Y:S04]  /*917e0*/  STL.64 [R1+0x5d38], R78 ;  /* 0x005d384e01007387 */ /* 0x000fe80000100a00 */
[----:B------:R-:W-:Y:S04]  /*917f0*/  STL.64 [R1+0x5d30], R76 ;  /* 0x005d304c01007387 */ /* 0x000fe80000100a00 */
[----:B------:R-:W-:Y:S04]  /*91800*/  STL.64 [R1+0x5d48], R82 ;  /* 0x005d485201007387 */ /* 0x000fe80000100a00 */
[----:B------:R1:W-:Y:S04]  /*91810*/  STL.64 [R1+0x5d40], R80 ;  /* 0x005d405001007387 */ /* 0x0003e80000100a00 */
[----:B------:R-:W2:Y:S04]  /*91820*/  LDL.LU R228, [R1+0x1ee0] ;  /* 0x001ee00001e47983 */ /* 0x000ea80000300800 */
[----:B------:R-:W2:Y:S04]  /*91830*/  LDL.LU R229, [R1+0x1ee4] ;  /* 0x001ee40001e57983 */ /* 0x000ea80000300800 */
[----:B------:R-:W2:Y:S04]  /*91840*/  LDL.LU R230, [R1+0x1ee8] ;  /* 0x001ee80001e67983 */ /* 0x000ea80000300800 */
[----:B------:R-:W2:Y:S01]  /*91850*/  LDL.LU R231, [R1+0x1eec] ;  /* 0x001eec0001e77983 */ /* 0x000ea20000300800 */
[C---:B------:R-:W-:Y:S03]  /*91860*/  HMMA.1688.F32.TF32 R88, R120.reuse, R188, R48 ;  /* 0x000000bc7858723c */ /* 0x040fe60000081030 */
[----:B------:R-:W-:Y:S04]  /*91870*/  STL.64 [R1+0x5d58], R86 ;  /* 0x005d585601007387 */ /* 0x000fe80000100a00 */
[----:B------:R1:W-:Y:S01]  /*91880*/  STL.64 [R1+0x5d50], R84 ;  /* 0x005d505401007387 */ /* 0x0003e20000100a00 */
[C---:B------:R-:W-:Y:S11]  /*91890*/  HMMA.1688.F32.TF32 R92, R120.reuse, R28, R44 ;  /* 0x0000001c785c723c */ /* 0x040ff6000008102c */
        /* <DEDUP_REMOVED lines=36> */
[C---:B--2---:R-:W-:Y:S03]  /*91ae0*/  HMMA.1688.F32.TF32 R96, R120.reuse, R24, R228 ;  /* 0x000000187860723c */ /* 0x044fe600000810e4 */
[----:B------:R-:W2:Y:S04]  /*91af0*/  LDL.LU R228, [R1+0x1e60] ;  /* 0x001e600001e47983 */ /* 0x000ea80000300800 */
[----:B------:R-:W2:Y:S04]  /*91b00*/  LDL.LU R229, [R1+0x1e64] ;  /* 0x001e640001e57983 */ /* 0x000ea80000300800 */
[----:B------:R-:W2:Y:S04]  /*91b10*/  LDL.LU R230, [R1+0x1e68] ;  /* 0x001e680001e67983 */ /* 0x000ea80000300800 */
[----:B------:R-:W2:Y:S01]  /*91b20*/  LDL.LU R231, [R1+0x1e6c] ;  /* 0x001e6c0001e77983 */ /* 0x000ea20000300800 */
[C---:B---3--:R-:W-:Y:S08]  /*91b30*/  HMMA.1688.F32.TF32 R100, R120.reuse, R20, R100 ;  /* 0x000000147864723c */ /* 0x048ff00000081064 */
[C---:B----4-:R-:W-:Y:S08]  /*91b40*/  HMMA.1688.F32.TF32 R104, R120.reuse, R16, R104 ;  /* 0x000000107868723c */ /* 0x050ff00000081068 */
[C---:B------:R-:W-:Y:S08]  /*91b50*/  HMMA.1688.F32.TF32 R108, R120.reuse, R12, R108 ;  /* 0x0000000c786c723c */ /* 0x040ff0000008106c */
[C---:B------:R-:W-:Y:S08]  /*91b60*/  HMMA.1688.F32.TF32 R116, R120.reuse, R4, R116 ;  /* 0x000000047874723c */ /* 0x040ff00000081074 */
[C---:B------:R-:W-:Y:S08]  /*91b70*/  HMMA.1688.F32.TF32 R112, R120.reuse, R8, R112 ;  /* 0x000000087870723c */ /* 0x040ff00000081070 */
[----:B------:R-:W-:Y:S01]  /*91b80*/  HMMA.1688.F32.TF32 R120, R120, R220, R132 ;  /* 0x000000dc7878723c */ /* 0x000fe20000081084 */
[----:B------:R-:W-:Y:S04]  /*91b90*/  STL.64 [R1+0x5d88], R98 ;  /* 0x005d886201007387 */ /* 0x000fe80000100a00 */
[----:B------:R3:W-:Y:S03]  /*91ba0*/  STL.64 [R1+0x5d80], R96 ;  /* 0x005d806001007387 */ /* 0x0007e60000100a00 */
[C---:B------:R-:W-:Y:S08]  /*91bb0*/  HMMA.1688.F32.TF32 R124, R184.reuse, R216, R48 ;  /* 0x000000d8b87c723c */ /* 0x040ff00000081030 */
[C---:B------:R-:W-:Y:S01]  /*91bc0*/  HMMA.1688.F32.TF32 R128, R184.reuse, R212, R44 ;  /* 0x000000d4b880723c */ /* 0x040fe2000008102c */
[----:B------:R-:W-:Y:S04]  /*91bd0*/  STL.64 [R1+0x5d98], R102 ;  /* 0x005d986601007387 */ /* 0x000fe80000100a00 */
[----:B------:R4:W-:Y:S04]  /*91be0*/  STL.64 [R1+0x5d90], R100 ;  /* 0x005d906401007387 */ /* 0x0009e80000100a00 */
[----:B------:R-:W-:Y:S04]  /*91bf0*/  STL.64 [R1+0x5da8], R106 ;  /* 0x005da86a01007387 */ /* 0x000fe80000100a00 */
[----:B------:R1:W-:Y:S04]  /*91c00*/  STL.64 [R1+0x5da0], R104 ;  /* 0x005da06801007387 */ /* 0x0003e80000100a00 */
[----:B------:R-:W-:Y:S04]  /*91c10*/  STL.64 [R1+0x5db8], R110 ;  /* 0x005db86e01007387 */ /* 0x000fe80000100a00 */
        /* <DEDUP_REMOVED lines=63> */
[----:B------:R-:W2:Y:S04]  /*92010*/  LDL.LU R231, [R1+0x1a2c] ;  /* 0x001a2c0001e77983 */ /* 0x000ea80000300800 */
[----:B------:R-:W-:Y:S04]  /*92020*/  STL.64 [R1+0x5e28], R134 ;  /* 0x005e288601007387 */ /* 0x000fe80000100a00 */
[----:B------:R-:W-:Y:S01]  /*92030*/  STL.64 [R1+0x5e20], R132 ;  /* 0x005e208401007387 */ /* 0x000fe20000100a00 */
[C---:B---3--:R-:W-:Y:S08]  /*92040*/  HMMA.1688.F32.TF32 R140, R184.reuse, R200, R140 ;  /* 0x000000c8b88c723c */ /* 0x048ff0000008108c */
[C---:B----4-:R-:W-:Y:S08]  /*92050*/  HMMA.1688.F32.TF32 R136, R184.reuse, R204, R136 ;  /* 0x000000ccb888723c */ /* 0x050ff00000081088 */
[C---:B------:R-:W-:Y:S08]  /*92060*/  HMMA.1688.F32.TF32 R144, R184.reuse, R196, R144 ;  /* 0x000000c4b890723c */ /* 0x040ff00000081090 */
        /* <DEDUP_REMOVED lines=19> */
[C---:B------:R-:W-:Y:S08]  /*921a0*/  HMMA.1688.F32.TF32 R168, R184.reuse, R16, R180 ;  /* 0x00000010b8a8723c */ /* 0x040ff000000810b4 */
[C---:B------:R-:W-:Y:S08]  /*921b0*/  HMMA.1688.F32.TF32 R172, R184.reuse, R12, R224 ;  /* 0x0000000cb8ac723c */ /* 0x040ff000000810e0 */
[C---:B------:R-:W-:Y:S08]  /*921c0*/  HMMA.1688.F32.TF32 R176, R184.reuse, R8, R48 ;  /* 0x00000008b8b0723c */ /* 0x040ff00000081030 */
[C---:B------:R-:W-:Y:S01]  /*921d0*/  HMMA.1688.F32.TF32 R180, R184.reuse, R4, R44 ;  /* 0x00000004b8b4723c */ /* 0x040fe2000008102c */
[----:B------:R-:W-:Y:S04]  /*921e0*/  STL.64 [R1+0x5ef0], R166 ;  /* 0x005ef0a601007387 */ /* 0x000fe80000100a00 */
[----:B------:R-:W-:Y:S03]  /*921f0*/  STL.64 [R1+0x5ee8], R164 ;  /* 0x005ee8a401007387 */ /* 0x000fe60000100a00 */
[----:B--2---:R-:W-:Y:S01]  /*92200*/  HMMA.1688.F32.TF32 R184, R184, R220, R228 ;  /* 0x000000dcb8b8723c */ /* 0x004fe200000810e4 */
        /* <DEDUP_REMOVED lines=100> */
[----:B------:R-:W-:Y:S04]  /*92850*/  LDS R32, [R243+UR10+0x10680] ;  /* 0x0106800af3207984 */ /* 0x000fe80008000800 */
[----:B------:R-:W-:Y:S04]  /*92860*/  LDS R34, [R243+UR10+0x12680] ;  /* 0x0126800af3227984 */ /* 0x000fe80008000800 */
[----:B------:R-:W-:Y:S04]  /*92870*/  LDS R33, [R252+UR10+0x10680] ;  /* 0x0106800afc217984 */ /* 0x000fe80008000800 */
[----:B------:R-:W2:Y:S01]  /*92880*/  LDS R35, [R252+UR10+0x12680] ;  /* 0x0126800afc237984 */ /* 0x000ea20008000800 */
[----:B------:R-:W-:-:S05]  /*92890*/  LOP3.LUT R67, R0, 0x20, RZ, 0x3c, !PT ;  /* 0x0000002000437812 */ /* 0x000fca00078e3cff */
[----:B------:R-:W-:Y:S04]  /*928a0*/  LDS R37, [R67+UR10+0x10700] ;  /* 0x0107000a43257984 */ /* 0x000fe80008000800 */
[----:B------:R-:W1:Y:S01]  /*928b0*/  LDS R39, [R67+UR10+0x12700] ;  /* 0x0127000a43277984 */ /* 0x000e620008000800 */
[C---:B--2---:R-:W-:Y:S08]  /*928c0*/  HMMA.1688.F32.TF32 R60, R32.reuse, R8, R60 ;  /* 0x00000008203c723c */ /* 0x044ff0000008103c */
[C---:B------:R-:W-:Y:S08]  /*928d0*/  HMMA.1688.F32.TF32 R68, R32.reuse, R12, R68 ;  /* 0x0000000c2044723c */ /* 0x040ff00000081044 */
[C---:B------:R-:W-:Y:S08]  /*928e0*/  HMMA.1688.F32.TF32 R72, R32.reuse, R16, R72 ;  /* 0x000000102048723c */ /* 0x040ff00000081048 */
        /* <DEDUP_REMOVED lines=42> */
[----:B------:R1:W-:Y:S04]  /*92b90*/  STL.64 [R1+0x9c8], R58 ;  /* 0x0009c83a01007387 */ /* 0x0003e80000100a00 */
[----:B------:R-:W-:Y:S04]  /*92ba0*/  LDS R32, [R243+UR10+0x10700] ;  /* 0x0107000af3207984 */ /* 0x000fe80008000800 */
[----:B------:R-:W-:Y:S04]  /*92bb0*/  LDS R34, [R243+UR10+0x12700] ;  /* 0x0127000af3227984 */ /* 0x000fe80008000800 */
[----:B------:R-:W-:Y:S04]  /*92bc0*/  LDS R33, [R252+UR10+0x10700] ;  /* 0x0107000afc217984 */ /* 0x000fe80008000800 */
[----:B------:R-:W2:Y:S01]  /*92bd0*/  LDS R35, [R252+UR10+0x12700] ;  /* 0x0127000afc237984 */ /* 0x000ea20008000800 */
[C---:B-1----:R-:W-:Y:S08]  /*92be0*/  HMMA.1688.F32.TF32 R56, R36.reuse, R216, R40 ;  /* 0x000000d82438723c */ /* 0x042ff00000081028 */
[C---:B------:R-:W-:Y:S01]  /*92bf0*/  HMMA.1688.F32.TF32 R40, R36.reuse, R212, R236 ;  /* 0x000000d42428723c */ /* 0x040fe200000810ec */
        /* <DEDUP_REMOVED lines=8> */
[C---:B---3--:R-:W-:Y:S01]  /*92c80*/  HMMA.1688.F32.TF32 R40, R36.reuse, R200, R224 ;  /* 0x000000c82428723c */ /* 0x048fe200000810e0 */
[----:B------:R-:W-:Y:S04]  /*92c90*/  STL.64 [R1+0xac0], R52 ;  /* 0x000ac03401007387 */ /* 0x000fe80000100a00 */
[----:B------:R1:W-:Y:S03]  /*92ca0*/  STL.64 [R1+0xac8], R54 ;  /* 0x000ac83601007387 */ /* 0x0003e60000100a00 */
[C---:B-1----:R-:W-:Y:S03]  /*92cb0*/  HMMA.1688.F32.TF32 R52, R36.reuse, R196, R48 ;  /* 0x000000c42434723c */ /* 0x042fe60000081030 */
[----:B------:R-:W-:Y:S04]  /*92cc0*/  STL.64 [R1+0xae0], R56 ;  /* 0x000ae03801007387 */ /* 0x000fe80000100a00 */
[----:B------:R-:W-:Y:S01]  /*92cd0*/  STL.64 [R1+0xae8], R58 ;  /* 0x000ae83a01007387 */ /* 0x000fe20000100a00 */
[C---:B------:R-:W-:Y:S03]  /*92ce0*/  HMMA.1688.F32.TF32 R48, R36.reuse, R192, R44 ;  /* 0x000000c02430723c */ /* 0x040fe6000008102c */
[----:B------:R-:W-:Y:S04]  /*92cf0*/  STL.64 [R1+0xcc0], R40 ;  /* 0x000cc02801007387 */ /* 0x000fe80000100a00 */
[----:B------:R1:W-:Y:S02]  /*92d00*/  STL.64 [R1+0xcc8], R42 ;  /* 0x000cc82a01007387 */ /* 0x0003e40000100a00 */
[C---:B-1----:R-:W-:Y:S02]  /*92d10*/  HMMA.1688.F32.TF32 R40, R36.reuse, R188, R228 ;  /* 0x000000bc2428723c */ /* 0x042fe400000810e4 */
        /* <DEDUP_REMOVED lines=105> */
[----:B------:R-:W-:Y:S08]  /*933b0*/  HMMA.1688.F32.TF32 R88, R36, R4, R88 ;  /* 0x000000042458723c */ /* 0x000ff00000081058 */
[C---:B------:R-:W-:Y:S08]  /*933c0*/  HMMA.1688.F32.TF32 R40, R32.reuse, R28, R40 ;  /* 0x0000001c2028723c */ /* 0x040ff00000081028 */
[C---:B------:R-:W-:Y:S01]  /*933d0*/  HMMA.1688.F32.TF32 R44, R32.reuse, R8, R44 ;  /* 0x00000008202c723c */ /* 0x040fe2000008102c */
[----:B------:R-:W-:Y:S04]  /*933e0*/  LDS R36, [R0+UR10+0x10780] ;  /* 0x0107800a00247984 */ /* 0x000fe80008000800 */
[----:B------:R-:W-:Y:S04]  /*933f0*/  LDS R38, [R0+UR10+0x12780] ;  /* 0x0127800a00267984 */ /* 0x000fe80008000800 */
[----:B------:R-:W-:Y:S04]  /*93400*/  LDS R37, [R67+UR10+0x10780] ;  /* 0x0107800a43257984 */ /* 0x000fe80008000800 */
[----:B------:R-:W-:Y:S04]  /*93410*/  STL.64 [R1+0xd50], R112 ;  /* 0x000d507001007387 */ /* 0x000fe80000100a00 */
[----:B------:R-:W-:Y:S04]  /*93420*/  STL.64 [R1+0xd58], R114 ;  /* 0x000d587201007387 */ /* 0x000fe80000100a00 */
[----:B------:R-:W-:Y:S04]  /*93430*/  STL.64 [R1+0xd40], R108 ;  /* 0x000d406c01007387 */ /* 0x000fe80000100a00 */
[----:B------:R-:W-:Y:S04]  /*93440*/  STL.64 [R1+0xd48], R110 ;  /* 0x000d486e01007387 */ /* 0x000fe80000100a00 */
[----:B------:R-:W1:Y:S04]  /*93450*/  LDS R39, [R67+UR10+0x12780] ;  /* 0x0127800a43277984 */ /* 0x000e680008000800 */
        /* <DEDUP_REMOVED lines=12> */
[C---:B--2---:R-:W-:Y:S02]  /*93520*/  HMMA.1688.F32.TF32 R84, R32.reuse, R216, R48 ;  /* 0x000000d82054723c */ /* 0x044fe40000081030 */
[----:B------:R-:W-:Y:S04]  /*93530*/  LDS R48, [R243+UR10+0x10780] ;  /* 0x0107800af3307984 */ /* 0x000fe80008000800 */
[----:B------:R-:W-:Y:S04]  /*93540*/  LDS R50, [R243+UR10+0x12780] ;  /* 0x0127800af3327984 */ /* 0x000fe80008000800 */
[----:B------:R-:W-:Y:S04]  /*93550*/  LDS R49, [R252+UR10+0x10780] ;  /* 0x0107800afc317984 */ /* 0x000fe80008000800 */
[----:B------:R-:W2:Y:S05]  /*93560*/  LDS R51, [R252+UR10+0x12780] ;  /* 0x0127800afc337984 */ /* 0x000eaa0008000800 */
[----:B------:R-:W-:Y:S04]  /*93570*/  STL.64 [R1+0x9a0], R84 ;  /* 0x0009a05401007387 */ /* 0x000fe80000100a00 */
[----:B------:R3:W-:Y:S02]  /*93580*/  STL.64 [R1+0x9a8], R86 ;  /* 0x0009a85601007387 */ /* 0x0007e40000100a00 */
[C---:B---3--:R-:W-:Y:S08]  /*93590*/  HMMA.1688.F32.TF32 R84, R32.reuse, R212, R80 ;  /* 0x000000d42054723c */ /* 0x048ff00000081050 */
        /* <DEDUP_REMOVED lines=23> */
[C---:B---3--:R-:W-:Y:S08]  /*93710*/  HMMA.1688.F32.TF32 R56, R32.reuse, R20, R244 ;  /* 0x000000142038723c */ /* 0x048ff000000810f4 */
[C---:B----4-:R-:W-:Y:S01]  /*93720*/  HMMA.1688.F32.TF32 R40, R32.reuse, R16, R248 ;  /* 0x000000102028723c */ /* 0x050fe200000810f8 */
[----:B------:R-:W-:Y:S04]  /*93730*/  STL.64 [R1+0x910], R52 ;  /* 0x0009103401007387 */ /* 0x000fe80000100a00 */
[----:B------:R3:W-:Y:S03]  /*93740*/  STL.64 [R1+0x918], R54 ;  /* 0x0009183601007387 */ /* 0x0007e60000100a00 */
[C---:B---3--:R-:W-:Y:S03]  /*93750*/  HMMA.1688.F32.TF32 R52, R32.reuse, R12, R224 ;  /* 0x0000000c2034723c */ /* 0x048fe600000810e0 */
[----:B------:R-:W-:Y:S04]  /*93760*/  STL.64 [R1+0x900], R56 ;  /* 0x0009003801007387 */ /* 0x000fe80000100a00 */
[----:B------:R-:W-:Y:S04]  /*93770*/  STL.64 [R1+0x908], R58 ;  /* 0x0009083a01007387 */ /* 0x000fe80000100a00 */
[----:B------:R-:W-:Y:S04]  /*93780*/  STL.64 [R1+0x8f0], R40 ;  /* 0x0008f02801007387 */ /* 0x000fe80000100a00 */
[----:B------:R3:W-:Y:S02]  /*93790*/  STL.64 [R1+0x8f8], R42 ;  /* 0x0008f82a01007387 */ /* 0x0007e40000100a00 */
[C---:B---3--:R-:W-:Y:S02]  /*937a0*/  HMMA.1688.F32.TF32 R40, R32.reuse, R4, R228 ;  /* 0x000000042028723c */ /* 0x048fe400000810e4 */
        /* <DEDUP_REMOVED lines=115> */
[C---:B------:R-:W-:Y:S08]  /*93ee0*/  HMMA.1688.F32.TF32 R32, R36.reuse, R216, R128 ;  /* 0x000000d82420723c */ /* 0x040ff00000081080 */
[C---:B---3--:R-:W-:Y:S08]  /*93ef0*/  HMMA.1688.F32.TF32 R124, R36.reuse, R212, R124 ;  /* 0x000000d4247c723c */ /* 0x048ff0000008107c */
[C---:B------:R-:W-:Y:S01]  /*93f00*/  HMMA.1688.F32.TF32 R120, R36.reuse, R208, R120 ;  /* 0x000000d02478723c */ /* 0x040fe20000081078 */
[----:B------:R-:W-:Y:S04]  /*93f10*/  STL.64 [R1+0x8b0], R132 ;  /* 0x0008b08401007387 */ /* 0x000fe80000100a00 */
[----:B------:R-:W-:Y:S04]  /*93f20*/  STL.64 [R1+0x8b8], R134 ;  /* 0x0008b88601007387 */ /* 0x000fe80000100a00 */
        /* <DEDUP_REMOVED lines=8> */
[C---:B----4-:R-:W-:Y:S03]  /*93fb0*/  HMMA.1688.F32.TF32 R108, R36.reuse, R196, R108 ;  /* 0x000000c4246c723c */ /* 0x050fe6000008106c */
        /* <DEDUP_REMOVED lines=43> */
[----:B------:R1:W-:Y:S02]  /*94270*/  STL.64 [R1+0x898], R38 ;  /* 0x0008982601007387 */ /* 0x0003e40000100a00 */
[C---:B-1----:R-:W-:Y:S03]  /*94280*/  HMMA.1688.F32.TF32 R36, R48.reuse, R200, R236 ;  /* 0x000000c83024723c */ /* 0x042fe600000810ec */
[----:B------:R-:W-:Y:S04]  /*94290*/  STL.64 [R1+0x880], R32 ;  /* 0x0008802001007387 */ /* 0x000fe80000100a00 */
[----:B------:R1:W-:Y:S02]  /*942a0*/  STL.64 [R1+0x888], R34 ;  /* 0x0008882201007387 */ /* 0x0003e40000100a00 */
[----:B-1----:R-:W-:Y:S02]  /*942b0*/  HMMA.1688.F32.TF32 R32, R48, R196, R228 ;  /* 0x000000c43020723c */ /* 0x002fe400000810e4 */
[----:B------:R-:W-:Y:S04]  /*942c0*/  STL.64 [R1+0x870], R40 ;  /* 0x0008702801007387 */ /* 0x000fe80000100a00 */
[----:B------:R-:W-:Y:S04]  /*942d0*/  STL.64 [R1+0x878], R42 ;  /* 0x0008782a01007387 */ /* 0x000fe80000100a00 */
[----:B------:R-:W-:Y:S04]  /*942e0*/  STL.64 [R1+0x860], R36 ;  /* 0x0008602401007387 */ /* 0x000fe80000100a00 */
[----:B------:R-:W-:Y:S01]  /*942f0*/  STL.64 [R1+0x868], R38 ;  /* 0x0008682601007387 */ /* 0x000fe20000100a00 */
        /* <DEDUP_REMOVED lines=14> */
[----:B------:R-:W-:Y:S04]  /*943e0*/  STL.64 [R1+0x850], R32 ;  /* 0x0008502001007387 */ /* 0x000fe80000100a00 */
[----:B------:R1:W-:Y:S01]  /*943f0*/  STL.64 [R1+0x858], R34 ;  /* 0x0008582201007387 */ /* 0x0003e20000100a00 */
        /* <DEDUP_REMOVED lines=11> */
[C---:B-1----:R-:W-:Y:S08]  /*944b0*/  HMMA.1688.F32.TF32 R32, R48.reuse, R192, R244 ;  /* 0x000000c03020723c */ /* 0x042ff000000810f4 */
[C---:B------:R-:W-:Y:S08]  /*944c0*/  HMMA.1688.F32.TF32 R40, R48.reuse, R188, R248 ;  /* 0x000000bc3028723c */ /* 0x040ff000000810f8 */
[----:B------:R-:W-:Y:S01]  /*944d0*/  HMMA.1688.F32.TF32 R36, R48, R28, R224 ;  /* 0x0000001c3024723c */ /* 0x000fe200000810e0 */
[----:B------:R-:W-:-:S02]  /*944e0*/  IMAD.MOV.U32 R57, RZ, RZ, R207 ;  /* 0x000000ffff397224 */ /* 0x000fc400078e00cf */
[----:B------:R-:W-:Y:S02]  /*944f0*/  IMAD.MOV.U32 R58, RZ, RZ, R210 ;  /* 0x000000ffff3a7224 */ /* 0x000fe400078e00d2 */
[----:B------:R-:W-:Y:S01]  /*94500*/  IMAD.MOV.U32 R59, RZ, RZ, R211 ;  /* 0x000000ffff3b7224 */ /* 0x000fe200078e00d3 */
[----:B------:R-:W-:Y:S04]  /*94510*/  LDS R228, [R0+UR10+0x14000] ;  /* 0x0140000a00e47984 */ /* 0x000fe80008000800 */
[----:B------:R-:W-:Y:S04]  /*94520*/  LDS R230, [R0+UR10+0x16000] ;  /* 0x0160000a00e67984 */ /* 0x000fe80008000800 */
[----:B------:R-:W-:Y:S04]  /*94530*/  LDS R229, [R67+UR10+0x14000] ;  /* 0x0140000a43e57984 */ /* 0x000fe80008000800 */
[----:B------:R-:W1:Y:S04]  /*94540*/  LDS R231, [R67+UR10+0x16000] ;  /* 0x0160000a43e77984 */ /* 0x000e680008000800 */
[----:B------:R-:W-:Y:S04]  /*94550*/  STL.64 [R1+0x840], R32 ;  /* 0x0008402001007387 */ /* 0x000fe80000100a00 */
[----:B------:R2:W-:Y:S02]  /*94560*/  STL.64 [R1+0x848], R34 ;  /* 0x0008482201007387 */ /* 0x0005e40000100a00 */
[----:B--2---:R-:W-:Y:S02]  /*94570*/  HMMA.1688.F32.TF32 R32, R48, R24, R44 ;  /* 0x000000183020723c */ /* 0x004fe4000008102c */
[----:B------:R2:W-:Y:S04]  /*94580*/  STL.64 [R1+0x830], R40 ;  /* 0x0008302801007387 */ /* 0x0005e80000100a00 */
[----:B------:R3:W-:Y:S04]  /*94590*/  STL.64 [R1+0x838], R42 ;  /* 0x0008382a01007387 */ /* 0x0007e80000100a00 */
[----:B------:R-:W-:Y:S01]  /*945a0*/  STL.64 [R1+0x820], R36 ;  /* 0x0008202401007387 */ /* 0x000fe20000100a00 */
[----:B------:R-:W-:-:S03]  /*945b0*/  IMAD.MOV.U32 R244, RZ, RZ, R26 ;  /* 0x000000fffff47224 */ /* 0x000fc600078e001a */
[----:B------:R-:W-:Y:S04]  /*945c0*/  STL.64 [R1+0x828], R38 ;  /* 0x0008282601007387 */ /* 0x000fe80000100a00 */
[----:B------:R-:W4:Y:S01]  /*945d0*/  LDL.LU R26, [R1+0x5ff4] ;  /* 0x005ff400011a7983 */ /* 0x000f220000300800 */
[----:B------:R-:W-:Y:S02]  /*945e0*/  IMAD.MOV.U32 R245, RZ, RZ, R27 ;  /* 0x000000fffff57224 */ /* 0x000fe400078e001b */
[----:B------:R-:W-:Y:S02]  /*945f0*/  IMAD.MOV.U32 R246, RZ, RZ, R30 ;  /* 0x000000fffff67224 */ /* 0x000fe400078e001e */
[----:B------:R-:W-:Y:S01]  /*94600*/  IMAD.MOV.U32 R247, RZ, RZ, R31 ;  /* 0x000000fffff77224 */ /* 0x000fe200078e001f */
[----:B------:R-:W-:Y:S04]  /*94610*/  STL.64 [R1+0x810], R32 ;  /* 0x0008102001007387 */ /* 0x000fe80000100a00 */
[----:B------:R1:W-:Y:S04]  /*94620*/  STL.64 [R1+0x818], R34 ;  /* 0x0008182201007387 */ /* 0x0003e80000100a00 */
        /* <DEDUP_REMOVED lines=23> */
[----:B----4-:R-:W-:-:S02]  /*947a0*/  IMAD.MOV.U32 R83, RZ, RZ, R26 ;  /* 0x000000ffff537224 */ /* 0x010fc400078e001a */
[----:B--2---:R-:W-:Y:S02]  /*947b0*/  IMAD.MOV.U32 R82, RZ, RZ, R27 ;  /* 0x000000ffff527224 */ /* 0x004fe400078e001b */
[----:B---3--:R-:W-:Y:S02]  /*947c0*/  IMAD.MOV.U32 R81, RZ, RZ, R30 ;  /* 0x000000ffff517224 */ /* 0x008fe400078e001e */
[----:B------:R-:W-:Y:S02]  /*947d0*/  IMAD.MOV.U32 R80, RZ, RZ, R31 ;  /* 0x000000ffff507224 */ /* 0x000fe400078e001f */
[----:B------:R-:W2:Y:S04]  /*947e0*/  LDL.LU R31, [R1+0x5f94] ;  /* 0x005f9400011f7983 */ /* 0x000ea80000300800 */
[----:B------:R-:W3:Y:S04]  /*947f0*/  LDL.LU R30, [R1+0x5f90] ;  /* 0x005f9000011e7983 */ /* 0x000ee80000300800 */
[----:B------:R-:W4:Y:S04]  /*94800*/  LDL.LU R27, [R1+0x5f8c] ;  /* 0x005f8c00011b7983 */ /* 0x000f280000300800 */
[----:B------:R-:W4:Y:S01]  /*94810*/  LDL.LU R26, [R1+0x5f88] ;  /* 0x005f8800011a7983 */ /* 0x000f220000300800 */
[----:B------:R-:W-:-:S02]  /*94820*/  IMAD.MOV.U32 R84, RZ, RZ, R222 ;  /* 0x000000ffff547224 */ /* 0x000fc400078e00de */
[----:B------:R-:W-:Y:S01]  /*94830*/  IMAD.MOV.U32 R85, RZ, RZ, R223 ;  /* 0x000000ffff557224 */ /* 0x000fe200078e00df */
[----:B------:R-:W4:Y:S04]  /*94840*/  LDL.LU R222, [R1+0x5f84] ;  /* 0x005f840001de7983 */ /* 0x000f280000300800 */
[----:B------:R-:W4:Y:S01]  /*94850*/  LDL.LU R223, [R1+0x5f80] ;  /* 0x005f800001df7983 */ /* 0x000f220000300800 */
[----:B------:R-:W-:Y:S02]  /*94860*/  IMAD.MOV.U32 R86, RZ, RZ, R6 ;  /* 0x000000ffff567224 */ /* 0x000fe400078e0006 */
[----:B------:R-:W-:Y:S01]  /*94870*/  IMAD.MOV.U32 R87, RZ, RZ, R7 ;  /* 0x000000ffff577224 */ /* 0x000fe200078e0007 */
        /* <DEDUP_REMOVED lines=42> */
[----:B--2---:R-:W-:Y:S02]  /*94b20*/  IMAD.MOV.U32 R107, RZ, RZ, R31 ;  /* 0x000000ffff6b7224 */ /* 0x004fe400078e001f */
[----:B---3--:R-:W-:Y:S02]  /*94b30*/  IMAD.MOV.U32 R106, RZ, RZ, R30 ;  /* 0x000000ffff6a7224 */ /* 0x008fe400078e001e */
[----:B----4-:R-:W-:Y:S02]  /*94b40*/  IMAD.MOV.U32 R105, RZ, RZ, R27 ;  /* 0x000000ffff697224 */ /* 0x010fe400078e001b */
[----:B------:R-:W-:Y:S02]  /*94b50*/  IMAD.MOV.U32 R104, RZ, RZ, R26 ;  /* 0x000000ffff687224 */ /* 0x000fe400078e001a */
[----:B------:R-:W-:-:S02]  /*94b60*/  IMAD.MOV.U32 R227, RZ, RZ, R232 ;  /* 0x000000ffffe37224 */ /* 0x000fc400078e00e8 */
[----:B------:R-:W-:Y:S01]  /*94b70*/  IMAD.MOV.U32 R225, RZ, RZ, R234 ;  /* 0x000000ffffe17224 */ /* 0x000fe200078e00ea */
[----:B------:R-:W2:Y:S01]  /*94b80*/  LDL.LU R232, [R1+0x2220] ;  /* 0x0022200001e87983 */ /* 0x000ea20000300800 */
[----:B------:R-:W-:Y:S02]  /*94b90*/  IMAD.MOV.U32 R226, RZ, RZ, R233 ;  /* 0x000000ffffe27224 */ /* 0x000fe400078e00e9 */
[----:B------:R-:W-:Y:S01]  /*94ba0*/  IMAD.MOV.U32 R224, RZ, RZ, R235 ;  /* 0x000000ffffe07224 */ /* 0x000fe200078e00eb */
        /* <DEDUP_REMOVED lines=36> */
[C---:B------:R-:W-:Y:S08]  /*94df0*/  HMMA.1688.F32.TF32 R60, R228.reuse, R18, R60 ;  /* 0x00000012e43c723c */ /* 0x040ff0000008103c */
[C---:B------:R-:W-:Y:S08]  /*94e00*/  HMMA.1688.F32.TF32 R56, R228.reuse, R14, R56 ;  /* 0x0000000ee438723c */ /* 0x040ff00000081038 */
[----:B------:R-:W-:Y:S08]  /*94e10*/  HMMA.1688.F32.TF32 R52, R228, R10, R52 ;  /* 0x0000000ae434723c */ /* 0x000ff00000081034 */
[C---:B------:R-:W-:Y:S08]  /*94e20*/  HMMA.1688.F32.TF32 R40, R48.reuse, R8, R40 ;  /* 0x000000083028723c */ /* 0x040ff00000081028 */
[C---:B------:R-:W-:Y:S08]  /*94e30*/  HMMA.1688.F32.TF32 R44, R48.reuse, R4, R44 ;  /* 0x00000004302c723c */ /* 0x040ff0000008102c */
[----:B--2---:R-:W-:Y:S01]  /*94e40*/  HMMA.1688.F32.TF32 R32, R48, R20, R232 ;  /* 0x000000143020723c */ /* 0x004fe200000810e8 */
        /* <DEDUP_REMOVED lines=15> */
[----:B------:R-:W-:Y:S06]  /*94f40*/  STL.64 [R1+0x808], R34 ;  /* 0x0008082201007387 */ /* 0x000fec0000100a00 */
        /* <DEDUP_REMOVED lines=26> */
[----:B------:R-:W-:Y:S04]  /*950f0*/  STL.64 [R1+0x2380], R52 ;  /* 0x0023803401007387 */ /* 0x000fe80000100a00 */
[----:B------:R1:W-:Y:S01]  /*95100*/  STL.64 [R1+0x2388], R54 ;  /* 0x0023883601007387 */ /* 0x0003e20000100a00 */
[C---:B--2---:R-:W-:Y:S08]  /*95110*/  HMMA.1688.F32.TF32 R60, R228.reuse, R6, R236 ;  /* 0x00000006e43c723c */ /* 0x044ff000000810ec */
[----:B---3--:R-:W-:Y:S08]  /*95120*/  HMMA.1688.F32.TF32 R56, R228, R222, R244 ;  /* 0x000000dee438723c */ /* 0x008ff000000810f4 */
[----:B-1----:R-:W-:Y:S08]  /*95130*/  HMMA.1688.F32.TF32 R52, R232, R218, R248 ;  /* 0x000000dae834723c */ /* 0x002ff000000810f8 */
[C---:B------:R-:W-:Y:S08]  /*95140*/  HMMA.1688.F32.TF32 R36, R48.reuse, R12, R112 ;  /* 0x0000000c3024723c */ /* 0x040ff00000081070 */
[C---:B------:R-:W-:Y:S08]  /*95150*/  HMMA.1688.F32.TF32 R32, R48.reuse, R16, R116 ;  /* 0x000000103020723c */ /* 0x040ff00000081074 */
[----:B------:R-:W-:Y:S01]  /*95160*/  HMMA.1688.F32.TF32 R48, R48, R220, R224 ;  /* 0x000000dc3030723c */ /* 0x000fe200000810e0 */
[----:B------:R-:W-:Y:S04]  /*95170*/  LDS R224, [R0+UR10+0x14080] ;  /* 0x0140800a00e07984 */ /* 0x000fe80008000800 */
[----:B------:R-:W-:Y:S04]  /*95180*/  LDS R226, [R0+UR10+0x16080] ;  /* 0x0160800a00e27984 */ /* 0x000fe80008000800 */
[----:B------:R-:W-:Y:S04]  /*95190*/  LDS R225, [R67+UR10+0x14080] ;  /* 0x0140800a43e17984 */ /* 0x000fe80008000800 */
[----:B------:R-:W1:Y:S04]  /*951a0*/  LDS R227, [R67+UR10+0x16080] ;  /* 0x0160800a43e37984 */ /* 0x000e680008000800 */
[----:B------:R-:W-:Y:S04]  /*951b0*/  LDS R228, [R243+UR10+0x14080] ;  /* 0x0140800af3e47984 */ /* 0x000fe80008000800 */
[----:B------:R-:W-:Y:S04]  /*951c0*/  LDS R230, [R243+UR10+0x16080] ;  /* 0x0160800af3e67984 */ /* 0x000fe80008000800 */
[----:B------:R-:W-:Y:S04]  /*951d0*/  LDS R229, [R252+UR10+0x14080] ;  /* 0x0140800afce57984 */ /* 0x000fe80008000800 */
[----:B------:R-:W-:Y:S04]  /*951e0*/  LDS R231, [R252+UR10+0x16080] ;  /* 0x0160800afce77984 */ /* 0x000fe80008000800 */
[----:B------:R2:W-:Y:S04]  /*951f0*/  STL.64 [R1+0x2350], R60 ;  /* 0x0023503c01007387 */ /* 0x0005e80000100a00 */
[----:B------:R3:W-:Y:S04]  /*95200*/  STL.64 [R1+0x2358], R62 ;  /* 0x0023583e01007387 */ /* 0x0007e80000100a00 */
[----:B------:R4:W-:Y:S01]  /*95210*/  STL.64 [R1+0x2280], R56 ;  /* 0x0022803801007387 */ /* 0x0009e20000100a00 */
[----:B------:R-:W-:-:S03]  /*95220*/  IMAD.MOV.U32 R12, RZ, RZ, R52 ;  /* 0x000000ffff0c7224 */ /* 0x000fc600078e0034 */
[----:B------:R1:W-:Y:S01]  /*95230*/  STL.64 [R1+0x2288], R58 ;  /* 0x0022883a01007387 */ /* 0x0003e20000100a00 */
        /* <DEDUP_REMOVED lines=31> */
[----:B----4-:R-:W3:Y:S04]  /*95430*/  LDL.LU R56, [R1+0x22a0] ;  /* 0x0022a00001387983 */ /* 0x010ee80000300800 */
[----:B------:R-:W3:Y:S04]  /*95440*/  LDL.LU R57, [R1+0x22a4] ;  /* 0x0022a40001397983 */ /* 0x000ee80000300800 */
[----:B-1----:R-:W3:Y:S04]  /*95450*/  LDL.LU R58, [R1+0x22a8] ;  /* 0x0022a800013a7983 */ /* 0x002ee80000300800 */
        /* <DEDUP_REMOVED lines=17> */
[C---:B------:R-:W-:Y:S08]  /*95570*/  HMMA.1688.F32.TF32 R76, R232.reuse, R206, R76 ;  /* 0x000000cee84c723c */ /* 0x040ff0000008104c */
[C---:B------:R-:W-:Y:S08]  /*95580*/  HMMA.1688.F32.TF32 R68, R232.reuse, R198, R68 ;  /* 0x000000c6e844723c */ /* 0x040ff00000081044 */
[C---:B--2---:R-:W-:Y:S08]  /*95590*/  HMMA.1688.F32.TF32 R60, R232.reuse, R194, R60 ;  /* 0x000000c2e83c723c */ /* 0x044ff0000008103c */
[----:B---3--:R-:W-:Y:S01]  /*955a0*/  HMMA.1688.F32.TF32 R56, R232, R190, R56 ;  /* 0x000000bee838723c */ /* 0x008fe20000081038 */
[----:B------:R-:W-:Y:S04]  /*955b0*/  STL.64 [R1+0xbb8], R86 ;  /* 0x000bb85601007387 */ /* 0x000fe80000100a00 */
[----:B------:R-:W-:Y:S04]  /*955c0*/  STL.64 [R1+0xba8], R82 ;  /* 0x000ba85201007387 */ /* 0x000fe80000100a00 */
[----:B------:R-:W-:Y:S04]  /*955d0*/  STL.64 [R1+0xb98], R78 ;  /* 0x000b984e01007387 */ /* 0x000fe80000100a00 */
[----:B------:R-:W-:Y:S04]  /*955e0*/  STL.64 [R1+0xb88], R74 ;  /* 0x000b884a01007387 */ /* 0x000fe80000100a00 */
[----:B------:R-:W-:Y:S01]  /*955f0*/  STL.64 [R1+0xb78], R70 ;  /* 0x000b784601007387 */ /* 0x000fe20000100a00 */
[----:B------:R-:W-:-:S02]  /*95600*/  IMAD.MOV.U32 R200, RZ, RZ, R52 ;  /* 0x000000ffffc87224 */ /* 0x000fc400078e0034 */
[----:B------:R-:W-:Y:S01]  /*95610*/  IMAD.MOV.U32 R201, RZ, RZ, R53 ;  /* 0x000000ffffc97224 */ /* 0x000fe200078e0035 */
[----:B------:R-:W-:Y:S04]  /*95620*/  STL.64 [R1+0xb68], R62 ;  /* 0x000b683e01007387 */ /* 0x000fe80000100a00 */
[----:B------:R-:W-:Y:S04]  /*95630*/  STL.64 [R1+0xb58], R58 ;  /* 0x000b583a01007387 */ /* 0x000fe80000100a00 */
[----:B------:R4:W-:Y:S02]  /*95640*/  STL.64 [R1+0xb48], R54 ;  /* 0x000b483601007387 */ /* 0x0009e40000100a00 */
[----:B----4-:R-:W-:-:S15]  /*95650*/  HMMA.1688.F32.TF32 R52, R232, R26, R236 ;  /* 0x0000001ae834723c */ /* 0x010fde00000810ec */
[----:B------:R-:W-:-:S04]  /*95660*/  NOP ;  /* 0x0000000000007918 */ /* 0x000fc80000000000 */
[----:B------:R-:W-:Y:S01]  /*95670*/  IMAD.MOV.U32 R204, RZ, RZ, R52 ;  /* 0x000000ffffcc7224 */ /* 0x000fe200078e0034 */
[----:B------:R1:W-:Y:S01]  /*95680*/  STL.64 [R1+0xb38], R54 ;  /* 0x000b383601007387 */ /* 0x0003e20000100a00 */
[----:B------:R-:W-:Y:S02]  /*95690*/  IMAD.MOV.U32 R205, RZ, RZ, R53 ;  /* 0x000000ffffcd7224 */ /* 0x000fe400078e0035 */
[----:B-1----:R-:W-:-:S15]  /*956a0*/  HMMA.1688.F32.TF32 R52, R232, R22, R244 ;  /* 0x00000016e834723c */ /* 0x002fde00000810f4 */
[----:B------:R-:W-:-:S04]  /*956b0*/  NOP ;  /* 0x0000000000007918 */ /* 0x000fc80000000000 */
[----:B------:R-:W-:Y:S01]  /*956c0*/  IMAD.MOV.U32 R208, RZ, RZ, R52 ;  /* 0x000000ffffd07224 */ /* 0x000fe200078e0034 */
[----:B------:R1:W-:Y:S01]  /*956d0*/  STL.64 [R1+0xb28], R54 ;  /* 0x000b283601007387 */ /* 0x0003e20000100a00 */
[----:B------:R-:W-:Y:S02]  /*956e0*/  IMAD.MOV.U32 R209, RZ, RZ, R53 ;  /* 0x000000ffffd17224 */ /* 0x000fe400078e0035 */
[----:B-1----:R-:W-:Y:S01]  /*956f0*/  HMMA.1688.F32.TF32 R52, R232, R18, R248 ;  /* 0x00000012e834723c */ /* 0x002fe200000810f8 */
[----:B------:R-:W-:Y:S02]  /*95700*/  IMAD.MOV.U32 R188, RZ, RZ, R68 ;  /* 0x000000ffffbc7224 */ /* 0x000fe400078e0044 */
[----:B------:R-:W-:Y:S02]  /*95710*/  IMAD.MOV.U32 R189, RZ, RZ, R69 ;  /* 0x000000ffffbd7224 */ /* 0x000fe400078e0045 */
[----:B------:R-:W-:-:S14]  /*95720*/  IMAD.MOV.U32 R28, RZ, RZ, R72 ;  /* 0x000000ffff1c7224 */ /* 0x000fdc00078e0048 */
[----:B------:R1:W-:Y:S04]  /*95730*/  STL.64 [R1+0xb18], R54 ;  /* 0x000b183601007387 */ /* 0x0003e80000100a00 */
[----:B------:R-:W2:Y:S04]  /*95740*/  LDL.LU R248, [R1+0x2730] ;  /* 0x0027300001f87983 */ /* 0x000ea80000300800 */
[----:B------:R-:W2:Y:S04]  /*95750*/  LDL.LU R249, [R1+0x2734] ;  /* 0x0027340001f97983 */ /* 0x000ea80000300800 */
[----:B------:R-:W2:Y:S04]  /*95760*/  LDL.LU R250, [R1+0x2738] ;  /* 0x0027380001fa7983 */ /* 0x000ea80000300800 */
[----:B------:R-:W2:Y:S04]  /*95770*/  LDL.LU R251, [R1+0x273c] ;  /* 0x00273c0001fb7983 */ /* 0x000ea80000300800 */
[----:B------:R-:W3:Y:S04]  /*95780*/  LDL.LU R236, [R1+0x2750] ;  /* 0x0027500001ec7983 */ /* 0x000ee80000300800 */
[----:B------:R-:W3:Y:S04]  /*95790*/  LDL.LU R237, [R1+0x2754] ;  /* 0x0027540001ed7983 */ /* 0x000ee80000300800 */
[----:B------:R-:W3:Y:S01]  /*957a0*/  LDL.LU R238, [R1+0x2758] ;  /* 0x0027580001ee7983 */ /* 0x000ee20000300800 */
[----:B------:R-:W-:-:S03]  /*957b0*/  IMAD.MOV.U32 R212, RZ, RZ, R52 ;  /* 0x000000ffffd47224 */ /* 0x000fc600078e0034 */
[----:B------:R-:W3:Y:S01]  /*957c0*/  LDL.LU R239, [R1+0x275c] ;  /* 0x00275c0001ef7983 */ /* 0x000ee20000300800 */
[----:B------:R-:W-:-:S03]  /*957d0*/  IMAD.MOV.U32 R213, RZ, RZ, R53 ;  /* 0x000000ffffd57224 */ /* 0x000fc600078e0035 */
[----:B------:R-:W4:Y:S04]  /*957e0*/  LDL.LU R52, [R1+0x2760] ;  /* 0x0027600001347983 */ /* 0x000f280000300800 */
[----:B------:R-:W4:Y:S04]  /*957f0*/  LDL.LU R53, [R1+0x2764] ;  /* 0x0027640001357983 */ /* 0x000f280000300800 */
[----:B-1----:R-:W4:Y:S04]  /*95800*/  LDL.LU R54, [R1+0x2768] ;  /* 0x0027680001367983 */ /* 0x002f280000300800 */
[----:B------:R-:W4:Y:S04]  /*95810*/  LDL.LU R55, [R1+0x276c] ;  /* 0x00276c0001377983 */ /* 0x000f280000300800 */
[----:B------:R-:W2:Y:S04]  /*95820*/  LDL.LU R68, [R1+0x26b0] ;  /* 0x0026b00001447983 */ /* 0x000ea80000300800 */
[----:B------:R-:W2:Y:S04]  /*95830*/  LDL.LU R69, [R1+0x26b4] ;  /* 0x0026b40001457983 */ /* 0x000ea80000300800 */
[----:B------:R-:W2:Y:S04]  /*95840*/  LDL.LU R70, [R1+0x26b8] ;  /* 0x0026b80001467983 */ /* 0x000ea80000300800 */
[----:B------:R-:W2:Y:S01]  /*95850*/  LDL.LU R71, [R1+0x26bc] ;  /* 0x0026bc0001477983 */ /* 0x000ea20000300800 */
[----:B------:R-:W-:-:S03]  /*95860*/  IMAD.MOV.U32 R29, RZ, RZ, R73 ;  /* 0x000000ffff1d7224 */ /* 0x000fc600078e0049 */
        /* <DEDUP_REMOVED lines=69> */
[----:B------:R-:W-:Y:S08]  /*95cc0*/  HMMA.1688.F32.TF32 R92, R224, R214, R92 ;  /* 0x000000d6e05c723c */ /* 0x000ff0000008105c */
[C---:B------:R-:W-:Y:S08]  /*95cd0*/  HMMA.1688.F32.TF32 R100, R232.reuse, R222, R100 ;  /* 0x000000dee864723c */ /* 0x040ff00000081064 */
[C---:B------:R-:W-:Y:S08]  /*95ce0*/  HMMA.1688.F32.TF32 R112, R232.reuse, R14, R112 ;  /* 0x0000000ee870723c */ /* 0x040ff00000081070 */
[----:B------:R-:W-:Y:S08]  /*95cf0*/  HMMA.1688.F32.TF32 R104, R232, R6, R104 ;  /* 0x00000006e868723c */ /* 0x000ff00000081068 */
[C---:B------:R-:W-:Y:S08]  /*95d00*/  HMMA.1688.F32.TF32 R96, R224.reuse, R218, R96 ;  /* 0x000000dae060723c */ /* 0x040ff00000081060 */
[C---:B------:R-:W-:Y:S08]  /*95d10*/  HMMA.1688.F32.TF32 R76, R224.reuse, R198, R76 ;  /* 0x000000c6e04c723c */ /* 0x040ff0000008104c */
[C---:B------:R-:W-:Y:S08]  /*95d20*/  HMMA.1688.F32.TF32 R84, R224.reuse, R206, R84 ;  /* 0x000000cee054723c */ /* 0x040ff00000081054 */
        /* <DEDUP_REMOVED lines=31> */
[C---:B-1----:R-:W-:Y:S08]  /*95f20*/  HMMA.1688.F32.TF32 R60, R224.reuse, R18, R236 ;  /* 0x00000012e03c723c */ /* 0x042ff000000810ec */
[C---:B--2---:R-:W-:Y:S08]  /*95f30*/  HMMA.1688.F32.TF32 R56, R224.reuse, R14, R244 ;  /* 0x0000000ee038723c */ /* 0x044ff000000810f4 */
        /* <DEDUP_REMOVED lines=101> */
[----:B------:R-:W3:Y:S01]  /*96590*/  LDS R235, [R67+UR10+0x16100] ;  /* 0x0161000a43eb7984 */ /* 0x000ee20008000800 */
[----:B------:R-:W-:-:S02]  /*965a0*/  IMAD.MOV.U32 R9, RZ, RZ, R108 ;  /* 0x000000ffff097224 */ /* 0x000fc400078e006c */
[----:B------:R-:W-:Y:S01]  /*965b0*/  IMAD.MOV.U32 R8, RZ, RZ, R109 ;  /* 0x000000ffff087224 */ /* 0x000fe200078e006d */
        /* <DEDUP_REMOVED lines=24> */
[----:B------:R-:W-:Y:S08]  /*96740*/  HMMA.1688.F32.TF32 R72, R232, R214, R72 ;  /* 0x000000d6e848723c */ /* 0x000ff00000081048 */
[C---:B------:R-:W-:Y:S08]  /*96750*/  HMMA.1688.F32.TF32 R80, R228.reuse, R222, R80 ;  /* 0x000000dee450723c */ /* 0x040ff00000081050 */
[C---:B------:R-:W-:Y:S08]  /*96760*/  HMMA.1688.F32.TF32 R84, R228.reuse, R6, R84 ;  /* 0x00000006e454723c */ /* 0x040ff00000081054 */
[C---:B------:R-:W-:Y:S08]  /*96770*/  HMMA.1688.F32.TF32 R88, R228.reuse, R10, R88 ;  /* 0x0000000ae458723c */ /* 0x040ff00000081058 */
[C---:B----4-:R-:W-:Y:S08]  /*96780*/  HMMA.1688.F32.TF32 R96, R228.reuse, R18, R96 ;  /* 0x00000012e460723c */ /* 0x050ff00000081060 */
[C---:B------:R-:W-:Y:S08]  /*96790*/  HMMA.1688.F32.TF32 R100, R228.reuse, R22, R100 ;  /* 0x00000016e464723c */ /* 0x040ff00000081064 */
[C---:B------:R-:W-:Y:S08]  /*967a0*/  HMMA.1688.F32.TF32 R104, R228.reuse, R26, R104 ;  /* 0x0000001ae468723c */ /* 0x040ff00000081068 */
[C---:B------:R-:W-:Y:S08]  /*967b0*/  HMMA.1688.F32.TF32 R112, R228.reuse, R190, R112 ;  /* 0x000000bee470723c */ /* 0x040ff00000081070 */
[C---:B------:R-:W-:Y:S08]  /*967c0*/  HMMA.1688.F32.TF32 R116, R228.reuse, R194, R116 ;  /* 0x000000c2e474723c */ /* 0x040ff00000081074 */
[C---:B------:R-:W-:Y:S08]  /*967d0*/  HMMA.1688.F32.TF32 R120, R228.reuse, R198, R120 ;  /* 0x000000c6e478723c */ /* 0x040ff00000081078 */
[----:B------:R-:W-:Y:S08]  /*967e0*/  HMMA.1688.F32.TF32 R128, R228, R206, R128 ;  /* 0x000000cee480723c */ /* 0x000ff00000081080 */
[C---:B------:R-:W-:Y:S08]  /*967f0*/  HMMA.1688.F32.TF32 R144, R224.reuse, R222, R144 ;  /* 0x000000dee090723c */ /* 0x040ff00000081090 */
[----:B------:R-:W-:Y:S08]  /*96800*/  HMMA.1688.F32.TF32 R148, R224, R6, R148 ;  /* 0x00000006e094723c */ /* 0x000ff00000081094 */
[C---:B------:R-:W-:Y:S08]  /*96810*/  HMMA.1688.F32.TF32 R132, R228.reuse, R210, R132 ;  /* 0x000000d2e484723c */ /* 0x040ff00000081084 */
[C---:B------:R-:W-:Y:S08]  /*96820*/  HMMA.1688.F32.TF32 R136, R228.reuse, R214, R136 ;  /* 0x000000d6e488723c */ /* 0x040ff00000081088 */
[C---:B------:R-:W-:Y:S08]  /*96830*/  HMMA.1688.F32.TF32 R140, R228.reuse, R218, R140 ;  /* 0x000000dae48c723c */ /* 0x040ff0000008108c */
[----:B------:R-:W-:Y:S08]  /*96840*/  HMMA.1688.F32.TF32 R124, R228, R202, R124 ;  /* 0x000000cae47c723c */ /* 0x000ff0000008107c */
[----:B------:R-:W-:Y:S01]  /*96850*/  HMMA.1688.F32.TF32 R52, R232, R198, R52 ;  /* 0x000000c6e834723c */ /* 0x000fe20000081034 */
[----:B------:R-:W-:Y:S04]  /*96860*/  LDS R224, [R243+UR10+0x14100] ;  /* 0x0141000af3e07984 */ /* 0x000fe80008000800 */
[----:B------:R-:W-:Y:S04]  /*96870*/  LDS R226, [R243+UR10+0x16100] ;  /* 0x0161000af3e27984 */ /* 0x000fe80008000800 */
[----:B------:R-:W-:Y:S04]  /*96880*/  STL.64 [R1+0x2160], R148 ;  /* 0x0021609401007387 */ /* 0x000fe80000100a00 */
[----:B------:R-:W-:Y:S04]  /*96890*/  STL.64 [R1+0x2168], R150 ;  /* 0x0021689601007387 */ /* 0x000fe80000100a00 */
[----:B------:R-:W-:Y:S04]  /*968a0*/  STL.64 [R1+0x2110], R144 ;  /* 0x0021109001007387 */ /* 0x000fe80000100a00 */
[----:B------:R-:W-:Y:S04]  /*968b0*/  STL.64 [R1+0x2118], R146 ;  /* 0x0021189201007387 */ /* 0x000fe80000100a00 */
[----:B------:R-:W-:Y:S04]  /*968c0*/  LDS R225, [R252+UR10+0x14100] ;  /* 0x0141000afce17984 */ /* 0x000fe80008000800 */
[----:B------:R-:W1:Y:S01]  /*968d0*/  LDS R227, [R252+UR10+0x16100] ;  /* 0x0161000afce37984 */ /* 0x000e620008000800 */
[C---:B------:R-:W-:Y:S03]  /*968e0*/  HMMA.1688.F32.TF32 R108, R228.reuse, R30, R108 ;  /* 0x0000001ee46c723c */ /* 0x040fe6000008106c */
        /* <DEDUP_REMOVED lines=44> */
[----:B------:R-:W-:Y:S04]  /*96bb0*/  STL.64 [R1+0x2020], R56 ;  /* 0x0020203801007387 */ /* 0x000fe80000100a00 */
[----:B------:R3:W-:Y:S04]  /*96bc0*/  STL.64 [R1+0x2028], R58 ;  /* 0x0020283a01007387 */ /* 0x0007e80000100a00 */
[----:B------:R-:W-:Y:S04]  /*96bd0*/  STL.64 [R1+0x20f0], R52 ;  /* 0x0020f03401007387 */ /* 0x000fe80000100a00 */
[----:B------:R4:W-:Y:S04]  /*96be0*/  STL.64 [R1+0x20f8], R54 ;  /* 0x0020f83601007387 */ /* 0x0009e80000100a00 */
[----:B------:R-:W-:Y:S04]  /*96bf0*/  LDS R230, [R0+UR10+0x16180] ;  /* 0x0161800a00e67984 */ /* 0x000fe80008000800 */
[----:B------:R-:W-:Y:S04]  /*96c00*/  LDS R229, [R67+UR10+0x14180] ;  /* 0x0141800a43e57984 */ /* 0x000fe80008000800 */
[----:B------:R-:W-:Y:S01]  /*96c10*/  LDS R231, [R67+UR10+0x16180] ;  /* 0x0161800a43e77984 */ /* 0x000fe20008000800 */
[C---:B--2---:R-:W-:Y:S08]  /*96c20*/  HMMA.1688.F32.TF32 R60, R232.reuse, R194, R236 ;  /* 0x000000c2e83c723c */ /* 0x044ff000000810ec */
[C---:B---3--:R-:W-:Y:S08]  /*96c30*/  HMMA.1688.F32.TF32 R56, R232.reuse, R190, R244 ;  /* 0x000000bee838723c */ /* 0x048ff000000810f4 */
[----:B----4-:R-:W-:Y:S03]  /*96c40*/  HMMA.1688.F32.TF32 R52, R232, R30, R248 ;  /* 0x0000001ee834723c */ /* 0x010fe600000810f8 */
        /* <DEDUP_REMOVED lines=102> */
[C---:B------:R-:W-:Y:S08]  /*972b0*/  HMMA.1688.F32.TF32 R100, R224.reuse, R214, R100 ;  /* 0x000000d6e064723c */ /* 0x040ff00000081064 */
[----:B------:R-:W-:Y:S08]  /*972c0*/  HMMA.1688.F32.TF32 R104, R224, R218, R104 ;  /* 0x000000dae068723c */ /* 0x000ff00000081068 */
[C---:B------:R-:W-:Y:S08]  /*972d0*/  HMMA.1688.F32.TF32 R112, R232.reuse, R6, R112 ;  /* 0x00000006e870723c */ /* 0x040ff00000081070 */
[C---:B------:R-:W-:Y:S08]  /*972e0*/  HMMA.1688.F32.TF32 R116, R232.reuse, R10, R116 ;  /* 0x0000000ae874723c */ /* 0x040ff00000081074 */
[C---:B------:R-:W-:Y:S08]  /*972f0*/  HMMA.1688.F32.TF32 R120, R232.reuse, R14, R120 ;  /* 0x0000000ee878723c */ /* 0x040ff00000081078 */
[C---:B------:R-:W-:Y:S08]  /*97300*/  HMMA.1688.F32.TF32 R128, R232.reuse, R22, R128 ;  /* 0x00000016e880723c */ /* 0x040ff00000081080 */
[C---:B------:R-:W-:Y:S08]  /*97310*/  HMMA.1688.F32.TF32 R132, R232.reuse, R26, R132 ;  /* 0x0000001ae884723c */ /* 0x040ff00000081084 */
[C---:B------:R-:W-:Y:S08]  /*97320*/  HMMA.1688.F32.TF32 R124, R232.reuse, R18, R124 ;  /* 0x00000012e87c723c */ /* 0x040ff0000008107c */
[----:B------:R-:W-:Y:S08]  /*97330*/  HMMA.1688.F32.TF32 R108, R232, R222, R108 ;  /* 0x000000dee86c723c */ /* 0x000ff0000008106c */
[C---:B------:R-:W-:Y:S08]  /*97340*/  HMMA.1688.F32.TF32 R92, R224.reuse, R206, R92 ;  /* 0x000000cee05c723c */ /* 0x040ff0000008105c */
[C---:B------:R-:W-:Y:S08]  /*97350*/  HMMA.1688.F32.TF32 R88, R224.reuse, R202, R88 ;  /* 0x000000cae058723c */ /* 0x040ff00000081058 */
[C---:B------:R-:W-:Y:S08]  /*97360*/  HMMA.1688.F32.TF32 R84, R224.reuse, R198, R84 ;  /* 0x000000c6e054723c */ /* 0x040ff00000081054 */
        /* <DEDUP_REMOVED lines=47> */
[----:B------:R-:W4:Y:S01]  /*97660*/  LDS R235, [R252+UR10+0x16180] ;  /* 0x0161800afceb7984 */ /* 0x000f220008000800 */
[C---:B-1----:R-:W-:Y:S08]  /*97670*/  HMMA.1688.F32.TF32 R60, R224.reuse, R10, R236 ;  /* 0x0000000ae03c723c */ /* 0x042ff000000810ec */
[C---:B--2---:R-:W-:Y:S08]  /*97680*/  HMMA.1688.F32.TF32 R56, R224.reuse, R6, R244 ;  /* 0x00000006e038723c */ /* 0x044ff000000810f4 */
[----:B---3--:R-:W-:Y:S01]  /*97690*/  HMMA.1688.F32.TF32 R52, R224, R222, R248 ;  /* 0x000000dee034723c */ /* 0x008fe200000810f8 */
[----:B------:R-:W-:Y:S04]  /*976a0*/  LDS R224, [R0+UR10+0x14200] ;  /* 0x0142000a00e07984 */ /* 0x000fe80008000800 */
[----:B------:R-:W-:Y:S04]  /*976b0*/  LDS R226, [R0+UR10+0x16200] ;  /* 0x0162000a00e27984 */ /* 0x000fe80008000800 */
[----:B------:R-:W-:Y:S04]  /*976c0*/  LDS R225, [R67+UR10+0x14200] ;  /* 0x0142000a43e17984 */ /* 0x000fe80008000800 */
[----:B------:R-:W1:Y:S04]  /*976d0*/  LDS R227, [R67+UR10+0x16200] ;  /* 0x0162000a43e37984 */ /* 0x000e680008000800 */
        /* <DEDUP_REMOVED lines=132> */
[C---:B------:R-:W-:Y:S08]  /*97f20*/  HMMA.1688.F32.TF32 R72, R232.reuse, R190, R72 ;  /* 0x000000bee848723c */ /* 0x040ff00000081048 */
[C---:B------:R-:W-:Y:S08]  /*97f30*/  HMMA.1688.F32.TF32 R80, R232.reuse, R198, R80 ;  /* 0x000000c6e850723c */ /* 0x040ff00000081050 */
[C---:B------:R-:W-:Y:S08]  /*97f40*/  HMMA.1688.F32.TF32 R84, R232.reuse, R202, R84 ;  /* 0x000000cae854723c */ /* 0x040ff00000081054 */
[C---:B------:R-:W-:Y:S08]  /*97f50*/  HMMA.1688.F32.TF32 R88, R232.reuse, R206, R88 ;  /* 0x000000cee858723c */ /* 0x040ff00000081058 */
[C---:B------:R-:W-:Y:S08]  /*97f60*/  HMMA.1688.F32.TF32 R96, R232.reuse, R214, R96 ;  /* 0x000000d6e860723c */ /* 0x040ff00000081060 */
[----:B------:R-:W-:Y:S08]  /*97f70*/  HMMA.1688.F32.TF32 R100, R232, R218, R100 ;  /* 0x000000dae864723c */ /* 0x000ff00000081064 */
[C---:B---3--:R-:W-:Y:S08]  /*97f80*/  HMMA.1688.F32.TF32 R104, R228.reuse, R222, R104 ;  /* 0x000000dee468723c */ /* 0x048ff00000081068 */
        /* <DEDUP_REMOVED lines=74> */
[----:B------:R3:W-:Y:S04]  /*98430*/  STL.64 [R1+0x18a8], R54 ;  /* 0x0018a83601007387 */ /* 0x0007e80000100a00 */
[----:B------:R-:W-:Y:S04]  /*98440*/  LDS R228, [R0+UR10+0x14280] ;  /* 0x0142800a00e47984 */ /* 0x000fe80008000800 */
[----:B------:R-:W-:Y:S04]  /*98450*/  LDS R230, [R0+UR10+0x16280] ;  /* 0x0162800a00e67984 */ /* 0x000fe80008000800 */
[----:B------:R-:W-:Y:S04]  /*98460*/  LDS R229, [R67+UR10+0x14280] ;  /* 0x0142800a43e57984 */ /* 0x000fe80008000800 */
[----:B------:R-:W-:Y:S01]  /*98470*/  LDS R231, [R67+UR10+0x16280] ;  /* 0x0162800a43e77984 */ /* 0x000fe20008000800 */
        /* <DEDUP_REMOVED lines=90> */
[----:B------:R-:W-:Y:S08]  /*98a20*/  HMMA.1688.F32.TF32 R112, R224, R218, R112 ;  /* 0x000000dae070723c */ /* 0x000ff00000081070 */
[----:B------:R-:W-:Y:S08]  /*98a30*/  HMMA.1688.F32.TF32 R116, R232, R222, R116 ;  /* 0x000000dee874723c */ /* 0x000ff00000081074 */
[C---:B------:R-:W-:Y:S08]  /*98a40*/  HMMA.1688.F32.TF32 R108, R224.reuse, R214, R108 ;  /* 0x000000d6e06c723c */ /* 0x040ff0000008106c */
[C---:B------:R-:W-:Y:S01]  /*98a50*/  HMMA.1688.F32.TF32 R100, R224.reuse, R206, R100 ;  /* 0x000000cee064723c */ /* 0x040fe20000081064 */
[----:B------:R-:W-:Y:S04]  /*98a60*/  LDS R232, [R243+UR10+0x14200] ;  /* 0x0142000af3e87984 */ /* 0x000fe80008000800 */
[----:B------:R-:W-:Y:S04]  /*98a70*/  LDS R234, [R243+UR10+0x16200] ;  /* 0x0162000af3ea7984 */ /* 0x000fe80008000800 */
        /* <DEDUP_REMOVED lines=23> */
[C---:B--2---:R-:W-:Y:S08]  /*98bf0*/  HMMA.1688.F32.TF32 R80, R224.reuse, R26, R76 ;  /* 0x0000001ae050723c */ /* 0x044ff0000008104c */
[C---:B------:R-:W-:Y:S08]  /*98c00*/  HMMA.1688.F32.TF32 R76, R224.reuse, R22, R72 ;  /* 0x00000016e04c723c */ /* 0x040ff00000081048 */
[C---:B------:R-:W-:Y:S08]  /*98c10*/  HMMA.1688.F32.TF32 R72, R224.reuse, R18, R68 ;  /* 0x00000012e048723c */ /* 0x040ff00000081044 */
[C---:B------:R-:W-:Y:S08]  /*98c20*/  HMMA.1688.F32.TF32 R68, R224.reuse, R14, R60 ;  /* 0x0000000ee044723c */ /* 0x040ff0000008103c */
[C---:B------:R-:W-:Y:S08]  /*98c30*/  HMMA.1688.F32.TF32 R60, R224.reuse, R10, R56 ;  /* 0x0000000ae03c723c */ /* 0x040ff00000081038 */
[C---:B------:R-:W-:Y:S08]  /*98c40*/  HMMA.1688.F32.TF32 R56, R224.reuse, R6, R52 ;  /* 0x00000006e038723c */ /* 0x040ff00000081034 */
[----:B------:R-:W-:Y:S01]  /*98c50*/  HMMA.1688.F32.TF32 R52, R224, R222, R236 ;  /* 0x000000dee034723c */ /* 0x000fe200000810ec */
[----:B------:R-:W-:Y:S04]  /*98c60*/  LDS R224, [R243+UR10+0x14280] ;  /* 0x0142800af3e07984 */ /* 0x000fe80008000800 */
[----:B------:R-:W-:Y:S04]  /*98c70*/  LDS R226, [R243+UR10+0x16280] ;  /* 0x0162800af3e27984 */ /* 0x000fe80008000800 */
[----:B------:R-:W-:Y:S04]  /*98c80*/  LDS R225, [R252+UR10+0x14280] ;  /* 0x0142800afce17984 */ /* 0x000fe80008000800 */
[----:B------:R-:W2:Y:S04]  /*98c90*/  LDS R227, [R252+UR10+0x16280] ;  /* 0x0162800afce37984 */ /* 0x000ea80008000800 */
        /* <DEDUP_REMOVED lines=16> */
[----:B------:R-:W3:Y:S10]  /*98da0*/  LDL.LU R244, [R1+0x1450] ;  /* 0x0014500001f47983 */ /* 0x000ef40000300800 */
        /* <DEDUP_REMOVED lines=214> */
[----:B------:R-:W4:Y:S01]  /*99b10*/  LDS R235, [R67+UR10+0x16300] ;  /* 0x0163000a43eb7984 */ /* 0x000f220008000800 */
[C---:B-1----:R-:W-:Y:S08]  /*99b20*/  HMMA.1688.F32.TF32 R60, R228.reuse, R6, R236 ;  /* 0x00000006e43c723c */ /* 0x042ff000000810ec */
[----:B--2---:R-:W-:Y:S08]  /*99b30*/  HMMA.1688.F32.TF32 R56, R228, R222, R244 ;  /* 0x000000dee438723c */ /* 0x004ff000000810f4 */
[C---:B---3--:R-:W-:Y:S01]  /*99b40*/  HMMA.1688.F32.TF32 R52, R224.reuse, R218, R248 ;  /* 0x000000dae034723c */ /* 0x048fe200000810f8 */
[----:B------:R-:W-:Y:S04]  /*99b50*/  LDS R228, [R243+UR10+0x14300] ;  /* 0x0143000af3e47984 */ /* 0x000fe80008000800 */
[----:B------:R-:W-:Y:S04]  /*99b60*/  LDS R230, [R243+UR10+0x16300] ;  /* 0x0163000af3e67984 */ /* 0x000fe80008000800 */
[----:B------:R-:W-:Y:S04]  /*99b70*/  LDS R229, [R252+UR10+0x14300] ;  /* 0x0143000afce57984 */ /* 0x000fe80008000800 */
[----:B------:R-:W1:Y:S04]  /*99b80*/  LDS R231, [R252+UR10+0x16300] ;  /* 0x0163000afce77984 */ /* 0x000e680008000800 */
        /* <DEDUP_REMOVED lines=133> */
[----:B------:R-:W4:Y:S01]  /*9a3e0*/  LDS R227, [R67+UR10+0x16380] ;  /* 0x0163800a43e37984 */ /* 0x000f220008000800 */
        /* <DEDUP_REMOVED lines=136> */
[C---:B------:R-:W-:Y:S08]  /*9ac70*/  HMMA.1688.F32.TF32 R80, R228.reuse, R26, R80 ;  /* 0x0000001ae450723c */ /* 0x040ff00000081050 */
[C---:B------:R-:W-:Y:S08]  /*9ac80*/  HMMA.1688.F32.TF32 R84, R228.reuse, R30, R84 ;  /* 0x0000001ee454723c */ /* 0x040ff00000081054 */
[C---:B------:R-:W-:Y:S08]  /*9ac90*/  HMMA.1688.F32.TF32 R88, R228.reuse, R190, R88 ;  /* 0x000000bee458723c */ /* 0x040ff00000081058 */
[C---:B------:R-:W-:Y:S08]  /*9aca0*/  HMMA.1688.F32.TF32 R96, R228.reuse, R198, R96 ;  /* 0x000000c6e460723c */ /* 0x040ff00000081060 */
[C---:B------:R-:W-:Y:S08]  /*9acb0*/  HMMA.1688.F32.TF32 R100, R228.reuse, R202, R100 ;  /* 0x000000cae464723c */ /* 0x040ff00000081064 */
[C---:B------:R-:W-:Y:S08]  /*9acc0*/  HMMA.1688.F32.TF32 R104, R228.reuse, R206, R104 ;  /* 0x000000cee468723c */ /* 0x040ff00000081068 */
[C---:B----4-:R-:W-:Y:S08]  /*9acd0*/  HMMA.1688.F32.TF32 R112, R228.reuse, R214, R112 ;  /* 0x000000d6e470723c */ /* 0x050ff00000081070 */
[----:B------:R-:W-:Y:S08]  /*9ace0*/  HMMA.1688.F32.TF32 R116, R228, R218, R116 ;  /* 0x000000dae474723c */ /* 0x000ff00000081074 */
        /* <DEDUP_REMOVED lines=12> */
[----:B------:R1:W-:Y:S03]  /*9adb0*/  STL.64 [R1+0x1c28], R166 ;  /* 0x001c28a601007387 */ /* 0x0003e60000100a00 */
[----:B------:R-:W-:Y:S08]  /*9adc0*/  HMMA.1688.F32.TF32 R124, R232, R6, R124 ;  /* 0x00000006e87c723c */ /* 0x000ff0000008107c */
        /* <DEDUP_REMOVED lines=8> */
[----:B-1----:R-:W2:Y:S04]  /*9ae50*/  LDL.LU.64 R166, [R1+0x5ef0] ;  /* 0x005ef00001a67983 */ /* 0x002ea80000300a00 */
[----:B------:R-:W2:Y:S04]  /*9ae60*/  LDL.LU.64 R164, [R1+0x5ee8] ;  /* 0x005ee80001a47983 */ /* 0x000ea80000300a00 */
[----:B------:R-:W-:Y:S04]  /*9ae70*/  STL.64 [R1+0x1cf0], R160 ;  /* 0x001cf0a001007387 */ /* 0x000fe80000100a00 */
[----:B------:R1:W-:Y:S04]  /*9ae80*/  STL.64 [R1+0x1cf8], R162 ;  /* 0x001cf8a201007387 */ /* 0x0003e80000100a00 */
[----:B------:R-:W3:Y:S04]  /*9ae90*/  LDS R235, [R252+UR10+0x16380] ;  /* 0x0163800afceb7984 */ /* 0x000ee80008000800 */
[----:B------:R-:W-:Y:S04]  /*9aea0*/  LDS R228, [R0+UR10+0x14400] ;  /* 0x0144000a00e47984 */ /* 0x000fe80008000800 */
[----:B------:R-:W-:Y:S04]  /*9aeb0*/  LDS R230, [R0+UR10+0x16400] ;  /* 0x0164000a00e67984 */ /* 0x000fe80008000800 */
[----:B------:R-:W-:Y:S04]  /*9aec0*/  LDS R229, [R67+UR10+0x14400] ;  /* 0x0144000a43e57984 */ /* 0x000fe80008000800 */
[----:B------:R-:W4:Y:S04]  /*9aed0*/  LDS R231, [R67+UR10+0x16400] ;  /* 0x0164000a43e77984 */ /* 0x000f280008000800 */
        /* <DEDUP_REMOVED lines=59> */
[C---:B---3--:R-:W-:Y:S08]  /*9b290*/  HMMA.1688.F32.TF32 R56, R224.reuse, R214, R244 ;  /* 0x000000d6e038723c */ /* 0x048ff000000810f4 */
[C---:B----4-:R-:W-:Y:S03]  /*9b2a0*/  HMMA.1688.F32.TF32 R52, R224.reuse, R210, R248 ;  /* 0x000000d2e034723c */ /* 0x050fe600000810f8 */
        /* <DEDUP_REMOVED lines=136> */
[C---:B---3--:R-:W-:Y:S03]  /*9bb30*/  HMMA.1688.F32.TF32 R52, R232.reuse, R198, R248 ;  /* 0x000000c6e834723c */ /* 0x048fe600000810f8 */
[----:B------:R1:W-:Y:S04]  /*9bb40*/  STL.64 [R1+0xfe0], R60 ;  /* 0x000fe03c01007387 */ /* 0x0003e80000100a00 */
[----:B------:R2:W-:Y:S04]  /*9bb50*/  STL.64 [R1+0xfe8], R62 ;  /* 0x000fe83e01007387 */ /* 0x0005e80000100a00 */
        /* <DEDUP_REMOVED lines=117> */
[----:B------:R1:W-:Y:S04]  /*9c2b0*/  STL.64 [R1+0x10d8], R238 ;  /* 0x0010d8ee01007387 */ /* 0x0003e80000100a00 */
[----:B-1----:R-:W2:Y:S04]  /*9c2c0*/  LDL.LU.64 R238, [R1+0x5eb0] ;  /* 0x005eb00001ee7983 */ /* 0x002ea80000300a00 */
[----:B------:R-:W3:Y:S04]  /*9c2d0*/  LDL.LU.64 R236, [R1+0x5ea8] ;  /* 0x005ea80001ec7983 */ /* 0x000ee80000300a00 */
[----:B------:R1:W-:Y:S04]  /*9c2e0*/  STL.64 [R1+0x10c0], R52 ;  /* 0x0010c03401007387 */ /* 0x0003e80000100a00 */
[----:B------:R4:W-:Y:S04]  /*9c2f0*/  STL.64 [R1+0x10c8], R54 ;  /* 0x0010c83601007387 */ /* 0x0009e80000100a00 */
[----:B-1----:R-:W2:Y:S04]  /*9c300*/  LDL.LU R52, [R1+0xa0] ;  /* 0x0000a00001347983 */ /* 0x002ea80000300800 */
[----:B------:R-:W2:Y:S04]  /*9c310*/  LDL.LU R53, [R1+0xa4] ;  /* 0x0000a40001357983 */ /* 0x000ea80000300800 */
[----:B----4-:R-:W2:Y:S04]  /*9c320*/  LDL.LU R54, [R1+0xa8] ;  /* 0x0000a80001367983 */ /* 0x010ea80000300800 */
[----:B------:R-:W2:Y:S04]  /*9c330*/  LDL.LU R55, [R1+0xac] ;  /* 0x0000ac0001377983 */ /* 0x000ea80000300800 */
        /* <DEDUP_REMOVED lines=8> */
[C---:B------:R-:W-:Y:S08]  /*9c3c0*/  HMMA.1688.F32.TF32 R148, R232.reuse, R22, R148 ;  /* 0x00000016e894723c */ /* 0x040ff00000081094 */
[C---:B------:R-:W-:Y:S11]  /*9c3d0*/  HMMA.1688.F32.TF32 R144, R232.reuse, R18, R144 ;  /* 0x00000012e890723c */ /* 0x040ff60000081090 */
[----:B------:R-:W-:Y:S04]  /*9c3e0*/  STL.64 [R1+0x1090], R148 ;  /* 0x0010909401007387 */ /* 0x000fe80000100a00 */
[----:B------:R1:W-:Y:S04]  /*9c3f0*/  STL.64 [R1+0x1098], R150 ;  /* 0x0010989601007387 */ /* 0x0003e80000100a00 */
[----:B------:R-:W-:Y:S04]  /*9c400*/  STL.64 [R1+0x1080], R144 ;  /* 0x0010809001007387 */ /* 0x000fe80000100a00 */
[----:B------:R1:W-:Y:S02]  /*9c410*/  STL.64 [R1+0x1088], R146 ;  /* 0x0010889201007387 */ /* 0x0003e40000100a00 */
[C---:B-1----:R-:W-:Y:S08]  /*9c420*/  HMMA.1688.F32.TF32 R148, R232.reuse, R14, R140 ;  /* 0x0000000ee894723c */ /* 0x042ff0000008108c */
[C---:B------:R-:W-:Y:S08]  /*9c430*/  HMMA.1688.F32.TF32 R144, R232.reuse, R10, R136 ;  /* 0x0000000ae890723c */ /* 0x040ff00000081088 */
        /* <DEDUP_REMOVED lines=65> */
[----:B------:R-:W-:Y:S04]  /*9c850*/  LDS R232, [R243+UR10+0x14480] ;  /* 0x0144800af3e87984 */ /* 0x000fe80008000800 */
[----:B------:R-:W-:Y:S04]  /*9c860*/  LDS R234, [R243+UR10+0x16480] ;  /* 0x0164800af3ea7984 */ /* 0x000fe80008000800 */
[----:B------:R-:W-:Y:S04]  /*9c870*/  LDS R233, [R252+UR10+0x14480] ;  /* 0x0144800afce97984 */ /* 0x000fe80008000800 */
[----:B------:R-:W-:Y:S01]  /*9c880*/  LDS R235, [R252+UR10+0x16480] ;  /* 0x0164800afceb7984 */ /* 0x000fe20008000800 */
[C---:B--2---:R-:W-:Y:S08]  /*9c890*/  HMMA.1688.F32.TF32 R52, R224.reuse, R206, R52 ;  /* 0x000000cee034723c */ /* 0x044ff00000081034 */
[C---:B----4-:R-:W-:Y:S08]  /*9c8a0*/  HMMA.1688.F32.TF32 R56, R224.reuse, R210, R244 ;  /* 0x000000d2e038723c */ /* 0x050ff000000810f4 */
[----:B------:R-:W-:-:S15]  /*9c8b0*/  HMMA.1688.F32.TF32 R60, R224, R214, R248 ;  /* 0x000000d6e03c723c */ /* 0x000fde00000810f8 */
[----:B------:R-:W-:-:S04]  /*9c8c0*/  NOP ;  /* 0x0000000000007918 */ /* 0x000fc80000000000 */
[----:B------:R-:W-:Y:S04]  /*9c8d0*/  STL.64 [R1+0xee0], R60 ;  /* 0x000ee03c01007387 */ /* 0x000fe80000100a00 */
[----:B------:R-:W-:Y:S04]  /*9c8e0*/  STL.64 [R1+0xee8], R62 ;  /* 0x000ee83e01007387 */ /* 0x000fe80000100a00 */
[----:B------:R2:W-:Y:S04]  /*9c8f0*/  STL.64 [R1+0xed0], R56 ;  /* 0x000ed03801007387 */ /* 0x0005e80000100a00 */
[----:B------:R4:W-:Y:S04]  /*9c900*/  STL.64 [R1+0xed8], R58 ;  /* 0x000ed83a01007387 */ /* 0x0009e80000100a00 */
[----:B--2---:R-:W2:Y:S04]  /*9c910*/  LDL.LU R56, [R1+0x4e0] ;  /* 0x0004e00001387983 */ /* 0x004ea80000300800 */
[----:B------:R1:W-:Y:S04]  /*9c920*/  STL.64 [R1+0xec0], R52 ;  /* 0x000ec03401007387 */ /* 0x0003e80000100a00 */
[----:B------:R1:W-:Y:S04]  /*9c930*/  STL.64 [R1+0xec8], R54 ;  /* 0x000ec83601007387 */ /* 0x0003e80000100a00 */
[----:B------:R-:W2:Y:S04]  /*9c940*/  LDL.LU R57, [R1+0x4e4] ;  /* 0x0004e40001397983 */ /* 0x000ea80000300800 */
[----:B----4-:R-:W2:Y:S04]  /*9c950*/  LDL.LU R58, [R1+0x4e8] ;  /* 0x0004e800013a7983 */ /* 0x010ea80000300800 */
[----:B------:R-:W2:Y:S04]  /*9c960*/  LDL.LU R59, [R1+0x4ec] ;  /* 0x0004ec00013b7983 */ /* 0x000ea80000300800 */
[----:B------:R-:W4:Y:S04]  /*9c970*/  LDL.LU R60, [R1+0x4f0] ;  /* 0x0004f000013c7983 */ /* 0x000f280000300800 */
[----:B------:R-:W4:Y:S04]  /*9c980*/  LDL.LU R61, [R1+0x4f4] ;  /* 0x0004f400013d7983 */ /* 0x000f280000300800 */
[----:B------:R-:W4:Y:S01]  /*9c990*/  LDL.LU R62, [R1+0x4f8] ;  /* 0x0004f800013e7983 */ /* 0x000f220000300800 */
[----:B---3--:R-:W-:-:S03]  /*9c9a0*/  IMAD.MOV.U32 R63, RZ, RZ, R236 ;  /* 0x000000ffff3f7224 */ /* 0x008fc600078e00ec */
        /* <DEDUP_REMOVED lines=72> */
[----:B-1----:R-:W-:-:S02]  /*9ce30*/  IMAD.MOV.U32 R52, RZ, RZ, R237 ;  /* 0x000000ffff347224 */ /* 0x002fc400078e00ed */
[----:B------:R-:W-:Y:S02]  /*9ce40*/  IMAD.MOV.U32 R53, RZ, RZ, R238 ;  /* 0x000000ffff357224 */ /* 0x000fe400078e00ee */
[----:B------:R-:W-:Y:S02]  /*9ce50*/  IMAD.MOV.U32 R54, RZ, RZ, R239 ;  /* 0x000000ffff367224 */ /* 0x000fe400078e00ef */
[----:B---3--:R-:W-:Y:S02]  /*9ce60*/  IMAD.MOV.U32 R75, RZ, RZ, R236 ;  /* 0x000000ffff4b7224 */ /* 0x008fe400078e00ec */
[----:B------:R-:W3:Y:S04]  /*9ce70*/  LDL.LU R236, [R1+0x5e7c] ;  /* 0x005e7c0001ec7983 */ /* 0x000ee80000300800 */
[----:B------:R-:W3:Y:S04]  /*9ce80*/  LDL.LU R237, [R1+0x5e78] ;  /* 0x005e780001ed7983 */ /* 0x000ee80000300800 */
[----:B------:R-:W3:Y:S04]  /*9ce90*/  LDL.LU R238, [R1+0x5e74] ;  /* 0x005e740001ee7983 */ /* 0x000ee80000300800 */
[----:B------:R-:W3:Y:S04]  /*9cea0*/  LDL.LU R239, [R1+0x5e70] ;  /* 0x005e700001ef7983 */ /* 0x000ee80000300800 */
[----:B------:R-:W3:Y:S01]  /*9ceb0*/  LDL.LU R55, [R1+0x4dc] ;  /* 0x0004dc0001377983 */ /* 0x000ee20000300800 */
[C---:B--2---:R-:W-:Y:S08]  /*9cec0*/  HMMA.1688.F32.TF32 R76, R228.reuse, R202, R76 ;  /* 0x000000cae44c723c */ /* 0x044ff0000008104c */
        /* <DEDUP_REMOVED lines=22> */
[C---:B------:R-:W-:Y:S08]  /*9d030*/  HMMA.1688.F32.TF32 R88, R228.reuse, R214, R88 ;  /* 0x000000d6e458723c */ /* 0x040ff00000081058 */
[C---:B------:R-:W-:Y:S08]  /*9d040*/  HMMA.1688.F32.TF32 R72, R228.reuse, R198, R72 ;  /* 0x000000c6e448723c */ /* 0x040ff00000081048 */
[C---:B------:R-:W-:Y:S08]  /*9d050*/  HMMA.1688.F32.TF32 R68, R228.reuse, R194, R68 ;  /* 0x000000c2e444723c */ /* 0x040ff00000081044 */
[C---:B------:R-:W-:Y:S08]  /*9d060*/  HMMA.1688.F32.TF32 R60, R228.reuse, R190, R60 ;  /* 0x000000bee43c723c */ /* 0x040ff0000008103c */
[-C--:B------:R-:W-:Y:S08]  /*9d070*/  HMMA.1688.F32.TF32 R56, R228, R30.reuse, R56 ;  /* 0x0000001ee438723c */ /* 0x080ff00000081038 */
[----:B---3--:R-:W-:Y:S08]  /*9d080*/  HMMA.1688.F32.TF32 R124, R224, R30, R236 ;  /* 0x0000001ee07c723c */ /* 0x008ff000000810ec */
[----:B------:R-:W-:Y:S01]  /*9d090*/  HMMA.1688.F32.TF32 R52, R228, R26, R52 ;  /* 0x0000001ae434723c */ /* 0x000fe20000081034 */
        /* <DEDUP_REMOVED lines=36> */
[----:B--2---:R-:W1:Y:S04]  /*9d2e0*/  LDL.LU R60, [R1+0x120] ;  /* 0x00012000013c7983 */ /* 0x004e680000300800 */
[----:B------:R2:W-:Y:S04]  /*9d2f0*/  STL.64 [R1+0x17c0], R56 ;  /* 0x0017c03801007387 */ /* 0x0005e80000100a00 */
[----:B------:R4:W-:Y:S04]  /*9d300*/  STL.64 [R1+0x17c8], R58 ;  /* 0x0017c83a01007387 */ /* 0x0009e80000100a00 */
[----:B------:R1:W-:Y:S04]  /*9d310*/  STL.64 [R1+0x17b0], R52 ;  /* 0x0017b03401007387 */ /* 0x0003e80000100a00 */
[----:B------:R1:W-:Y:S04]  /*9d320*/  STL.64 [R1+0x17b8], R54 ;  /* 0x0017b83601007387 */ /* 0x0003e80000100a00 */
        /* <DEDUP_REMOVED lines=103> */
[----:B-1----:R-:W4:Y:S04]  /*9d9a0*/  LDL.LU R52, [R1+0x490] ;  /* 0x0004900001347983 */ /* 0x002f280000300800 */
[----:B------:R-:W4:Y:S04]  /*9d9b0*/  LDL.LU R53, [R1+0x494] ;  /* 0x0004940001357983 */ /* 0x000f280000300800 */
[----:B------:R-:W4:Y:S04]  /*9d9c0*/  LDL.LU R54, [R1+0x498] ;  /* 0x0004980001367983 */ /* 0x000f280000300800 */
[----:B------:R-:W4:Y:S01]  /*9d9d0*/  LDL.LU R55, [R1+0x49c] ;  /* 0x00049c0001377983 */ /* 0x000f220000300800 */
[C---:B---3--:R-:W-:Y:S08]  /*9d9e0*/  HMMA.1688.F32.TF32 R60, R224.reuse, R210, R60 ;  /* 0x000000d2e03c723c */ /* 0x048ff0000008103c */
[----:B------:R-:W-:Y:S08]  /*9d9f0*/  HMMA.1688.F32.TF32 R68, R224, R214, R68 ;  /* 0x000000d6e044723c */ /* 0x000ff00000081044 */
[C---:B------:R-:W-:Y:S08]  /*9da00*/  HMMA.1688.F32.TF32 R76, R232.reuse, R222, R76 ;  /* 0x000000dee84c723c */ /* 0x040ff0000008104c */
[C---:B------:R-:W-:Y:S08]  /*9da10*/  HMMA.1688.F32.TF32 R80, R232.reuse, R6, R80 ;  /* 0x00000006e850723c */ /* 0x040ff00000081050 */
[C---:B------:R-:W-:Y:S08]  /*9da20*/  HMMA.1688.F32.TF32 R84, R232.reuse, R10, R84 ;  /* 0x0000000ae854723c */ /* 0x040ff00000081054 */
[-C--:B------:R-:W-:Y:S08]  /*9da30*/  HMMA.1688.F32.TF32 R92, R232, R18.reuse, R92 ;  /* 0x00000012e85c723c */ /* 0x080ff0000008105c */
[C---:B------:R-:W-:Y:S08]  /*9da40*/  HMMA.1688.F32.TF32 R236, R228.reuse, R18, R236 ;  /* 0x00000012e4ec723c */ /* 0x040ff000000810ec */
[C---:B------:R-:W-:Y:S08]  /*9da50*/  HMMA.1688.F32.TF32 R148, R228.reuse, R22, R148 ;  /* 0x00000016e494723c */ /* 0x040ff00000081094 */
[C---:B------:R-:W-:Y:S08]  /*9da60*/  HMMA.1688.F32.TF32 R244, R228.reuse, R14, R244 ;  /* 0x0000000ee4f4723c */ /* 0x040ff000000810f4 */
[C---:B------:R-:W-:Y:S08]  /*9da70*/  HMMA.1688.F32.TF32 R144, R228.reuse, R6, R144 ;  /* 0x00000006e490723c */ /* 0x040ff00000081090 */
[----:B------:R-:W-:Y:S08]  /*9da80*/  HMMA.1688.F32.TF32 R140, R228, R222, R140 ;  /* 0x000000dee48c723c */ /* 0x000ff0000008108c */
[C---:B------:R-:W-:Y:S08]  /*9da90*/  HMMA.1688.F32.TF32 R132, R232.reuse, R214, R132 ;  /* 0x000000d6e884723c */ /* 0x040ff00000081084 */
[C---:B------:R-:W-:Y:S01]  /*9daa0*/  HMMA.1688.F32.TF32 R136, R232.reuse, R218, R136 ;  /* 0x000000dae888723c */ /* 0x040fe20000081088 */
[----:B------:R-:W-:Y:S04]  /*9dab0*/  STL.64 [R1+0x17a0], R148 ;  /* 0x0017a09401007387 */ /* 0x000fe80000100a00 */
[----:B------:R1:W-:Y:S04]  /*9dac0*/  STL.64 [R1+0x17a8], R150 ;  /* 0x0017a89601007387 */ /* 0x0003e80000100a00 */
[----:B-1----:R-:W3:Y:S04]  /*9dad0*/  LDL.LU.64 R150, [R1+0x5e68] ;  /* 0x005e680001967983 */ /* 0x002ee80000300a00 */
[----:B------:R-:W3:Y:S04]  /*9dae0*/  LDL.LU.64 R148, [R1+0x5e60] ;  /* 0x005e600001947983 */ /* 0x000ee80000300a00 */
[----:B------:R-:W-:Y:S04]  /*9daf0*/  STL.64 [R1+0x1790], R236 ;  /* 0x001790ec01007387 */ /* 0x000fe80000100a00 */
[----:B------:R1:W-:Y:S01]  /*9db00*/  STL.64 [R1+0x1798], R238 ;  /* 0x001798ee01007387 */ /* 0x0003e20000100a00 */
[----:B------:R-:W-:Y:S08]  /*9db10*/  HMMA.1688.F32.TF32 R128, R232, R210, R128 ;  /* 0x000000d2e880723c */ /* 0x000ff00000081080 */
[----:B-1----:R-:W-:Y:S08]  /*9db20*/  HMMA.1688.F32.TF32 R236, R228, R10, R248 ;  /* 0x0000000ae4ec723c */ /* 0x002ff000000810f8 */
[C---:B------:R-:W-:Y:S08]  /*9db30*/  HMMA.1688.F32.TF32 R124, R232.reuse, R206, R124 ;  /* 0x000000cee87c723c */ /* 0x040ff0000008107c */
[C---:B------:R-:W-:Y:S08]  /*9db40*/  HMMA.1688.F32.TF32 R120, R232.reuse, R202, R120 ;  /* 0x000000cae878723c */ /* 0x040ff00000081078 */
[C---:B------:R-:W-:Y:S01]  /*9db50*/  HMMA.1688.F32.TF32 R116, R232.reuse, R198, R116 ;  /* 0x000000c6e874723c */ /* 0x040fe20000081074 */
[----:B------:R-:W-:Y:S04]  /*9db60*/  STL.64 [R1+0x1780], R244 ;  /* 0x001780f401007387 */ /* 0x000fe80000100a00 */
[----:B------:R-:W-:Y:S03]  /*9db70*/  STL.64 [R1+0x1788], R246 ;  /* 0x001788f601007387 */ /* 0x000fe60000100a00 */
[C---:B------:R-:W-:Y:S08]  /*9db80*/  HMMA.1688.F32.TF32 R112, R232.reuse, R194, R112 ;  /* 0x000000c2e870723c */ /* 0x040ff00000081070 */
[C---:B------:R-:W-:Y:S08]  /*9db90*/  HMMA.1688.F32.TF32 R108, R232.reuse, R190, R108 ;  /* 0x000000bee86c723c */ /* 0x040ff0000008106c */
[C---:B------:R-:W-:Y:S08]  /*9dba0*/  HMMA.1688.F32.TF32 R104, R232.reuse, R30, R104 ;  /* 0x0000001ee868723c */ /* 0x040ff00000081068 */
[C---:B------:R-:W-:Y:S08]  /*9dbb0*/  HMMA.1688.F32.TF32 R100, R232.reuse, R26, R100 ;  /* 0x0000001ae864723c */ /* 0x040ff00000081064 */
[C---:B------:R-:W-:Y:S08]  /*9dbc0*/  HMMA.1688.F32.TF32 R96, R232.reuse, R22, R96 ;  /* 0x00000016e860723c */ /* 0x040ff00000081060 */
[----:B------:R-:W-:Y:S08]  /*9dbd0*/  HMMA.1688.F32.TF32 R88, R232, R14, R88 ;  /* 0x0000000ee858723c */ /* 0x000ff00000081058 */
[C---:B------:R-:W-:Y:S08]  /*9dbe0*/  HMMA.1688.F32.TF32 R72, R224.reuse, R218, R72 ;  /* 0x000000dae048723c */ /* 0x040ff00000081048 */
[C---:B--2---:R-:W-:Y:S08]  /*9dbf0*/  HMMA.1688.F32.TF32 R56, R224.reuse, R206, R56 ;  /* 0x000000cee038723c */ /* 0x044ff00000081038 */
[C---:B----4-:R-:W-:Y:S01]  /*9dc00*/  HMMA.1688.F32.TF32 R52, R224.reuse, R202, R52 ;  /* 0x000000cae034723c */ /* 0x050fe20000081034 */
        /* <DEDUP_REMOVED lines=48> */
[----:B------:R-:W-:Y:S04]  /*9df10*/  LDS R233, [R252+UR10+0x14500] ;  /* 0x0145000afce97984 */ /* 0x000fe80008000800 */
[----:B------:R-:W4:Y:S04]  /*9df20*/  LDS R235, [R252+UR10+0x16500] ;  /* 0x0165000afceb7984 */ /* 0x000f280008000800 */
[----:B------:R-:W-:Y:S04]  /*9df30*/  LDS R228, [R0+UR10+0x14580] ;  /* 0x0145800a00e47984 */ /* 0x000fe80008000800 */
[----:B------:R-:W-:Y:S04]  /*9df40*/  LDS R230, [R0+UR10+0x16580] ;  /* 0x0165800a00e67984 */ /* 0x000fe80008000800 */
[----:B------:R-:W-:Y:S04]  /*9df50*/  LDS R229, [R67+UR10+0x14580] ;  /* 0x0145800a43e57984 */ /* 0x000fe80008000800 */
[----:B------:R-:W3:Y:S04]  /*9df60*/  LDS R231, [R67+UR10+0x16580] ;  /* 0x0165800a43e77984 */ /* 0x000ee80008000800 */
[----:B-1----:R-:W3:Y:S04]  /*9df70*/  LDL.LU R56, [R1+0x6f0] ;  /* 0x0006f00001387983 */ /* 0x002ee80000300800 */
        /* <DEDUP_REMOVED lines=273> */
[----:B------:R-:W-:Y:S03]  /*9f090*/  HMMA.1688.F32.TF32 R232, R232, R222, R132 ;  /* 0x000000dee8e8723c */ /* 0x000fe60000081084 */
        /* <DEDUP_REMOVED lines=20> */
[----:B------:R-:W-:-:S15]  /*9f1e0*/  HMMA.1688.F32.TF32 R128, R228, R218, R128 ;  /* 0x000000dae480723c */ /* 0x000fde0000081080 */
[----:B------:R-:W-:-:S04]  /*9f1f0*/  NOP ;  /* 0x0000000000007918 */ /* 0x000fc80000000000 */
[----:B------:R-:W-:Y:S04]  /*9f200*/  STL.64 [R1+0x1250], R128 ;  /* 0x0012508001007387 */ /* 0x000fe80000100a00 */
[----:B------:R1:W-:Y:S04]  /*9f210*/  STL.64 [R1+0x1258], R130 ;  /* 0x0012588201007387 */ /* 0x0003e80000100a00 */
[----:B-1----:R-:W3:Y:S04]  /*9f220*/  LDL.LU.64 R130, [R1+0x5e18] ;  /* 0x005e180001827983 */ /* 0x002ee80000300a00 */
[----:B------:R-:W3:Y:S01]  /*9f230*/  LDL.LU.64 R128, [R1+0x5e10] ;  /* 0x005e100001807983 */ /* 0x000ee20000300a00 */
        /* <DEDUP_REMOVED lines=26> */
[----:B-1----:R-:W-:Y:S02]  /*9f3e0*/  HMMA.1688.F32.TF32 R232, R228, R202, R248 ;  /* 0x000000cae4e8723c */ /* 0x002fe400000810f8 */
[----:B------:R1:W-:Y:S04]  /*9f3f0*/  STL.64 [R1+0x1280], R236 ;  /* 0x001280ec01007387 */ /* 0x0003e80000100a00 */
[----:B------:R2:W-:Y:S04]  /*9f400*/  STL.64 [R1+0x1288], R238 ;  /* 0x001288ee01007387 */ /* 0x0005e80000100a00 */
        /* <DEDUP_REMOVED lines=48> */
[----:B--2---:R-:W3:Y:S01]  /*9f710*/  LDL.LU R238, [R1+0x598] ;  /* 0x0005980001ee7983 */ /* 0x004ee20000300800 */
[----:B------:R-:W-:-:S03]  /*9f720*/  IMAD.MOV.U32 R239, RZ, RZ, R241 ;  /* 0x000000ffffef7224 */ /* 0x000fc600078e00f1 */
        /* <DEDUP_REMOVED lines=82> */
[----:B--2---:R-:W-:Y:S02]  /*9fc50*/  IMAD.MOV.U32 R59, RZ, RZ, R241 ;  /* 0x000000ffff3b7224 */ /* 0x004fe400078e00f1 */
        /* <DEDUP_REMOVED lines=8> */
[C---:B------:R-:W-:Y:S08]  /*9fce0*/  HMMA.1688.F32.TF32 R116, R224.reuse, R22, R116 ;  /* 0x00000016e074723c */ /* 0x040ff00000081074 */
[C---:B------:R-:W-:Y:S01]  /*9fcf0*/  HMMA.1688.F32.TF32 R104, R224.reuse, R10, R104 ;  /* 0x0000000ae068723c */ /* 0x040fe20000081068 */
[----:B------:R-:W-:Y:S04]  /*9fd00*/  STL.64 [R1+0x490], R124 ;  /* 0x0004907c01007387 */ /* 0x000fe80000100a00 */
[----:B------:R1:W-:Y:S03]  /*9fd10*/  STL.64 [R1+0x498], R126 ;  /* 0x0004987e01007387 */ /* 0x0003e60000100a00 */
[C---:B------:R-:W-:Y:S01]  /*9fd20*/  HMMA.1688.F32.TF32 R100, R224.reuse, R6, R100 ;  /* 0x00000006e064723c */ /* 0x040fe20000081064 */
[----:B-1----:R-:W3:Y:S04]  /*9fd30*/  LDL.LU.64 R126, [R1+0x5df8] ;  /* 0x005df800017e7983 */ /* 0x002ee80000300a00 */
[----:B------:R-:W3:Y:S04]  /*9fd40*/  LDL.LU.64 R124, [R1+0x5df0] ;  /* 0x005df000017c7983 */ /* 0x000ee80000300a00 */
[----:B------:R-:W-:Y:S04]  /*9fd50*/  STL.64 [R1+0x480], R232 ;  /* 0x000480e801007387 */ /* 0x000fe80000100a00 */
[----:B------:R-:W-:Y:S04]  /*9fd60*/  STL.64 [R1+0x488], R234 ;  /* 0x000488ea01007387 */ /* 0x000fe80000100a00 */
[----:B------:R-:W-:Y:S04]  /*9fd70*/  STL.64 [R1+0x470], R120 ;  /* 0x0004707801007387 */ /* 0x000fe80000100a00 */
[----:B------:R1:W-:Y:S01]  /*9fd80*/  STL.64 [R1+0x478], R122 ;  /* 0x0004787a01007387 */ /* 0x0003e20000100a00 */
        /* <DEDUP_REMOVED lines=11> */
[----:B-1----:R-:W4:Y:S04]  /*9fe40*/  LDL.LU.64 R122, [R1+0x5de8] ;  /* 0x005de800017a7983 */ /* 0x002f280000300a00 */
[----:B------:R-:W4:Y:S04]  /*9fe50*/  LDL.LU.64 R120, [R1+0x5de0] ;  /* 0x005de00001787983 */ /* 0x000f280000300a00 */
[----:B------:R-:W-:Y:S04]  /*9fe60*/  STL.64 [R1+0x460], R116 ;  /* 0x0004607401007387 */ /* 0x000fe80000100a00 */
[----:B------:R1:W-:Y:S01]  /*9fe70*/  STL.64 [R1+0x468], R118 ;  /* 0x0004687601007387 */ /* 0x0003e20000100a00 */
[C---:B------:R-:W-:Y:S08]  /*9fe80*/  HMMA.1688.F32.TF32 R52, R228.reuse, R22, R52 ;  /* 0x00000016e434723c */ /* 0x040ff00000081034 */
[----:B------:R-:W-:Y:S01]  /*9fe90*/  HMMA.1688.F32.TF32 R236, R228, R18, R236 ;  /* 0x00000012e4ec723c */ /* 0x000fe200000810ec */
[----:B------:R-:W-:Y:S04]  /*9fea0*/  LDS R232, [R243+UR10+0x14600] ;  /* 0x0146000af3e87984 */ /* 0x000fe80008000800 */
[----:B------:R-:W-:Y:S04]  /*9feb0*/  LDS R234, [R243+UR10+0x16600] ;  /* 0x0166000af3ea7984 */ /* 0x000fe80008000800 */
        /* <DEDUP_REMOVED lines=22> */
[----:B------:R-:W-:Y:S04]  /*a0020*/  STL.64 [R1+0x3d0], R224 ;  /* 0x0003d0e001007387 */ /* 0x000fe80000100a00 */
[----:B------:R-:W-:Y:S04]  /*a0030*/  STL.64 [R1+0x3d8], R226 ;  /* 0x0003d8e201007387 */ /* 0x000fe80000100a00 */
[----:B------:R-:W-:Y:S04]  /*a0040*/  STL.64 [R1+0x750], R92 ;  /* 0x0007505c01007387 */ /* 0x000fe80000100a00 */
[----:B------:R1:W-:Y:S01]  /*a0050*/  STL.64 [R1+0x758], R94 ;  /* 0x0007585e01007387 */ /* 0x0003e20000100a00 */
[----:B------:R-:W-:-:S02]  /*a0060*/  IMAD.MOV.U32 R250, RZ, RZ, R242 ;  /* 0x000000fffffa7224 */ /* 0x000fc400078e00f2 */
[----:B------:R-:W-:Y:S01]  /*a0070*/  IMAD.MOV.U32 R251, RZ, RZ, R3 ;  /* 0x000000fffffb7224 */ /* 0x000fe200078e0003 */
[----:B------:R-:W-:Y:S04]  /*a0080*/  LDS R224, [R0+UR10+0x14680] ;  /* 0x0146800a00e07984 */ /* 0x000fe80008000800 */
[----:B------:R-:W-:Y:S01]  /*a0090*/  LDS R226, [R0+UR10+0x16680] ;  /* 0x0166800a00e27984 */ /* 0x000fe20008000800 */
[----:B------:R-:W2:Y:S08]  /*a00a0*/  LDC R242, c[0x0][0x3ac] ;  /* 0x0000eb00fff27b82 */ /* 0x000eb00000000800 */
[----:B------:R-:W2:Y:S01]  /*a00b0*/  LDC R3, c[0x0][0x3a8] ;  /* 0x0000ea00ff037b82 */ /* 0x000ea20000000800 */
        /* <DEDUP_REMOVED lines=43> */
[----:B------:R1:W-:Y:S02]  /*a0370*/  STL.64 [R1+0x7e8], R238 ;  /* 0x0007e8ee01007387 */ /* 0x0003e40000100a00 */
[C---:B-1----:R-:W-:Y:S08]  /*a0380*/  HMMA.1688.F32.TF32 R236, R228.reuse, R14, R244 ;  /* 0x0000000ee4ec723c */ /* 0x042ff000000810f4 */
[----:B------:R-:W-:Y:S11]  /*a0390*/  HMMA.1688.F32.TF32 R244, R228, R10, R248 ;  /* 0x0000000ae4f4723c */ /* 0x000ff600000810f8 */
[----:B------:R-:W-:Y:S04]  /*a03a0*/  STL.64 [R1+0x7d0], R236 ;  /* 0x0007d0ec01007387 */ /* 0x000fe80000100a00 */
[----:B------:R3:W-:Y:S04]  /*a03b0*/  STL.64 [R1+0x7d8], R238 ;  /* 0x0007d8ee01007387 */ /* 0x0007e80000100a00 */
[----:B------:R-:W-:Y:S04]  /*a03c0*/  STL.64 [R1+0x7c0], R244 ;  /* 0x0007c0f401007387 */ /* 0x000fe80000100a00 */
[----:B------:R-:W-:Y:S01]  /*a03d0*/  STL.64 [R1+0x7c8], R246 ;  /* 0x0007c8f601007387 */ /* 0x000fe20000100a00 */
[----:B------:R-:W-:-:S05]  /*a03e0*/  LOP3.LUT R227, R0, 0x20, RZ, 0x3c, !PT ;  /* 0x0000002000e37812 */ /* 0x000fca00078e3cff */
[----:B------:R-:W-:Y:S04]  /*a03f0*/  LDS R225, [R227+UR10+0x14680] ;  /* 0x0146800ae3e17984 */ /* 0x000fe80008000800 */
[----:B------:R-:W1:Y:S01]  /*a0400*/  LDS R227, [R227+UR10+0x16680] ;  /* 0x0166800ae3e37984 */ /* 0x000e620008000800 */
[C---:B--2---:R-:W-:Y:S08]  /*a0410*/  HMMA.1688.F32.TF32 R56, R228.reuse, R222, R56 ;  /* 0x000000dee438723c */ /* 0x044ff00000081038 */
[----:B---3--:R-:W-:Y:S08]  /*a0420*/  HMMA.1688.F32.TF32 R236, R228, R6, R52 ;  /* 0x00000006e4ec723c */ /* 0x008ff00000081034 */
[C---:B------:R-:W-:Y:S08]  /*a0430*/  HMMA.1688.F32.TF32 R52, R232.reuse, R218, R60 ;  /* 0x000000dae834723c */ /* 0x040ff0000008103c */
[C---:B------:R-:W-:Y:S03]  /*a0440*/  HMMA.1688.F32.TF32 R60, R232.reuse, R214, R64 ;  /* 0x000000d6e83c723c */ /* 0x040fe60000081040 */
        /* <DEDUP_REMOVED lines=9> */
[----:B------:R2:W-:Y:S03]  /*a04e0*/  STL.64 [R1+0x2f8], R62 ;  /* 0x0002f83e01007387 */ /* 0x0005e60000100a00 */
[C---:B--2---:R-:W-:Y:S03]  /*a04f0*/  HMMA.1688.F32.TF32 R60, R232.reuse, R202, R76 ;  /* 0x000000cae83c723c */ /* 0x044fe6000008104c */
        /* <DEDUP_REMOVED lines=32> */
[----:B----4-:R-:W-:Y:S01]  /*a0700*/  HMMA.1688.F32.TF32 R52, R232, R222, R120 ;  /* 0x000000dee834723c */ /* 0x010fe20000081078 */
[----:B------:R-:W-:Y:S04]  /*a0710*/  STL.64 [R1+0x310], R60 ;  /* 0x0003103c01007387 */ /* 0x000fe80000100a00 */
[----:B------:R1:W-:Y:S01]  /*a0720*/  STL.64 [R1+0x318], R62 ;  /* 0x0003183e01007387 */ /* 0x0003e20000100a00 */
[----:B------:R-:W-:-:S03]  /*a0730*/  LOP3.LUT R251, R241, 0x40, RZ, 0x3c, !PT ;  /* 0x00000040f1fb7812 */ /* 0x000fc600078e3cff */
[----:B------:R-:W-:Y:S04]  /*a0740*/  LDS R116, [R243+UR10+0x14680] ;  /* 0x0146800af3747984 */ /* 0x000fe80008000800 */
[----:B------:R-:W-:Y:S04]  /*a0750*/  LDS R118, [R243+UR10+0x16680] ;  /* 0x0166800af3767984 */ /* 0x000fe80008000800 */
[----:B------:R-:W-:Y:S04]  /*a0760*/  LDS R117, [R252+UR10+0x14680] ;  /* 0x0146800afc757984 */ /* 0x000fe80008000800 */
[----:B------:R-:W-:Y:S04]  /*a0770*/  LDS R119, [R252+UR10+0x16680] ;  /* 0x0166800afc777984 */ /* 0x000fe80008000800 */
[----:B------:R-:W-:Y:S04]  /*a0780*/  LDS R120, [R243+UR10+0x14700] ;  /* 0x0147000af3787984 */ /* 0x000fe80008000800 */
[----:B------:R-:W-:Y:S04]  /*a0790*/  LDS R122, [R243+UR10+0x16700] ;  /* 0x0167000af37a7984 */ /* 0x000fe80008000800 */
[----:B------:R-:W-:Y:S04]  /*a07a0*/  LDS R121, [R252+UR10+0x14700] ;  /* 0x0147000afc797984 */ /* 0x000fe80008000800 */
[----:B------:R-:W-:Y:S04]  /*a07b0*/  LDS R123, [R252+UR10+0x16700] ;  /* 0x0167000afc7b7984 */ /* 0x000fe80008000800 */
[----:B------:R-:W-:Y:S04]  /*a07c0*/  LDSM.16.M88.4 R112, [R251+UR11+0x40080] ;  /* 0x0400800bfb70783b */ /* 0x000fe80008000200 */
[----:B------:R-:W-:Y:S01]  /*a07d0*/  LDSM.16.M88.4 R64, [R251+UR11+0x42080] ;  /* 0x0420800bfb40783b */ /* 0x000fe20008000200 */
[C---:B-1----:R-:W-:Y:S03]  /*a07e0*/  HMMA.1688.F32.TF32 R60, R224.reuse, R218, R124 ;  /* 0x000000dae03c723c */ /* 0x042fe6000008107c */
[----:B------:R-:W-:Y:S04]  /*a07f0*/  LDSM.16.M88.4 R68, [R251+UR11+0x42880] ;  /* 0x0428800bfb44783b */ /* 0x000fe80008000200 */
[----:B------:R-:W-:Y:S04]  /*a0800*/  STL.64 [R1+0x300], R56 ;  /* 0x0003003801007387 */ /* 0x000fe80000100a00 */
[----:B------:R1:W-:Y:S04]  /*a0810*/  STL.64 [R1+0x308], R58 ;  /* 0x0003083a01007387 */ /* 0x0003e80000100a00 */
[----:B------:R-:W-:Y:S04]  /*a0820*/  STL.64 [R1+0x2b0], R52 ;  /* 0x0002b03401007387 */ /* 0x000fe80000100a00 */
[----:B------:R2:W-:Y:S04]  /*a0830*/  STL.64 [R1+0x2b8], R54 ;  /* 0x0002b83601007387 */ /* 0x0005e80000100a00 */
[----:B------:R-:W-:Y:S04]  /*a0840*/  LDSM.16.M88.4 R72, [R251+UR11+0x43080] ;  /* 0x0430800bfb48783b */ /* 0x000fe80008000200 */
[----:B------:R-:W-:Y:S04]  /*a0850*/  LDSM.16.M88.4 R76, [R251+UR11+0x43880] ;  /* 0x0438800bfb4c783b */ /* 0x000fe80008000200 */
[----:B------:R-:W-:Y:S04]  /*a0860*/  LDSM.16.M88.4 R80, [R251+UR11+0x44080] ;  /* 0x0440800bfb50783b */ /* 0x000fe80008000200 */
[----:B------:R-:W-:Y:S04]  /*a0870*/  LDSM.16.M88.4 R84, [R251+UR11+0x44880] ;  /* 0x0448800bfb54783b */ /* 0x000fe80008000200 */
[----:B------:R-:W3:Y:S04]  /*a0880*/  LDSM.16.M88.4 R88, [R251+UR11+0x45080] ;  /* 0x0450800bfb58783b */ /* 0x000ee80008000200 */
[----:B------:R-:W4:Y:S04]  /*a0890*/  LDSM.16.M88.4 R92, [R251+UR11+0x45880] ;  /* 0x0458800bfb5c783b */ /* 0x000f280008000200 */
[----:B------:R-:W3:Y:S04]  /*a08a0*/  LDSM.16.M88.4 R96, [R251+UR11+0x46080] ;  /* 0x0460800bfb60783b */ /* 0x000ee80008000200 */
[----:B------:R-:W3:Y:S04]  /*a08b0*/  LDSM.16.M88.4 R100, [R251+UR11+0x46880] ;  /* 0x0468800bfb64783b */ /* 0x000ee80008000200 */
[----:B------:R-:W3:Y:S01]  /*a08c0*/  LDSM.16.M88.4 R104, [R251+UR11+0x47080] ;  /* 0x0470800bfb68783b */ /* 0x000ee20008000200 */
[C---:B-1----:R-:W-:Y:S08]  /*a08d0*/  HMMA.1688.F32.TF32 R56, R224.reuse, R214, R128 ;  /* 0x000000d6e038723c */ /* 0x042ff00000081080 */
[C---:B--2---:R-:W-:Y:S01]  /*a08e0*/  HMMA.1688.F32.TF32 R52, R224.reuse, R210, R132 ;  /* 0x000000d2e034723c */ /* 0x044fe20000081084 */
[----:B------:R-:W1:Y:S04]  /*a08f0*/  LDSM.16.M88.4 R108, [R251+UR11+0x47880] ;  /* 0x0478800bfb6c783b */ /* 0x000e680008000200 */
        /* <DEDUP_REMOVED lines=8> */
[C---:B------:R-:W-:Y:S03]  /*a0980*/  HMMA.1688.F32.TF32 R56, R224.reuse, R198, R144 ;  /* 0x000000c6e038723c */ /* 0x040fe60000081090 */
[----:B------:R-:W-:Y:S04]  /*a0990*/  STL.64 [R1+0x630], R52 ;  /* 0x0006303401007387 */ /* 0x000fe80000100a00 */
[----:B------:R2:W-:Y:S02]  /*a09a0*/  STL.64 [R1+0x638], R54 ;  /* 0x0006383601007387 */ /* 0x0005e40000100a00 */
[C---:B--2---:R-:W-:Y:S02]  /*a09b0*/  HMMA.1688.F32.TF32 R52, R224.reuse, R194, R148 ;  /* 0x000000c2e034723c */ /* 0x044fe40000081094 */
[----:B------:R-:W-:Y:S04]  /*a09c0*/  STL.64 [R1+0x620], R60 ;  /* 0x0006203c01007387 */ /* 0x000fe80000100a00 */
[----:B------:R2:W-:Y:S04]  /*a09d0*/  STL.64 [R1+0x628], R62 ;  /* 0x0006283e01007387 */ /* 0x0005e80000100a00 */
[----:B------:R-:W-:Y:S04]  /*a09e0*/  STL.64 [R1+0x6f0], R56 ;  /* 0x0006f03801007387 */ /* 0x000fe80000100a00 */
[----:B------:R1:W-:Y:S01]  /*a09f0*/  STL.64 [R1+0x6f8], R58 ;  /* 0x0006f83a01007387 */ /* 0x0003e20000100a00 */
[C---:B--2---:R-:W-:Y:S08]  /*a0a00*/  HMMA.1688.F32.TF32 R60, R224.reuse, R190, R152 ;  /* 0x000000bee03c723c */ /* 0x044ff00000081098 */
[C---:B-1----:R-:W-:Y:S01]  /*a0a10*/  HMMA.1688.F32.TF32 R56, R224.reuse, R30, R156 ;  /* 0x0000001ee038723c */ /* 0x042fe2000008109c */
        /* <DEDUP_REMOVED lines=22> */
[----:B------:R-:W-:Y:S04]  /*a0b80*/  STL.64 [R1+0x678], R62 ;  /* 0x0006783e01007387 */ /* 0x000fe80000100a00 */
[----:B------:R-:W-:Y:S04]  /*a0b90*/  STL.64 [R1+0x660], R56 ;  /* 0x0006603801007387 */ /* 0x000fe80000100a00 */
[----:B------:R-:W-:Y:S04]  /*a0ba0*/  STL.64 [R1+0x668], R58 ;  /* 0x0006683a01007387 */ /* 0x000fe80000100a00 */
[----:B------:R-:W-:Y:S04]  /*a0bb0*/  LDSM.16.M88.4 R56, [R251+UR11+0x41080] ;  /* 0x0410800bfb38783b */ /* 0x000fe80008000200 */
[----:B------:R-:W-:Y:S04]  /*a0bc0*/  LDSM.16.M88.4 R60, [R251+UR11+0x41880] ;  /* 0x0418800bfb3c783b */ /* 0x000fe80008000200 */
[----:B------:R-:W-:Y:S04]  /*a0bd0*/  STL.64 [R1+0x610], R52 ;  /* 0x0006103401007387 */ /* 0x000fe80000100a00 */
[----:B------:R-:W-:Y:S04]  /*a0be0*/  STL.64 [R1+0x618], R54 ;  /* 0x0006183601007387 */ /* 0x000fe80000100a00 */
[----:B------:R1:W-:Y:S01]  /*a0bf0*/  LDSM.16.M88.4 R52, [R251+UR11+0x40880] ;  /* 0x0408800bfb34783b */ /* 0x0003e20008000200 */
[----:B------:R-:W-:-:S02]  /*a0c00*/  IMAD.SHL.U32 R242, R242, 0x40, RZ ;  /* 0x00000040f2f27824 */ /* 0x000fc400078e00ff */
[----:B------:R-:W-:Y:S02]  /*a0c10*/  IMAD.SHL.U32 R3, R3, 0x40, RZ ;  /* 0x0000004003037824 */ /* 0x000fe400078e00ff */
[----:B------:R-:W-:Y:S02]  /*a0c20*/  IMAD.SHL.U32 R242, R242, 0x4, RZ ;  /* 0x00000004f2f27824 */ /* 0x000fe400078e00ff */
[----:B------:R-:W-:Y:S01]  /*a0c30*/  IMAD.SHL.U32 R3, R3, 0x4, RZ ;  /* 0x0000000403037824 */ /* 0x000fe200078e00ff */
        /* <DEDUP_REMOVED lines=88> */
[----:B---3--:R-:W-:Y:S04]  /*a11c0*/  STL.64 [R1+0x6108], R90 ;  /* 0x0061085a01007387 */ /* 0x008fe80000100a00 */
[----:B------:R1:W-:Y:S04]  /*a11d0*/  STL.64 [R1+0x6100], R88 ;  /* 0x0061005801007387 */ /* 0x0003e80000100a00 */
[----:B-1----:R-:W3:Y:S04]  /*a11e0*/  LDL.LU R88, [R1+0xaa0] ;  /* 0x000aa00001587983 */ /* 0x002ee80000300800 */
[----:B------:R-:W3:Y:S04]  /*a11f0*/  LDL.LU R89, [R1+0xaa4] ;  /* 0x000aa40001597983 */ /* 0x000ee80000300800 */
[----:B------:R-:W3:Y:S04]  /*a1200*/  LDL.LU R90, [R1+0xaa8] ;  /* 0x000aa800015a7983 */ /* 0x000ee80000300800 */
[----:B------:R-:W3:Y:S04]  /*a1210*/  LDL.LU R91, [R1+0xaac] ;  /* 0x000aac00015b7983 */ /* 0x000ee80000300800 */
[----:B----4-:R-:W-:Y:S04]  /*a1220*/  STL.64 [R1+0x60f8], R94 ;  /* 0x0060f85e01007387 */ /* 0x010fe80000100a00 */
        /* <DEDUP_REMOVED lines=9> */
[----:B------:R-:W-:Y:S04]  /*a12c0*/  STL [R1+0x5fe0], R2 ;  /* 0x005fe00201007387 */ /* 0x000fe80000100800 */
[----:B------:R-:W-:Y:S01]  /*a12d0*/  STL.64 [R1+0x5cd0], R240 ;  /* 0x005cd0f001007387 */ /* 0x000fe20000100a00 */
[C---:B--2---:R-:W-:Y:S08]  /*a12e0*/  HMMA.1688.F32.TF32 R92, R116.reuse, R210, R184 ;  /* 0x000000d2745c723c */ /* 0x044ff000000810b8 */
[C---:B-1----:R-:W-:Y:S08]  /*a12f0*/  HMMA.1688.F32.TF32 R96, R116.reuse, R214, R224 ;  /* 0x000000d67460723c */ /* 0x042ff000000810e0 */
        /* <DEDUP_REMOVED lines=42> */
[----:B-1----:R-:W-:Y:S03]  /*a15a0*/  HMMA.1688.F32.TF32 R88, R116, R222, R132 ;  /* 0x000000de7458723c */ /* 0x002fe60000081084 */
        /* <DEDUP_REMOVED lines=8> */
[----:B------:R1:W-:Y:S04]  /*a1630*/  STL.64 [R1+0x148], R90 ;  /* 0x0001485a01007387 */ /* 0x0003e80000100a00 */
[----:B------:R-:W2:Y:S01]  /*a1640*/  LDS R119, [R252+UR10+0x16780] ;  /* 0x0167800afc777984 */ /* 0x000ea20008000800 */
[----:B-1----:R-:W-:-:S15]  /*a1650*/  HMMA.1688.F32.TF32 R88, R120, R218, R128 ;  /* 0x000000da7858723c */ /* 0x002fde0000081080 */
        /* <DEDUP_REMOVED lines=13> */
[----:B------:R-:W-:Y:S01]  /*a1730*/  STL.64 [R1+0x88], R98 ;  /* 0x0000886201007387 */ /* 0x000fe20000100a00 */
[----:B-1----:R-:W-:Y:S03]  /*a1740*/  HMMA.1688.F32.TF32 R88, R120, R194, R248 ;  /* 0x000000c27858723c */ /* 0x002fe600000810f8 */
[----:B------:R-:W3:Y:S04]  /*a1750*/  LDL.LU R232, [R1+0x810] ;  /* 0x0008100001e87983 */ /* 0x000ee80000300800 */
[----:B------:R-:W-:Y:S04]  /*a1760*/  STL.64 [R1+0x70], R92 ;  /* 0x0000705c01007387 */ /* 0x000fe80000100a00 */
[----:B------:R1:W-:Y:S08]  /*a1770*/  STL.64 [R1+0x78], R94 ;  /* 0x0000785e01007387 */ /* 0x0003f00000100a00 */
[----:B------:R-:W-:Y:S04]  /*a1780*/  STL.64 [R1+0x60], R88 ;  /* 0x0000605801007387 */ /* 0x000fe80000100a00 */
[----:B------:R4:W-:Y:S04]  /*a1790*/  STL.64 [R1+0x68], R90 ;  /* 0x0000685a01007387 */ /* 0x0009e80000100a00 */
[----:B------:R-:W3:Y:S04]  /*a17a0*/  LDL.LU R233, [R1+0x814] ;  /* 0x0008140001e97983 */ /* 0x000ee80000300800 */
[----:B------:R-:W3:Y:S04]  /*a17b0*/  LDL.LU R234, [R1+0x818] ;  /* 0x0008180001ea7983 */ /* 0x000ee80000300800 */
[----:B------:R-:W3:Y:S04]  /*a17c0*/  LDL.LU R235, [R1+0x81c] ;  /* 0x00081c0001eb7983 */ /* 0x000ee80000300800 */
        /* <DEDUP_REMOVED lines=76> */
[----:B------:R-:W-:Y:S01]  /*a1c90*/  LOP3.LUT R241, R0, 0x20, RZ, 0x3c, !PT ;  /* 0x0000002000f17812 */ /* 0x000fe200078e3cff */
[C---:B--2---:R-:W-:Y:S08]  /*a1ca0*/  HMMA.1688.F32.TF32 R184, R116.reuse, R222, R48 ;  /* 0x000000de74b8723c */ /* 0x044ff00000081030 */
[C---:B---3--:R-:W-:Y:S08]  /*a1cb0*/  HMMA.1688.F32.TF32 R156, R116.reuse, R30, R156 ;  /* 0x0000001e749c723c */ /* 0x048ff0000008109c */
[C---:B----4-:R-:W-:Y:S08]  /*a1cc0*/  HMMA.1688.F32.TF32 R144, R116.reuse, R198, R144 ;  /* 0x000000c67490723c */ /* 0x050ff00000081090 */
[C---:B------:R-:W-:Y:S08]  /*a1cd0*/  HMMA.1688.F32.TF32 R140, R116.reuse, R202, R140 ;  /* 0x000000ca748c723c */ /* 0x040ff0000008108c */
[C---:B------:R-:W-:Y:S08]  /*a1ce0*/  HMMA.1688.F32.TF32 R136, R116.reuse, R206, R136 ;  /* 0x000000ce7488723c */ /* 0x040ff00000081088 */
[----:B------:R-:W-:Y:S08]  /*a1cf0*/  HMMA.1688.F32.TF32 R128, R116, R214, R128 ;  /* 0x000000d67480723c */ /* 0x000ff00000081080 */
[C---:B------:R-:W-:Y:S08]  /*a1d00*/  HMMA.1688.F32.TF32 R236, R120.reuse, R222, R236 ;  /* 0x000000de78ec723c */ /* 0x040ff000000810ec */
[C---:B-1----:R-:W-:Y:S08]  /*a1d10*/  HMMA.1688.F32.TF32 R92, R120.reuse, R30, R176 ;  /* 0x0000001e785c723c */ /* 0x042ff000000810b0 */
[C---:B------:R-:W-:Y:S08]  /*a1d20*/  HMMA.1688.F32.TF32 R96, R120.reuse, R190, R180 ;  /* 0x000000be7860723c */ /* 0x040ff000000810b4 */
[C---:B------:R-:W-:Y:S11]  /*a1d30*/  HMMA.1688.F32.TF32 R88, R120.reuse, R26, R172 ;  /* 0x0000001a7858723c */ /* 0x040ff600000810ac */
[----:B------:R-:W-:Y:S04]  /*a1d40*/  STL.64 [R1+0x50], R96 ;  /* 0x0000506001007387 */ /* 0x000fe80000100a00 */
[----:B------:R1:W-:Y:S04]  /*a1d50*/  STL.64 [R1+0x58], R98 ;  /* 0x0000586201007387 */ /* 0x0003e80000100a00 */
[----:B------:R-:W-:Y:S04]  /*a1d60*/  STL.64 [R1+0x40], R92 ;  /* 0x0000405c01007387 */ /* 0x000fe80000100a00 */
[----:B------:R2:W-:Y:S01]  /*a1d70*/  STL.64 [R1+0x48], R94 ;  /* 0x0000485e01007387 */ /* 0x0005e20000100a00 */
[C---:B------:R-:W-:Y:S03]  /*a1d80*/  HMMA.1688.F32.TF32 R248, R120.reuse, R10, R248 ;  /* 0x0000000a78f8723c */ /* 0x040fe600000810f8 */
[----:B------:R-:W-:Y:S04]  /*a1d90*/  STL.64 [R1+0x30], R88 ;  /* 0x0000305801007387 */ /* 0x000fe80000100a00 */
[----:B------:R3:W-:Y:S01]  /*a1da0*/  STL.64 [R1+0x38], R90 ;  /* 0x0000385a01007387 */ /* 0x0007e20000100a00 */
[C---:B-1----:R-:W-:Y:S08]  /*a1db0*/  HMMA.1688.F32.TF32 R96, R120.reuse, R22, R168 ;  /* 0x000000167860723c */ /* 0x042ff000000810a8 */
[C---:B--2---:R-:W-:Y:S08]  /*a1dc0*/  HMMA.1688.F32.TF32 R92, R120.reuse, R18, R164 ;  /* 0x00000012785c723c */ /* 0x044ff000000810a4 */
[C---:B---3--:R-:W-:Y:S03]  /*a1dd0*/  HMMA.1688.F32.TF32 R88, R120.reuse, R14, R160 ;  /* 0x0000000e7858723c */ /* 0x048fe600000810a0 */
[----:B------:R-:W-:Y:S04]  /*a1de0*/  STL.64 [R1+0x20], R96 ;  /* 0x0000206001007387 */ /* 0x000fe80000100a00 */
[----:B------:R-:W-:Y:S01]  /*a1df0*/  STL.64 [R1+0x28], R98 ;  /* 0x0000286201007387 */ /* 0x000fe20000100a00 */
[----:B------:R-:W-:Y:S03]  /*a1e00*/  HMMA.1688.F32.TF32 R244, R120, R6, R244 ;  /* 0x0000000678f4723c */ /* 0x000fe600000810f4 */
[----:B------:R-:W-:Y:S04]  /*a1e10*/  STL.64 [R1+0x10], R92 ;  /* 0x0000105c01007387 */ /* 0x000fe80000100a00 */
[----:B------:R-:W-:Y:S01]  /*a1e20*/  STL.64 [R1+0x18], R94 ;  /* 0x0000185e01007387 */ /* 0x000fe20000100a00 */
[C---:B------:R-:W-:Y:S03]  /*a1e30*/  HMMA.1688.F32.TF32 R124, R116.reuse, R218, R124 ;  /* 0x000000da747c723c */ /* 0x040fe6000008107c */
[----:B------:R1:W-:Y:S04]  /*a1e40*/  STL.64 [R1], R88 ;  /* 0x0000005801007387 */ /* 0x0003e80000100a00 */
[----:B------:R2:W-:Y:S01]  /*a1e50*/  STL.64 [R1+0x8], R90 ;  /* 0x0000085a01007387 */ /* 0x0005e20000100a00 */
[C---:B------:R-:W-:Y:S03]  /*a1e60*/  HMMA.1688.F32.TF32 R132, R116.reuse, R210, R132 ;  /* 0x000000d27484723c */ /* 0x040fe60000081084 */
[----:B------:R-:W-:Y:S04]  /*a1e70*/  STL.64 [R1+0x60a8], R250 ;  /* 0x0060a8fa01007387 */ /* 0x000fe80000100a00 */
[----:B------:R-:W-:Y:S04]  /*a1e80*/  STL.64 [R1+0x60a0], R248 ;  /* 0x0060a0f801007387 */ /* 0x000fe80000100a00 */
[----:B------:R-:W3:Y:S04]  /*a1e90*/  LDL.LU R224, [R1+0xab0] ;  /* 0x000ab00001e07983 */ /* 0x000ee80000300800 */
[----:B------:R-:W3:Y:S04]  /*a1ea0*/  LDL.LU R225, [R1+0xab4] ;  /* 0x000ab40001e17983 */ /* 0x000ee80000300800 */
[----:B------:R-:W3:Y:S04]  /*a1eb0*/  LDL.LU R226, [R1+0xab8] ;  /* 0x000ab80001e27983 */ /* 0x000ee80000300800 */
[----:B------:R-:W3:Y:S01]  /*a1ec0*/  LDL.LU R227, [R1+0xabc] ;  /* 0x000abc0001e37983 */ /* 0x000ee20000300800 */
[C---:B------:R-:W-:Y:S03]  /*a1ed0*/  HMMA.1688.F32.TF32 R160, R116.reuse, R26, R232 ;  /* 0x0000001a74a0723c */ /* 0x040fe600000810e8 */
        /* <DEDUP_REMOVED lines=19> */
[----:B------:R-:W3:Y:S01]  /*a2010*/  LDS R122, [R0+UR10+0x16700] ;  /* 0x0167000a007a7984 */ /* 0x000ee20008000800 */
[C---:B------:R-:W-:Y:S03]  /*a2020*/  HMMA.1688.F32.TF32 R168, R116.reuse, R18, R32 ;  /* 0x0000001274a8723c */ /* 0x040fe60000081020 */
[----:B------:R-:W2:Y:S04]  /*a2030*/  LDL.LU R96, [R1+0xd80] ;  /* 0x000d800001607983 */ /* 0x000ea80000300800 */
[----:B------:R-:W2:Y:S04]  /*a2040*/  LDL.LU R97, [R1+0xd84] ;  /* 0x000d840001617983 */ /* 0x000ea80000300800 */
[----:B------:R-:W2:Y:S04]  /*a2050*/  LDL.LU R98, [R1+0xd88] ;  /* 0x000d880001627983 */ /* 0x000ea80000300800 */
[----:B------:R-:W2:Y:S01]  /*a2060*/  LDL.LU R99, [R1+0xd8c] ;  /* 0x000d8c0001637983 */ /* 0x000ea20000300800 */
[----:B------:R-:W-:Y:S08]  /*a2070*/  HMMA.1688.F32.TF32 R172, R116, R14, R36 ;  /* 0x0000000e74ac723c */ /* 0x000ff00000081024 */
[----:B---3--:R-:W-:Y:S01]  /*a2080*/  HMMA.1688.F32.TF32 R32, R120, R218, R224 ;  /* 0x000000da7820723c */ /* 0x008fe200000810e0 */
[----:B------:R-:W-:Y:S04]  /*a2090*/  LDS R224, [R243+UR10+0x18000] ;  /* 0x0180000af3e07984 */ /* 0x000fe80008000800 */
[----:B------:R-:W-:Y:S03]  /*a20a0*/  LDS R226, [R243+UR10+0x1a000] ;  /* 0x01a0000af3e27984 */ /* 0x000fe60008000800 */
[----:B------:R-:W-:Y:S01]  /*a20b0*/  HMMA.1688.F32.TF32 R176, R116, R10, R40 ;  /* 0x0000000a74b0723c */ /* 0x000fe20000081028 */
[----:B------:R-:W-:Y:S04]  /*a20c0*/  LDS R225, [R252+UR10+0x18000] ;  /* 0x0180000afce17984 */ /* 0x000fe80008000800 */
[----:B------:R-:W-:Y:S06]  /*a20d0*/  LDS R227, [R252+UR10+0x1a000] ;  /* 0x01a0000afce37984 */ /* 0x000fec0008000800 */
[----:B------:R-:W-:Y:S04]  /*a20e0*/  STL [R1+0x600c], R32 ;  /* 0x00600c2001007387 */ /* 0x000fe80000100800 */
[----:B------:R-:W-:Y:S04]  /*a20f0*/  STL [R1+0x6008], R33 ;  /* 0x0060082101007387 */ /* 0x000fe80000100800 */
[----:B------:R-:W-:Y:S04]  /*a2100*/  STL [R1+0x6004], R34 ;  /* 0x0060042201007387 */ /* 0x000fe80000100800 */
[----:B------:R4:W-:Y:S02]  /*a2110*/  STL [R1+0x6000], R35 ;  /* 0x0060002301007387 */ /* 0x0009e40000100800 */
[C---:B----4-:R-:W-:Y:S08]  /*a2120*/  HMMA.1688.F32.TF32 R32, R120.reuse, R214, R100 ;  /* 0x000000d67820723c */ /* 0x050ff00000081064 */
[C---:B------:R-:W-:Y:S01]  /*a2130*/  HMMA.1688.F32.TF32 R36, R120.reuse, R210, R232 ;  /* 0x000000d27824723c */ /* 0x040fe200000810e8 */
[----:B------:R-:W3:Y:S10]  /*a2140*/  LDL.LU R232, [R1+0xd70] ;  /* 0x000d700001e87983 */ /* 0x000ef40000300800 */
[----:B------:R-:W-:Y:S04]  /*a2150*/  STL.64 [R1+0x1c0], R32 ;  /* 0x0001c02001007387 */ /* 0x000fe80000100a00 */
[----:B------:R-:W-:Y:S04]  /*a2160*/  STL.64 [R1+0x1c8], R34 ;  /* 0x0001c82201007387 */ /* 0x000fe80000100a00 */
[----:B------:R-:W3:Y:S04]  /*a2170*/  LDL.LU R233, [R1+0xd74] ;  /* 0x000d740001e97983 */ /* 0x000ee80000300800 */
[----:B------:R-:W3:Y:S04]  /*a2180*/  LDL.LU R234, [R1+0xd78] ;  /* 0x000d780001ea7983 */ /* 0x000ee80000300800 */
[----:B------:R-:W3:Y:S01]  /*a2190*/  LDL.LU R235, [R1+0xd7c] ;  /* 0x000d7c0001eb7983 */ /* 0x000ee20000300800 */
[----:B--2---:R-:W-:Y:S03]  /*a21a0*/  HMMA.1688.F32.TF32 R40, R120, R206, R92 ;  /* 0x000000ce7828723c */ /* 0x004fe6000008105c */
[----:B------:R-:W-:Y:S04]  /*a21b0*/  STL [R1+0x601c], R36 ;  /* 0x00601c2401007387 */ /* 0x000fe80000100800 */
[----:B------:R-:W-:Y:S04]  /*a21c0*/  STL [R1+0x6018], R37 ;  /* 0x0060182501007387 */ /* 0x000fe80000100800 */
[----:B------:R-:W-:Y:S04]  /*a21d0*/  STL [R1+0x6014], R38 ;  /* 0x0060142601007387 */ /* 0x000fe80000100800 */
[----:B------:R1:W-:Y:S04]  /*a21e0*/  STL [R1+0x6010], R39 ;  /* 0x0060102701007387 */ /* 0x0003e80000100800 */
[----:B------:R-:W-:Y:S04]  /*a21f0*/  STL [R1+0x602c], R40 ;  /* 0x00602c2801007387 */ /* 0x000fe80000100800 */
[----:B------:R-:W-:Y:S04]  /*a2200*/  STL [R1+0x6028], R41 ;  /* 0x0060282901007387 */ /* 0x000fe80000100800 */
[----:B------:R-:W-:Y:S04]  /*a2210*/  STL [R1+0x6024], R42 ;  /* 0x0060242a01007387 */ /* 0x000fe80000100800 */
[----:B------:R3:W-:Y:S04]  /*a2220*/  STL [R1+0x6020], R43 ;  /* 0x0060202b01007387 */ /* 0x0007e80000100800 */
[----:B------:R-:W2:Y:S04]  /*a2230*/  LDL.LU R92, [R1+0xd60] ;  /* 0x000d6000015c7983 */ /* 0x000ea80000300800 */
[----:B------:R-:W2:Y:S04]  /*a2240*/  LDL.LU R93, [R1+0xd64] ;  /* 0x000d6400015d7983 */ /* 0x000ea80000300800 */
[----:B------:R-:W2:Y:S04]  /*a2250*/  LDL.LU R94, [R1+0xd68] ;  /* 0x000d6800015e7983 */ /* 0x000ea80000300800 */
[----:B------:R-:W2:Y:S01]  /*a2260*/  LDL.LU R95, [R1+0xd6c] ;  /* 0x000d6c00015f7983 */ /* 0x000ea20000300800 */
[----:B------:R-:W-:Y:S08]  /*a2270*/  HMMA.1688.F32.TF32 R180, R116, R6, R44 ;  /* 0x0000000674b4723c */ /* 0x000ff0000008102c */
[C---:B------:R-:W-:Y:S01]  /*a2280*/  HMMA.1688.F32.TF32 R44, R120.reuse, R202, R88 ;  /* 0x000000ca782c723c */ /* 0x040fe20000081058 */
[----:B------:R-:W4:Y:S04]  /*a2290*/  LDL.LU R88, [R1+0xd50] ;  /* 0x000d500001587983 */ /* 0x000f280000300800 */
[----:B------:R-:W4:Y:S04]  /*a22a0*/  LDL.LU R89, [R1+0xd54] ;  /* 0x000d540001597983 */ /* 0x000f280000300800 */
[----:B------:R-:W4:Y:S04]  /*a22b0*/  LDL.LU R90, [R1+0xd58] ;  /* 0x000d5800015a7983 */ /* 0x000f280000300800 */
[----:B------:R-:W4:Y:S01]  /*a22c0*/  LDL.LU R91, [R1+0xd5c] ;  /* 0x000d5c00015b7983 */ /* 0x000f220000300800 */
[----:B-1----:R-:W-:Y:S05]  /*a22d0*/  HMMA.1688.F32.TF32 R36, R120, R198, R96 ;  /* 0x000000c67824723c */ /* 0x002fea0000081060 */
[----:B------:R-:W-:Y:S04]  /*a22e0*/  STL [R1+0x603c], R44 ;  /* 0x00603c2c01007387 */ /* 0x000fe80000100800 */
[----:B------:R-:W-:Y:S04]  /*a22f0*/  STL [R1+0x6038], R45 ;  /* 0x0060382d01007387 */ /* 0x000fe80000100800 */
[----:B------:R-:W-:Y:S06]  /*a2300*/  STL [R1+0x6034], R46 ;  /* 0x0060342e01007387 */ /* 0x000fec0000100800 */
[----:B------:R-:W-:-:S02]  /*a2310*/  IMAD.MOV.U32 R35, RZ, RZ, R39 ;  /* 0x000000ffff237224 */ /* 0x000fc400078e0027 */
[----:B------:R-:W-:Y:S02]  /*a2320*/  IMAD.MOV.U32 R34, RZ, RZ, R38 ;  /* 0x000000ffff227224 */ /* 0x000fe400078e0026 */
[----:B------:R-:W-:Y:S01]  /*a2330*/  IMAD.MOV.U32 R33, RZ, RZ, R37 ;  /* 0x000000ffff217224 */ /* 0x000fe200078e0025 */
[----:B------:R-:W-:Y:S01]  /*a2340*/  STL [R1+0x6030], R47 ;  /* 0x0060302f01007387 */ /* 0x000fe20000100800 */
[----:B------:R-:W-:-:S03]  /*a2350*/  IMAD.MOV.U32 R32, RZ, RZ, R36 ;  /* 0x000000ffff207224 */ /* 0x000fc600078e0024 */
[----:B------:R-:W-:Y:S04]  /*a2360*/  STL [R1+0x604c], R35 ;  /* 0x00604c2301007387 */ /* 0x000fe80000100800 */
[----:B------:R-:W-:Y:S04]  /*a2370*/  STL [R1+0x6048], R34 ;  /* 0x0060482201007387 */ /* 0x000fe80000100800 */
[----:B------:R-:W-:Y:S04]  /*a2380*/  STL [R1+0x6044], R33 ;  /* 0x0060442101007387 */ /* 0x000fe80000100800 */
[----:B------:R2:W-:Y:S01]  /*a2390*/  STL [R1+0x6040], R32 ;  /* 0x0060402001007387 */ /* 0x0005e20000100800 */
[----:B---3--:R-:W-:Y:S03]  /*a23a0*/  HMMA.1688.F32.TF32 R40, R120, R194, R232 ;  /* 0x000000c27828723c */ /* 0x008fe600000810e8 */
[----:B------:R-:W3:Y:S04]  /*a23b0*/  LDL.LU R232, [R1+0xd40] ;  /* 0x000d400001e87983 */ /* 0x000ee80000300800 */
[----:B------:R-:W3:Y:S04]  /*a23c0*/  LDL.LU R233, [R1+0xd44] ;  /* 0x000d440001e97983 */ /* 0x000ee80000300800 */
[----:B------:R-:W3:Y:S04]  /*a23d0*/  LDL.LU R234, [R1+0xd48] ;  /* 0x000d480001ea7983 */ /* 0x000ee80000300800 */
[----:B------:R-:W3:Y:S04]  /*a23e0*/  LDL.LU R235, [R1+0xd4c] ;  /* 0x000d4c0001eb7983 */ /* 0x000ee80000300800 */
[----:B------:R-:W-:-:S02]  /*a23f0*/  IMAD.MOV.U32 R39, RZ, RZ, R43 ;  /* 0x000000ffff277224 */ /* 0x000fc400078e002b */
[----:B------:R-:W-:Y:S02]  /*a2400*/  IMAD.MOV.U32 R38, RZ, RZ, R42 ;  /* 0x000000ffff267224 */ /* 0x000fe400078e002a */
[----:B------:R-:W-:Y:S02]  /*a2410*/  IMAD.MOV.U32 R37, RZ, RZ, R41 ;  /* 0x000000ffff257224 */ /* 0x000fe400078e0029 */
[----:B------:R-:W-:Y:S01]  /*a2420*/  IMAD.MOV.U32 R36, RZ, RZ, R40 ;  /* 0x000000ffff247224 */ /* 0x000fe200078e0028 */
[----:B------:R-:W-:Y:S01]  /*a2430*/  STL [R1+0x605c], R39 ;  /* 0x00605c2701007387 */ /* 0x000fe20000100800 */
[----:B--2---:R-:W-:Y:S03]  /*a2440*/  HMMA.1688.F32.TF32 R32, R120, R190, R92 ;  /* 0x000000be7820723c */ /* 0x004fe6000008105c */
[----:B------:R-:W-:Y:S04]  /*a2450*/  STL [R1+0x6058], R38 ;  /* 0x0060582601007387 */ /* 0x000fe80000100800 */
[----:B------:R-:W-:Y:S04]  /*a2460*/  STL [R1+0x6054], R37 ;  /* 0x0060542501007387 */ /* 0x000fe80000100800 */
[----:B------:R3:W-:Y:S08]  /*a2470*/  STL [R1+0x6050], R36 ;  /* 0x0060502401007387 */ /* 0x0007f00000100800 */
[----:B------:R-:W-:-:S02]  /*a2480*/  IMAD.MOV.U32 R43, RZ, RZ, R35 ;  /* 0x000000ffff2b7224 */ /* 0x000fc400078e0023 */
[----:B------:R-:W-:Y:S02]  /*a2490*/  IMAD.MOV.U32 R42, RZ, RZ, R34 ;  /* 0x000000ffff2a7224 */ /* 0x000fe400078e0022 */
[----:B------:R-:W-:Y:S02]  /*a24a0*/  IMAD.MOV.U32 R41, RZ, RZ, R33 ;  /* 0x000000ffff297224 */ /* 0x000fe400078e0021 */
[----:B------:R-:W-:Y:S01]  /*a24b0*/  IMAD.MOV.U32 R40, RZ, RZ, R32 ;  /* 0x000000ffff287224 */ /* 0x000fe200078e0020 */
[----:B------:R-:W-:Y:S01]  /*a24c0*/  STL [R1+0x606c], R43 ;  /* 0x00606c2b01007387 */ /* 0x000fe20000100800 */
[----:B----4-:R-:W-:Y:S03]  /*a24d0*/  HMMA.1688.F32.TF32 R32, R120, R30, R88 ;  /* 0x0000001e7820723c */ /* 0x010fe60000081058 */
[----:B------:R-:W-:Y:S04]  /*a24e0*/  STL [R1+0x6068], R42 ;  /* 0x0060682a01007387 */ /* 0x000fe80000100800 */
[----:B------:R-:W-:Y:S04]  /*a24f0*/  STL [R1+0x6064], R41 ;  /* 0x0060642901007387 */ /* 0x000fe80000100800 */
[----:B------:R1:W-:Y:S04]  /*a2500*/  STL [R1+0x6060], R40 ;  /* 0x0060602801007387 */ /* 0x0003e80000100800 */
[----:B------:R-:W1:Y:S04]  /*a2510*/  LDL.LU R104, [R1+0xd30] ;  /* 0x000d300001687983 */ /* 0x000e680000300800 */
[----:B------:R-:W1:Y:S04]  /*a2520*/  LDL.LU R105, [R1+0xd34] ;  /* 0x000d340001697983 */ /* 0x000e680000300800 */
[----:B------:R-:W1:Y:S04]  /*a2530*/  LDL.LU R106, [R1+0xd38] ;  /* 0x000d3800016a7983 */ /* 0x000e680000300800 */
[----:B------:R-:W1:Y:S04]  /*a2540*/  LDL.LU R107, [R1+0xd3c] ;  /* 0x000d3c00016b7983 */ /* 0x000e680000300800 */
[----:B------:R-:W2:Y:S04]  /*a2550*/  LDL.LU R100, [R1+0xd20] ;  /* 0x000d200001647983 */ /* 0x000ea80000300800 */
[----:B------:R-:W2:Y:S01]  /*a2560*/  LDL.LU R101, [R1+0xd24] ;  /* 0x000d240001657983 */ /* 0x000ea20000300800 */
[----:B------:R-:W-:-:S03]  /*a2570*/  IMAD.MOV.U32 R47, RZ, RZ, R35 ;  /* 0x000000ffff2f7224 */ /* 0x000fc600078e0023 */
[----:B------:R-:W2:Y:S01]  /*a2580*/  LDL.LU R102, [R1+0xd28] ;  /* 0x000d280001667983 */ /* 0x000ea20000300800 */
[----:B------:R-:W-:-:S03]  /*a2590*/  IMAD.MOV.U32 R46, RZ, RZ, R34 ;  /* 0x000000ffff2e7224 */ /* 0x000fc600078e0022 */
[----:B------:R-:W2:Y:S01]  /*a25a0*/  LDL.LU R103, [R1+0xd2c] ;  /* 0x000d2c0001677983 */ /* 0x000ea20000300800 */
[----:B------:R-:W-:Y:S02]  /*a25b0*/  IMAD.MOV.U32 R45, RZ, RZ, R33 ;  /* 0x000000ffff2d7224 */ /* 0x000fe400078e0021 */
[----:B------:R-:W-:Y:S01]  /*a25c0*/  IMAD.MOV.U32 R44, RZ, RZ, R32 ;  /* 0x000000ffff2c7224 */ /* 0x000fe200078e0020 */
[----:B------:R-:W-:Y:S04]  /*a25d0*/  STL [R1+0x607c], R47 ;  /* 0x00607c2f01007387 */ /* 0x000fe80000100800 */
[----:B------:R-:W-:Y:S04]  /*a25e0*/  STL [R1+0x6078], R46 ;  /* 0x0060782e01007387 */ /* 0x000fe80000100800 */
[----:B------:R-:W-:Y:S04]  /*a25f0*/  STL [R1+0x6074], R45 ;  /* 0x0060742d01007387 */ /* 0x000fe80000100800 */
[----:B------:R-:W-:Y:S04]  /*a2600*/  STL [R1+0x6070], R44 ;  /* 0x0060702c01007387 */ /* 0x000fe80000100800 */
        /* <DEDUP_REMOVED lines=21> */
[----:B------:R-:W-:Y:S04]  /*a2760*/  STL [R1+0x608c], R32 ;  /* 0x00608c2001007387 */ /* 0x000fe80000100800 */
[----:B------:R-:W-:Y:S04]  /*a2770*/  STL [R1+0x6088], R33 ;  /* 0x0060882101007387 */ /* 0x000fe80000100800 */
[----:B------:R-:W-:Y:S04]  /*a2780*/  STL [R1+0x6084], R34 ;  /* 0x0060842201007387 */ /* 0x000fe80000100800 */
[----:B------:R2:W-:Y:S01]  /*a2790*/  STL [R1+0x6080], R35 ;  /* 0x0060802301007387 */ /* 0x0005e20000100800 */
[C---:B------:R-:W-:Y:S08]  /*a27a0*/  HMMA.1688.F32.TF32 R148, R116.reuse, R194, R148 ;  /* 0x000000c27494723c */ /* 0x040ff00000081094 */
[----:B------:R-:W-:Y:S08]  /*a27b0*/  HMMA.1688.F32.TF32 R152, R116, R190, R152 ;  /* 0x000000be7498723c */ /* 0x000ff00000081098 */
[C---:B-1----:R-:W-:Y:S08]  /*a27c0*/  HMMA.1688.F32.TF32 R40, R120.reuse, R22, R104 ;  /* 0x000000167828723c */ /* 0x042ff00000081068 */
[----:B--2---:R-:W-:Y:S11]  /*a27d0*/  HMMA.1688.F32.TF32 R32, R120, R18, R100 ;  /* 0x000000127820723c */ /* 0x004ff60000081064 */
[----:B------:R-:W-:-:S02]  /*a27e0*/  IMAD.MOV.U32 R36, RZ, RZ, R43 ;  /* 0x000000ffff247224 */ /* 0x000fc400078e002b */
[----:B------:R-:W-:Y:S02]  /*a27f0*/  IMAD.MOV.U32 R37, RZ, RZ, R42 ;  /* 0x000000ffff257224 */ /* 0x000fe400078e002a */
[----:B------:R-:W-:Y:S02]  /*a2800*/  IMAD.MOV.U32 R38, RZ, RZ, R41 ;  /* 0x000000ffff267224 */ /* 0x000fe400078e0029 */
[----:B------:R-:W-:Y:S01]  /*a2810*/  IMAD.MOV.U32 R39, RZ, RZ, R40 ;  /* 0x000000ffff277224 */ /* 0x000fe200078e0028 */
[----:B------:R-:W-:Y:S04]  /*a2820*/  STL [R1+0x609c], R36 ;  /* 0x00609c2401007387 */ /* 0x000fe80000100800 */
[----:B------:R-:W-:Y:S04]  /*a2830*/  STL [R1+0x6098], R37 ;  /* 0x0060982501007387 */ /* 0x000fe80000100800 */
[----:B------:R-:W-:Y:S04]  /*a2840*/  STL [R1+0x6094], R38 ;  /* 0x0060942601007387 */ /* 0x000fe80000100800 */
[----:B------:R1:W-:Y:S04]  /*a2850*/  STL [R1+0x6090], R39 ;  /* 0x0060902701007387 */ /* 0x0003e80000100800 */
        /* <DEDUP_REMOVED lines=8> */
[----:B------:R-:W2:Y:S01]  /*a28e0*/  LDL.LU R108, [R1+0xc30] ;  /* 0x000c3000016c7983 */ /* 0x000ea20000300800 */
[C---:B----4-:R-:W-:Y:S03]  /*a28f0*/  HMMA.1688.F32.TF32 R32, R120.reuse, R14, R96 ;  /* 0x0000000e7820723c */ /* 0x050fe60000081060 */
[----:B------:R-:W4:Y:S04]  /*a2900*/  LDL.LU R109, [R1+0xc34] ;  /* 0x000c3400016d7983 */ /* 0x000f280000300800 */
[----:B------:R-:W4:Y:S01]  /*a2910*/  LDL.LU R110, [R1+0xc38] ;  /* 0x000c3800016e7983 */ /* 0x000f220000300800 */
[----:B-1----:R-:W-:Y:S03]  /*a2920*/  HMMA.1688.F32.TF32 R36, R120, R10, R92 ;  /* 0x0000000a7824723c */ /* 0x002fe6000008105c */
[----:B------:R-:W4:Y:S04]  /*a2930*/  LDL.LU R111, [R1+0xc3c] ;  /* 0x000c3c00016f7983 */ /* 0x000f280000300800 */
[----:B------:R-:W4:Y:S01]  /*a2940*/  LDL.LU R248, [R1+0xc40] ;  /* 0x000c400001f87983 */ /* 0x000f220000300800 */
[----:B------:R-:W-:Y:S03]  /*a2950*/  HMMA.1688.F32.TF32 R164, R116, R22, R228 ;  /* 0x0000001674a4723c */ /* 0x000fe600000810e4 */
        /* <DEDUP_REMOVED lines=22> */
[----:B------:R-:W-:Y:S02]  /*a2ac0*/  IMAD.MOV.U32 R33, RZ, RZ, R37 ;  /* 0x000000ffff217224 */ /* 0x000fe400078e0025 */
[----:B------:R-:W-:Y:S01]  /*a2ad0*/  IMAD.MOV.U32 R36, RZ, RZ, R48 ;  /* 0x000000ffff247224 */ /* 0x000fe200078e0030 */
[----:B------:R-:W4:Y:S01]  /*a2ae0*/  LDL.LU R98, [R1+0xc78] ;  /* 0x000c780001627983 */ /* 0x000f220000300800 */
[----:B------:R-:W-:Y:S02]  /*a2af0*/  IMAD.MOV.U32 R44, RZ, RZ, R35 ;  /* 0x000000ffff2c7224 */ /* 0x000fe400078e0023 */
[----:B------:R-:W-:Y:S01]  /*a2b00*/  IMAD.MOV.U32 R34, RZ, RZ, R38 ;  /* 0x000000ffff227224 */ /* 0x000fe200078e0026 */
[----:B------:R-:W4:Y:S01]  /*a2b10*/  LDL.LU R99, [R1+0xc7c] ;  /* 0x000c7c0001637983 */ /* 0x000f220000300800 */
[----:B------:R-:W-:Y:S02]  /*a2b20*/  IMAD.MOV.U32 R37, RZ, RZ, R49 ;  /* 0x000000ffff257224 */ /* 0x000fe400078e0031 */
[----:B------:R-:W-:Y:S01]  /*a2b30*/  IMAD.MOV.U32 R35, RZ, RZ, R39 ;  /* 0x000000ffff237224 */ /* 0x000fe200078e0027 */
[----:B------:R-:W4:Y:S01]  /*a2b40*/  LDL.LU R48, [R1+0xc50] ;  /* 0x000c500001307983 */ /* 0x000f220000300800 */
[----:B------:R-:W-:-:S02]  /*a2b50*/  IMAD.MOV.U32 R38, RZ, RZ, R50 ;  /* 0x000000ffff267224 */ /* 0x000fc400078e0032 */
[----:B------:R-:W-:Y:S01]  /*a2b60*/  IMAD.MOV.U32 R39, RZ, RZ, R51 ;  /* 0x000000ffff277224 */ /* 0x000fe200078e0033 */
[----:B------:R-:W4:Y:S04]  /*a2b70*/  LDL.LU R49, [R1+0xc54] ;  /* 0x000c540001317983 */ /* 0x000f280000300800 */
[----:B------:R-:W4:Y:S04]  /*a2b80*/  LDL.LU R50, [R1+0xc58] ;  /* 0x000c580001327983 */ /* 0x000f280000300800 */
[----:B------:R-:W4:Y:S04]  /*a2b90*/  LDL.LU R51, [R1+0xc5c] ;  /* 0x000c5c0001337983 */ /* 0x000f280000300800 */
[----:B------:R-:W-:Y:S04]  /*a2ba0*/  LDS R229, [R241+UR10+0x14780] ;  /* 0x0147800af1e57984 */ /* 0x000fe80008000800 */
[----:B------:R-:W-:Y:S04]  /*a2bb0*/  LDS R231, [R241+UR10+0x16780] ;  /* 0x0167800af1e77984 */ /* 0x000fe80008000800 */
[----:B------:R-:W-:Y:S04]  /*a2bc0*/  LDS R228, [R0+UR10+0x14780] ;  /* 0x0147800a00e47984 */ /* 0x000fe80008000800 */
[----:B------:R-:W2:Y:S01]  /*a2bd0*/  LDS R230, [R0+UR10+0x16780] ;  /* 0x0167800a00e67984 */ /* 0x000ea20008000800 */
[----:B---3--:R-:W-:Y:S03]  /*a2be0*/  HMMA.1688.F32.TF32 R120, R120, R222, R232 ;  /* 0x000000de7878723c */ /* 0x008fe600000810e8 */
        /* <DEDUP_REMOVED lines=8> */
[----:B------:R1:W-:Y:S04]  /*a2c70*/  STL [R1+0x5ff0], R120 ;  /* 0x005ff07801007387 */ /* 0x0003e80000100800 */
[----:B------:R1:W-:Y:S04]  /*a2c80*/  STL [R1+0x5fec], R121 ;  /* 0x005fec7901007387 */ /* 0x0003e80000100800 */
[----:B------:R1:W-:Y:S04]  /*a2c90*/  STL [R1+0x5fe8], R122 ;  /* 0x005fe87a01007387 */ /* 0x0003e80000100800 */
[----:B------:R1:W-:Y:S04]  /*a2ca0*/  STL [R1+0x5fe4], R123 ;  /* 0x005fe47b01007387 */ /* 0x0003e80000100800 */
[----:B-1----:R-:W3:Y:S04]  /*a2cb0*/  LDL.LU R120, [R1+0xca0] ;  /* 0x000ca00001787983 */ /* 0x002ee80000300800 */
[----:B------:R-:W3:Y:S04]  /*a2cc0*/  LDL.LU R121, [R1+0xca4] ;  /* 0x000ca40001797983 */ /* 0x000ee80000300800 */
[----:B------:R-:W3:Y:S04]  /*a2cd0*/  LDL.LU R122, [R1+0xca8] ;  /* 0x000ca800017a7983 */ /* 0x000ee80000300800 */
[----:B------:R-:W3:Y:S01]  /*a2ce0*/  LDL.LU R123, [R1+0xcac] ;  /* 0x000cac00017b7983 */ /* 0x000ee20000300800 */
[C---:B--2---:R-:W-:Y:S08]  /*a2cf0*/  HMMA.1688.F32.TF32 R104, R228.reuse, R30, R104 ;  /* 0x0000001ee468723c */ /* 0x044ff00000081068 */
[C---:B----4-:R-:W-:Y:S08]  /*a2d00*/  HMMA.1688.F32.TF32 R116, R228.reuse, R202, R116 ;  /* 0x000000cae474723c */ /* 0x050ff00000081074 */
[C---:B------:R-:W-:Y:S08]  /*a2d10*/  HMMA.1688.F32.TF32 R88, R228.reuse, R214, R88 ;  /* 0x000000d6e458723c */ /* 0x040ff00000081058 */
[C---:B------:R-:W-:Y:S08]  /*a2d20*/  HMMA.1688.F32.TF32 R92, R228.reuse, R210, R92 ;  /* 0x000000d2e45c723c */ /* 0x040ff0000008105c */
[C---:B------:R-:W-:Y:S08]  /*a2d30*/  HMMA.1688.F32.TF32 R96, R228.reuse, R206, R96 ;  /* 0x000000cee460723c */ /* 0x040ff00000081060 */
[C---:B------:R-:W-:Y:S08]  /*a2d40*/  HMMA.1688.F32.TF32 R108, R228.reuse, R190, R108 ;  /* 0x000000bee46c723c */ /* 0x040ff0000008106c */
[----:B---3--:R-:W-:-:S15]  /*a2d50*/  HMMA.1688.F32.TF32 R120, R228, R218, R120 ;  /* 0x000000dae478723c */ /* 0x008fde0000081078 */
[----:B------:R-:W-:-:S04]  /*a2d60*/  NOP ;  /* 0x0000000000007918 */ /* 0x000fc80000000000 */
[----:B------:R-:W-:Y:S02]  /*a2d70*/  IMAD.MOV.U32 R242, RZ, RZ, R123 ;  /* 0x000000fffff27224 */ /* 0x000fe400078e007b */
[----:B------:R-:W-:Y:S02]  /*a2d80*/  IMAD.MOV.U32 R3, RZ, RZ, R122 ;  /* 0x000000ffff037224 */ /* 0x000fe400078e007a */
[----:B------:R-:W-:Y:S01]  /*a2d90*/  IMAD.MOV.U32 R2, RZ, RZ, R121 ;  /* 0x000000ffff027224 */ /* 0x000fe200078e0079 */
[----:B------:R1:W-:Y:S01]  /*a2da0*/  STL [R1+0x5f0], R120 ;  /* 0x0005f07801007387 */ /* 0x0003e20000100800 */
[----:B------:R-:W-:-:S03]  /*a2db0*/  IMAD.MOV.U32 R122, RZ, RZ, R90 ;  /* 0x000000ffff7a7224 */ /* 0x000fc600078e005a */
[----:B------:R2:W-:Y:S01]  /*a2dc0*/  STL [R1+0x5ffc], R242 ;  /* 0x005ffcf201007387 */ /* 0x0005e20000100800 */
[----:B------:R-:W-:-:S03]  /*a2dd0*/  IMAD.MOV.U32 R123, RZ, RZ, R91 ;  /* 0x000000ffff7b7224 */ /* 0x000fc600078e005b */
[----:B------:R3:W-:Y:S01]  /*a2de0*/  STL [R1+0x5ff8], R3 ;  /* 0x005ff80301007387 */ /* 0x0007e20000100800 */
[----:B------:R-:W-:Y:S02]  /*a2df0*/  IMAD.MOV.U32 R121, RZ, RZ, R89 ;  /* 0x000000ffff797224 */ /* 0x000fe400078e0059 */
[----:B-1----:R-:W-:Y:S01]  /*a2e00*/  IMAD.MOV.U32 R120, RZ, RZ, R88 ;  /* 0x000000ffff787224 */ /* 0x002fe200078e0058 */
[----:B------:R1:W-:Y:S04]  /*a2e10*/  STL [R1+0x5ff4], R2 ;  /* 0x005ff40201007387 */ /* 0x0003e80000100800 */
[----:B------:R-:W4:Y:S01]  /*a2e20*/  LDL.LU.64 R90, [R1+0x6108] ;  /* 0x00610800015a7983 */ /* 0x000f220000300a00 */
[----:B--2---:R-:W-:Y:S02]  /*a2e30*/  IMAD.MOV.U32 R242, RZ, RZ, R93 ;  /* 0x000000fffff27224 */ /* 0x004fe400078e005d */
[----:B---3--:R-:W-:Y:S01]  /*a2e40*/  IMAD.MOV.U32 R3, RZ, RZ, R94 ;  /* 0x000000ffff037224 */ /* 0x008fe200078e005e */
[----:B------:R-:W2:Y:S01]  /*a2e50*/  LDL.LU.64 R88, [R1+0x6100] ;  /* 0x0061000001587983 */ /* 0x000ea20000300a00 */
[----:B-1----:R-:W-:-:S03]  /*a2e60*/  IMAD.MOV.U32 R2, RZ, RZ, R95 ;  /* 0x000000ffff027224 */ /* 0x002fc600078e005f */
[----:B------:R1:W-:Y:S04]  /*a2e70*/  STL [R1+0x5d0], R92 ;  /* 0x0005d05c01007387 */ /* 0x0003e80000100800 */
[----:B------:R-:W3:Y:S04]  /*a2e80*/  LDL.LU.64 R94, [R1+0x60f8] ;  /* 0x0060f800015e7983 */ /* 0x000ee80000300a00 */
[----:B-1----:R-:W2:Y:S04]  /*a2e90*/  LDL.LU.64 R92, [R1+0x60f0] ;  /* 0x0060f000015c7983 */ /* 0x002ea80000300a00 */
        /* <DEDUP_REMOVED lines=9> */
[----:B------:R-:W-:Y:S04]  /*a2f30*/  STL.64 [R1+0x5a8], R118 ;  /* 0x0005a87601007387 */ /* 0x000fe80000100a00 */
[----:B------:R-:W-:Y:S04]  /*a2f40*/  STL.64 [R1+0x590], R48 ;  /* 0x0005903001007387 */ /* 0x000fe80000100a00 */
[----:B------:R1:W-:Y:S02]  /*a2f50*/  STL.64 [R1+0x598], R50 ;  /* 0x0005983201007387 */ /* 0x0003e40000100a00 */
[C---:B-1----:R-:W-:Y:S02]  /*a2f60*/  HMMA.1688.F32.TF32 R48, R228.reuse, R26, R232 ;  /* 0x0000001ae430723c */ /* 0x042fe400000810e8 */
        /* <DEDUP_REMOVED lines=8> */
[----:B------:R-:W2:Y:S01]  /*a2ff0*/  LDL.LU R234, [R1+0xff8] ;  /* 0x000ff80001ea7983 */ /* 0x000ea20000300800 */
[C---:B-1----:R-:W-:Y:S03]  /*a3000*/  HMMA.1688.F32.TF32 R48, R228.reuse, R22, R100 ;  /* 0x00000016e430723c */ /* 0x042fe60000081064 */
[----:B------:R-:W2:Y:S04]  /*a3010*/  LDL.LU R235, [R1+0xffc] ;  /* 0x000ffc0001eb7983 */ /* 0x000ea80000300800 */
[----:B------:R-:W2:Y:S04]  /*a3020*/  LDL.LU R248, [R1+0xfc0] ;  /* 0x000fc00001f87983 */ /* 0x000ea80000300800 */
[----:B------:R-:W2:Y:S04]  /*a3030*/  LDL.LU R249, [R1+0xfc4] ;  /* 0x000fc40001f97983 */ /* 0x000ea80000300800 */
[----:B------:R-:W2:Y:S04]  /*a3040*/  LDL.LU R250, [R1+0xfc8] ;  /* 0x000fc80001fa7983 */ /* 0x000ea80000300800 */
[----:B------:R-:W2:Y:S04]  /*a3050*/  LDL.LU R251, [R1+0xfcc] ;  /* 0x000fcc0001fb7983 */ /* 0x000ea80000300800 */
        /* <DEDUP_REMOVED lines=45> */
[----:B---3--:R-:W-:Y:S11]  /*a3330*/  HMMA.1688.F32.TF32 R104, R228, R14, R104 ;  /* 0x0000000ee468723c */ /* 0x008ff60000081068 */
[----:B------:R-:W-:Y:S04]  /*a3340*/  STL.64 [R1+0x1e0], R100 ;  /* 0x0001e06401007387 */ /* 0x000fe80000100a00 */
[----:B------:R1:W-:Y:S04]  /*a3350*/  STL.64 [R1+0x1e8], R102 ;  /* 0x0001e86601007387 */ /* 0x0003e80000100a00 */
[----:B-1----:R-:W2:Y:S04]  /*a3360*/  LDL.LU.64 R102, [R1+0x60d8] ;  /* 0x0060d80001667983 */ /* 0x002ea80000300a00 */
[----:B------:R-:W3:Y:S04]  /*a3370*/  LDL.LU.64 R100, [R1+0x60d0] ;  /* 0x0060d00001647983 */ /* 0x000ee80000300a00 */
[----:B------:R-:W2:Y:S04]  /*a3380*/  LDL.LU R18, [R1+0xbb8] ;  /* 0x000bb80001127983 */ /* 0x000ea80000300800 */
[----:B------:R-:W2:Y:S01]  /*a3390*/  LDL.LU R19, [R1+0xbbc] ;  /* 0x000bbc0001137983 */ /* 0x000ea20000300800 */
[----:B------:R-:W-:-:S03]  /*a33a0*/  IMAD.MOV.U32 R240, RZ, RZ, R107 ;  /* 0x000000fffff07224 */ /* 0x000fc600078e006b */
[----:B------:R-:W-:Y:S01]  /*a33b0*/  STL.64 [R1+0x1d0], R104 ;  /* 0x0001d06801007387 */ /* 0x000fe20000100a00 */
[----:B------:R-:W-:Y:S02]  /*a33c0*/  IMAD.MOV.U32 R14, RZ, RZ, R221 ;  /* 0x000000ffff0e7224 */ /* 0x000fe400078e00dd */
[----:B------:R-:W-:Y:S01]  /*a33d0*/  IMAD.MOV.U32 R15, RZ, RZ, R220 ;  /* 0x000000ffff0f7224 */ /* 0x000fe200078e00dc */
[----:B------:R1:W-:Y:S01]  /*a33e0*/  STL [R1+0x1d8], R106 ;  /* 0x0001d86a01007387 */ /* 0x0003e20000100800 */
[C---:B------:R-:W-:Y:S03]  /*a33f0*/  HMMA.1688.F32.TF32 R220, R228.reuse, R222, R108 ;  /* 0x000000dee4dc723c */ /* 0x040fe6000008106c */
[----:B-1----:R-:W3:Y:S04]  /*a3400*/  LDL.LU.64 R106, [R1+0x60c8] ;  /* 0x0060c800016a7983 */ /* 0x002ee80000300a00 */
[----:B------:R-:W3:Y:S04]  /*a3410*/  LDL.LU.64 R104, [R1+0x60c0] ;  /* 0x0060c00001687983 */ /* 0x000ee80000300a00 */
[----:B------:R-:W3:Y:S04]  /*a3420*/  LDL.LU.64 R110, [R1+0x60b8] ;  /* 0x0060b800016e7983 */ /* 0x000ee80000300a00 */
[----:B------:R-:W3:Y:S01]  /*a3430*/  LDL.LU.64 R108, [R1+0x60b0] ;  /* 0x0060b000016c7983 */ /* 0x000ee20000300a00 */
[C---:B----4-:R-:W-:Y:S03]  /*a3440*/  HMMA.1688.F32.TF32 R48, R228.reuse, R10, R48 ;  /* 0x0000000ae430723c */ /* 0x050fe60000081030 */
[----:B------:R-:W-:Y:S04]  /*a3450*/  LDS R10, [R243+UR10+0x1e000] ;  /* 0x01e0000af30a7984 */ /* 0x000fe80008000800 */
[----:B------:R-:W-:Y:S01]  /*a3460*/  LDS R11, [R252+UR10+0x1e000] ;  /* 0x01e0000afc0b7984 */ /* 0x000fe20008000800 */
[----:B------:R-:W-:Y:S01]  /*a3470*/  HMMA.1688.F32.TF32 R116, R228, R6, R116 ;  /* 0x00000006e474723c */ /* 0x000fe20000081074 */
[----:B------:R-:W-:-:S02]  /*a3480*/  IMAD.MOV.U32 R228, RZ, RZ, R9 ;  /* 0x000000ffffe47224 */ /* 0x000fc400078e0009 */
[----:B------:R-:W-:Y:S01]  /*a3490*/  IMAD.MOV.U32 R229, RZ, RZ, R8 ;  /* 0x000000ffffe57224 */ /* 0x000fe200078e0008 */
[----:B------:R-:W-:Y:S04]  /*a34a0*/  LDS R9, [R252+UR10+0x1c000] ;  /* 0x01c0000afc097984 */ /* 0x000fe80008000800 */
[----:B------:R-:W1:Y:S01]  /*a34b0*/  LDS R8, [R243+UR10+0x1c000] ;  /* 0x01c0000af3087984 */ /* 0x000e620008000800 */
[----:B------:R-:W-:Y:S02]  /*a34c0*/  IMAD.MOV.U32 R230, RZ, RZ, R5 ;  /* 0x000000ffffe67224 */ /* 0x000fe400078e0005 */
[----:B------:R-:W-:Y:S02]  /*a34d0*/  IMAD.MOV.U32 R231, RZ, RZ, R4 ;  /* 0x000000ffffe77224 */ /* 0x000fe400078e0004 */
        /* <DEDUP_REMOVED lines=9> */
[C---:B--2---:R-:W-:Y:S08]  /*a3570*/  HMMA.1688.F32.TF32 R12, R224.reuse, R52, R16 ;  /* 0x00000034e00c723c */ /* 0x044ff00000081010 */
[C---:B------:R-:W-:Y:S08]  /*a3580*/  HMMA.1688.F32.TF32 R16, R224.reuse, R56, R20 ;  /* 0x00000038e010723c */ /* 0x040ff00000081014 */
[C---:B------:R-:W-:Y:S08]  /*a3590*/  HMMA.1688.F32.TF32 R20, R224.reuse, R60, R24 ;  /* 0x0000003ce014723c */ /* 0x040ff00000081018 */
[C---:B------:R-:W-:Y:S01]  /*a35a0*/  HMMA.1688.F32.TF32 R24, R224.reuse, R64, R28 ;  /* 0x00000040e018723c */ /* 0x040fe2000008101c */
[----:B------:R-:W-:Y:S04]  /*a35b0*/  LDS R28, [R243+UR10+0x18080] ;  /* 0x0180800af31c7984 */ /* 0x000fe80008000800 */
[----:B------:R-:W-:Y:S03]  /*a35c0*/  LDS R30, [R243+UR10+0x1a080] ;  /* 0x01a0800af31e7984 */ /* 0x000fe60008000800 */
[C---:B---3--:R-:W-:Y:S01]  /*a35d0*/  HMMA.1688.F32.TF32 R228, R224.reuse, R100, R228 ;  /* 0x00000064e0e4723c */ /* 0x048fe200000810e4 */
[----:B------:R-:W-:Y:S04]  /*a35e0*/  LDS R29, [R252+UR10+0x18080] ;  /* 0x0180800afc1d7984 */ /* 0x000fe80008000800 */
[----:B------:R-:W2:Y:S03]  /*a35f0*/  LDS R31, [R252+UR10+0x1a080] ;  /* 0x01a0800afc1f7984 */ /* 0x000ea60008000800 */
[C---:B------:R-:W-:Y:S08]  /*a3600*/  HMMA.1688.F32.TF32 R232, R224.reuse, R104, R232 ;  /* 0x00000068e0e8723c */ /* 0x040ff000000810e8 */
[----:B------:R-:W-:Y:S08]  /*a3610*/  HMMA.1688.F32.TF32 R224, R224, R108, R248 ;  /* 0x0000006ce0e0723c */ /* 0x000ff000000810f8 */
[C---:B-1----:R-:W-:Y:S08]  /*a3620*/  HMMA.1688.F32.TF32 R248, R8.reuse, R114, R4 ;  /* 0x0000007208f8723c */ /* 0x042ff00000081004 */
[C---:B------:R-:W-:Y:S08]  /*a3630*/  HMMA.1688.F32.TF32 R12, R8.reuse, R54, R12 ;  /* 0x00000036080c723c */ /* 0x040ff0000008100c */
[C---:B------:R-:W-:Y:S03]  /*a3640*/  HMMA.1688.F32.TF32 R4, R8.reuse, R58, R16 ;  /* 0x0000003a0804723c */ /* 0x040fe60000081010 */
        /* <DEDUP_REMOVED lines=20> */
[----:B------:R-:W3:Y:S04]  /*a3790*/  LDL.LU R248, [R1+0x1770] ;  /* 0x0017700001f87983 */ /* 0x000ee80000300800 */
[----:B------:R-:W-:Y:S04]  /*a37a0*/  STL.64 [R1+0x2a90], R12 ;  /* 0x002a900c01007387 */ /* 0x000fe80000100a00 */
[----:B------:R-:W-:Y:S04]  /*a37b0*/  STL.64 [R1+0x2a98], R14 ;  /* 0x002a980e01007387 */ /* 0x000fe80000100a00 */
[----:B------:R-:W-:Y:S04]  /*a37c0*/  STL.64 [R1+0x2a80], R4 ;  /* 0x002a800401007387 */ /* 0x000fe80000100a00 */
[----:B------:R4:W-:Y:S01]  /*a37d0*/  STL.64 [R1+0x2a88], R6 ;  /* 0x002a880601007387 */ /* 0x0009e20000100a00 */
[C---:B-1----:R-:W-:Y:S03]  /*a37e0*/  HMMA.1688.F32.TF32 R16, R8.reuse, R90, R208 ;  /* 0x0000005a0810723c */ /* 0x042fe600000810d0 */
[----:B------:R-:W3:Y:S04]  /*a37f0*/  LDL.LU R249, [R1+0x1774] ;  /* 0x0017740001f97983 */ /* 0x000ee80000300800 */
[----:B------:R-:W3:Y:S01]  /*a3800*/  LDL.LU R250, [R1+0x1778] ;  /* 0x0017780001fa7983 */ /* 0x000ee20000300800 */
[C---:B----4-:R-:W-:Y:S03]  /*a3810*/  HMMA.1688.F32.TF32 R4, R8.reuse, R86, R204 ;  /* 0x000000560804723c */ /* 0x050fe600000810cc */
[----:B------:R-:W3:Y:S05]  /*a3820*/  LDL.LU R251, [R1+0x177c] ;  /* 0x00177c0001fb7983 */ /* 0x000eea0000300800 */
[C---:B------:R-:W-:Y:S11]  /*a3830*/  HMMA.1688.F32.TF32 R12, R8.reuse, R94, R212 ;  /* 0x0000005e080c723c */ /* 0x040ff600000810d4 */
        /* <DEDUP_REMOVED lines=62> */
[----:B------:R1:W-:Y:S04]  /*a3c20*/  STL.64 [R1+0x2c40], R228 ;  /* 0x002c40e401007387 */ /* 0x0003e80000100a00 */
[----:B------:R1:W-:Y:S04]  /*a3c30*/  STL.64 [R1+0x2c48], R230 ;  /* 0x002c48e601007387 */ /* 0x0003e80000100a00 */
[----:B-1----:R-:W4:Y:S04]  /*a3c40*/  LDL.LU R228, [R1+0xf90] ;  /* 0x000f900001e47983 */ /* 0x002f280000300800 */
[----:B------:R-:W4:Y:S04]  /*a3c50*/  LDL.LU R229, [R1+0xf94] ;  /* 0x000f940001e57983 */ /* 0x000f280000300800 */
[----:B------:R-:W4:Y:S04]  /*a3c60*/  LDL.LU R230, [R1+0xf98] ;  /* 0x000f980001e67983 */ /* 0x000f280000300800 */
[----:B------:R-:W4:Y:S01]  /*a3c70*/  LDL.LU R231, [R1+0xf9c] ;  /* 0x000f9c0001e77983 */ /* 0x000f220000300800 */
[C---:B------:R-:W-:Y:S08]  /*a3c80*/  HMMA.1688.F32.TF32 R232, R8.reuse, R106, R232 ;  /* 0x0000006a08e8723c */ /* 0x040ff000000810e8 */
[----:B------:R-:W-:Y:S01]  /*a3c90*/  HMMA.1688.F32.TF32 R8, R8, R110, R224 ;  /* 0x0000006e0808723c */ /* 0x000fe200000810e0 */
[----:B------:R-:W4:Y:S10]  /*a3ca0*/  LDL.LU R224, [R1+0x1860] ;  /* 0x0018600001e07983 */ /* 0x000f340000300800 */
[----:B------:R-:W-:Y:S04]  /*a3cb0*/  STL.64 [R1+0x2d60], R232 ;  /* 0x002d60e801007387 */ /* 0x000fe80000100a00 */
[----:B------:R-:W-:Y:S04]  /*a3cc0*/  STL.64 [R1+0x2d68], R234 ;  /* 0x002d68ea01007387 */ /* 0x000fe80000100a00 */
[----:B------:R-:W-:Y:S04]  /*a3cd0*/  STL.64 [R1+0x2e40], R8 ;  /* 0x002e400801007387 */ /* 0x000fe80000100a00 */
[----:B------:R1:W-:Y:S04]  /*a3ce0*/  STL.64 [R1+0x2e48], R10 ;  /* 0x002e480a01007387 */ /* 0x0003e80000100a00 */
[----:B------:R-:W4:Y:S04]  /*a3cf0*/  LDL.LU R225, [R1+0x1864] ;  /* 0x0018640001e17983 */ /* 0x000f280000300800 */
[----:B------:R-:W4:Y:S04]  /*a3d00*/  LDL.LU R226, [R1+0x1868] ;  /* 0x0018680001e27983 */ /* 0x000f280000300800 */
[----:B------:R-:W4:Y:S01]  /*a3d10*/  LDL.LU R227, [R1+0x186c] ;  /* 0x00186c0001e37983 */ /* 0x000f220000300800 */
[C---:B--2---:R-:W-:Y:S08]  /*a3d20*/  HMMA.1688.F32.TF32 R212, R28.reuse, R96, R212 ;  /* 0x000000601cd4723c */ /* 0x044ff000000810d4 */
[C---:B---3--:R-:W-:Y:S08]  /*a3d30*/  HMMA.1688.F32.TF32 R204, R28.reuse, R88, R204 ;  /* 0x000000581ccc723c */ /* 0x048ff000000810cc */
[C---:B------:R-:W-:Y:S08]  /*a3d40*/  HMMA.1688.F32.TF32 R200, R28.reuse, R84, R200 ;  /* 0x000000541cc8723c */ /* 0x040ff000000810c8 */
[C---:B------:R-:W-:Y:S08]  /*a3d50*/  HMMA.1688.F32.TF32 R196, R28.reuse, R80, R196 ;  /* 0x000000501cc4723c */ /* 0x040ff000000810c4 */
[C---:B------:R-:W-:Y:S08]  /*a3d60*/  HMMA.1688.F32.TF32 R188, R28.reuse, R72, R188 ;  /* 0x000000481cbc723c */ /* 0x040ff000000810bc */
[C---:B----4-:R-:W-:Y:S08]  /*a3d70*/  HMMA.1688.F32.TF32 R12, R28.reuse, R56, R12 ;  /* 0x000000381c0c723c */ /* 0x050ff0000008100c */
[C---:B-1----:R-:W-:Y:S08]  /*a3d80*/  HMMA.1688.F32.TF32 R8, R28.reuse, R52, R20 ;  /* 0x000000341c08723c */ /* 0x042ff00000081014 */
[C---:B------:R-:W-:Y:S01]  /*a3d90*/  HMMA.1688.F32.TF32 R20, R28.reuse, R64, R4 ;  /* 0x000000401c14723c */ /* 0x040fe20000081004 */
[----:B------:R-:W-:Y:S04]  /*a3da0*/  LDS R4, [R243+UR10+0x18100] ;  /* 0x0181000af3047984 */ /* 0x000fe80008000800 */
[----:B------:R-:W-:Y:S03]  /*a3db0*/  LDS R6, [R243+UR10+0x1a100] ;  /* 0x01a1000af3067984 */ /* 0x000fe60008000800 */
[C---:B------:R-:W-:Y:S01]  /*a3dc0*/  HMMA.1688.F32.TF32 R16, R28.reuse, R60, R16 ;  /* 0x0000003c1c10723c */ /* 0x040fe20000081010 */
[----:B------:R-:W-:Y:S04]  /*a3dd0*/  LDS R5, [R252+UR10+0x18100] ;  /* 0x0181000afc057984 */ /* 0x000fe80008000800 */
[----:B------:R-:W-:Y:S03]  /*a3de0*/  LDS R7, [R252+UR10+0x1a100] ;  /* 0x01a1000afc077984 */ /* 0x000fe60008000800 */
[C---:B------:R-:W-:Y:S08]  /*a3df0*/  HMMA.1688.F32.TF32 R24, R28.reuse, R68, R24 ;  /* 0x000000441c18723c */ /* 0x040ff00000081018 */
[C---:B------:R-:W-:Y:S08]  /*a3e00*/  HMMA.1688.F32.TF32 R192, R28.reuse, R76, R192 ;  /* 0x0000004c1cc0723c */ /* 0x040ff000000810c0 */
[C---:B------:R-:W-:Y:S08]  /*a3e10*/  HMMA.1688.F32.TF32 R208, R28.reuse, R92, R208 ;  /* 0x0000005c1cd0723c */ /* 0x040ff000000810d0 */
[C---:B------:R-:W-:Y:S01]  /*a3e20*/  HMMA.1688.F32.TF32 R232, R28.reuse, R112, R228 ;  /* 0x000000701ce8723c */ /* 0x040fe200000810e4 */
[----:B------:R-:W-:Y:S04]  /*a3e30*/  LDS R228, [R243+UR10+0x1c080] ;  /* 0x01c0800af3e47984 */ /* 0x000fe80008000800 */
[----:B------:R-:W-:Y:S04]  /*a3e40*/  LDS R230, [R243+UR10+0x1e080] ;  /* 0x01e0800af3e67984 */ /* 0x000fe80008000800 */
[----:B------:R-:W-:Y:S04]  /*a3e50*/  LDS R229, [R252+UR10+0x1c080] ;  /* 0x01c0800afce57984 */ /* 0x000fe80008000800 */
[----:B------:R-:W1:Y:S01]  /*a3e60*/  LDS R231, [R252+UR10+0x1e080] ;  /* 0x01e0800afce77984 */ /* 0x000e620008000800 */
[C---:B------:R-:W-:Y:S08]  /*a3e70*/  HMMA.1688.F32.TF32 R216, R28.reuse, R100, R216 ;  /* 0x000000641cd8723c */ /* 0x040ff000000810d8 */
        /* <DEDUP_REMOVED lines=24> */
[----:B------:R-:W-:Y:S04]  /*a4000*/  STL.64 [R1+0x29f8], R18 ;  /* 0x0029f81201007387 */ /* 0x000fe80000100a00 */
[----:B------:R-:W2:Y:S04]  /*a4010*/  LDL.LU R248, [R1+0x1a50] ;  /* 0x001a500001f87983 */ /* 0x000ea80000300800 */
[----:B------:R-:W-:Y:S04]  /*a4020*/  STL.64 [R1+0x29e0], R12 ;  /* 0x0029e00c01007387 */ /* 0x000fe80000100a00 */
[----:B------:R1:W-:Y:S04]  /*a4030*/  STL.64 [R1+0x29e8], R14 ;  /* 0x0029e80e01007387 */ /* 0x0003e80000100a00 */
[----:B------:R-:W-:Y:S04]  /*a4040*/  STL.64 [R1+0x29d0], R8 ;  /* 0x0029d00801007387 */ /* 0x000fe80000100a00 */
[----:B------:R3:W-:Y:S01]  /*a4050*/  STL.64 [R1+0x29d8], R10 ;  /* 0x0029d80a01007387 */ /* 0x0007e20000100a00 */
[C---:B-1----:R-:W-:Y:S03]  /*a4060*/  HMMA.1688.F32.TF32 R12, R228.reuse, R86, R200 ;  /* 0x00000056e40c723c */ /* 0x042fe600000810c8 */
[----:B------:R-:W2:Y:S04]  /*a4070*/  LDL.LU R249, [R1+0x1a54] ;  /* 0x001a540001f97983 */ /* 0x000ea80000300800 */
[----:B------:R-:W2:Y:S01]  /*a4080*/  LDL.LU R250, [R1+0x1a58] ;  /* 0x001a580001fa7983 */ /* 0x000ea20000300800 */
[C---:B---3--:R-:W-:Y:S03]  /*a4090*/  HMMA.1688.F32.TF32 R8, R228.reuse, R90, R204 ;  /* 0x0000005ae408723c */ /* 0x048fe600000810cc */
[----:B------:R-:W2:Y:S05]  /*a40a0*/  LDL.LU R251, [R1+0x1a5c] ;  /* 0x001a5c0001fb7983 */ /* 0x000eaa0000300800 */
[C---:B------:R-:W-:Y:S03]  /*a40b0*/  HMMA.1688.F32.TF32 R16, R228.reuse, R94, R208 ;  /* 0x0000005ee410723c */ /* 0x040fe600000810d0 */
[----:B------:R-:W-:Y:S04]  /*a40c0*/  STL.64 [R1+0x29c0], R12 ;  /* 0x0029c00c01007387 */ /* 0x000fe80000100a00 */
[----:B------:R1:W-:Y:S04]  /*a40d0*/  STL.64 [R1+0x29c8], R14 ;  /* 0x0029c80e01007387 */ /* 0x0003e80000100a00 */
[----:B------:R-:W-:Y:S04]  /*a40e0*/  STL.64 [R1+0x29b0], R8 ;  /* 0x0029b00801007387 */ /* 0x000fe80000100a00 */
[----:B------:R3:W-:Y:S01]  /*a40f0*/  STL.64 [R1+0x29b8], R10 ;  /* 0x0029b80a01007387 */ /* 0x0007e20000100a00 */
[C---:B-1----:R-:W-:Y:S08]  /*a4100*/  HMMA.1688.F32.TF32 R12, R228.reuse, R98, R212 ;  /* 0x00000062e40c723c */ /* 0x042ff000000810d4 */
[C---:B---3--:R-:W-:Y:S01]  /*a4110*/  HMMA.1688.F32.TF32 R8, R228.reuse, R102, R216 ;  /* 0x00000066e408723c */ /* 0x048fe200000810d8 */
        /* <DEDUP_REMOVED lines=60> */
[----:B------:R-:W-:Y:S04]  /*a44e0*/  STL.64 [R1+0x2d40], R24 ;  /* 0x002d401801007387 */ /* 0x000fe80000100a00 */
[----:B------:R1:W-:Y:S04]  /*a44f0*/  STL.64 [R1+0x2d48], R26 ;  /* 0x002d481a01007387 */ /* 0x0003e80000100a00 */
[----:B------:R-:W3:Y:S04]  /*a4500*/  LDL.LU R225, [R1+0x1a64] ;  /* 0x001a640001e17983 */ /* 0x000ee80000300800 */
[----:B------:R-:W3:Y:S01]  /*a4510*/  LDL.LU R226, [R1+0x1a68] ;  /* 0x001a680001e27983 */ /* 0x000ee20000300800 */
[----:B-1----:R-:W-:Y:S03]  /*a4520*/  HMMA.1688.F32.TF32 R24, R228, R110, R28 ;  /* 0x0000006ee418723c */ /* 0x002fe6000008101c */
[----:B------:R-:W3:Y:S04]  /*a4530*/  LDL.LU R227, [R1+0x1a6c] ;  /* 0x001a6c0001e37983 */ /* 0x000ee80000300800 */
[----:B------:R-:W3:Y:S04]  /*a4540*/  LDL.LU R28, [R1+0x19b0] ;  /* 0x0019b000011c7983 */ /* 0x000ee80000300800 */
[----:B------:R-:W-:Y:S04]  /*a4550*/  LDS R228, [R243+UR10+0x1c100] ;  /* 0x01c1000af3e47984 */ /* 0x000fe80008000800 */
[----:B------:R-:W-:Y:S04]  /*a4560*/  LDS R230, [R243+UR10+0x1e100] ;  /* 0x01e1000af3e67984 */ /* 0x000fe80008000800 */
[----:B------:R-:W-:Y:S04]  /*a4570*/  LDS R229, [R252+UR10+0x1c100] ;  /* 0x01c1000afce57984 */ /* 0x000fe80008000800 */
[----:B------:R-:W-:Y:S04]  /*a4580*/  STL.64 [R1+0x2e50], R24 ;  /* 0x002e501801007387 */ /* 0x000fe80000100a00 */
[----:B------:R1:W-:Y:S04]  /*a4590*/  STL.64 [R1+0x2e58], R26 ;  /* 0x002e581a01007387 */ /* 0x0003e80000100a00 */
[----:B------:R-:W3:Y:S04]  /*a45a0*/  LDL.LU R29, [R1+0x19b4] ;  /* 0x0019b400011d7983 */ /* 0x000ee80000300800 */
[----:B------:R-:W3:Y:S04]  /*a45b0*/  LDL.LU R30, [R1+0x19b8] ;  /* 0x0019b800011e7983 */ /* 0x000ee80000300800 */
[----:B------:R-:W3:Y:S04]  /*a45c0*/  LDL.LU R31, [R1+0x19bc] ;  /* 0x0019bc00011f7983 */ /* 0x000ee80000300800 */
[----:B------:R-:W1:Y:S01]  /*a45d0*/  LDS R231, [R252+UR10+0x1e100] ;  /* 0x01e1000afce77984 */ /* 0x000e620008000800 */
[C---:B----4-:R-:W-:Y:S08]  /*a45e0*/  HMMA.1688.F32.TF32 R208, R4.reuse, R92, R208 ;  /* 0x0000005c04d0723c */ /* 0x050ff000000810d0 */
[C---:B--2---:R-:W-:Y:S08]  /*a45f0*/  HMMA.1688.F32.TF32 R204, R4.reuse, R88, R204 ;  /* 0x0000005804cc723c */ /* 0x044ff000000810cc */
[C---:B------:R-:W-:Y:S08]  /*a4600*/  HMMA.1688.F32.TF32 R200, R4.reuse, R84, R200 ;  /* 0x0000005404c8723c */ /* 0x040ff000000810c8 */
[C---:B------:R-:W-:Y:S08]  /*a4610*/  HMMA.1688.F32.TF32 R192, R4.reuse, R76, R192 ;  /* 0x0000004c04c0723c */ /* 0x040ff000000810c0 */
[C---:B------:R-:W-:Y:S08]  /*a4620*/  HMMA.1688.F32.TF32 R188, R4.reuse, R72, R188 ;  /* 0x0000004804bc723c */ /* 0x040ff000000810bc */
[C---:B------:R-:W-:Y:S08]  /*a4630*/  HMMA.1688.F32.TF32 R20, R4.reuse, R60, R20 ;  /* 0x0000003c0414723c */ /* 0x040ff00000081014 */
[C---:B---3--:R-:W-:Y:S08]  /*a4640*/  HMMA.1688.F32.TF32 R16, R4.reuse, R56, R16 ;  /* 0x000000380410723c */ /* 0x048ff00000081010 */
[C---:B------:R-:W-:Y:S08]  /*a4650*/  HMMA.1688.F32.TF32 R232, R4.reuse, R112, R232 ;  /* 0x0000007004e8723c */ /* 0x040ff000000810e8 */
[C---:B------:R-:W-:Y:S08]  /*a4660*/  HMMA.1688.F32.TF32 R12, R4.reuse, R52, R12 ;  /* 0x00000034040c723c */ /* 0x040ff0000008100c */
[C---:B-1----:R-:W-:Y:S01]  /*a4670*/  HMMA.1688.F32.TF32 R24, R4.reuse, R64, R8 ;  /* 0x000000400418723c */ /* 0x042fe20000081008 */
[----:B------:R-:W-:Y:S04]  /*a4680*/  LDS R8, [R243+UR10+0x18180] ;  /* 0x0181800af3087984 */ /* 0x000fe80008000800 */
[----:B------:R-:W-:Y:S03]  /*a4690*/  LDS R10, [R243+UR10+0x1a180] ;  /* 0x01a1800af30a7984 */ /* 0x000fe60008000800 */
[C---:B------:R-:W-:Y:S01]  /*a46a0*/  HMMA.1688.F32.TF32 R196, R4.reuse, R80, R196 ;  /* 0x0000005004c4723c */ /* 0x040fe200000810c4 */
[----:B------:R-:W-:Y:S04]  /*a46b0*/  LDS R9, [R252+UR10+0x18180] ;  /* 0x0181800afc097984 */ /* 0x000fe80008000800 */
[----:B------:R-:W1:Y:S03]  /*a46c0*/  LDS R11, [R252+UR10+0x1a180] ;  /* 0x01a1800afc0b7984 */ /* 0x000e660008000800 */
[C---:B------:R-:W-:Y:S08]  /*a46d0*/  HMMA.1688.F32.TF32 R212, R4.reuse, R96, R212 ;  /* 0x0000006004d4723c */ /* 0x040ff000000810d4 */
[C---:B------:R-:W-:Y:S08]  /*a46e0*/  HMMA.1688.F32.TF32 R216, R4.reuse, R100, R216 ;  /* 0x0000006404d8723c */ /* 0x040ff000000810d8 */
[----:B------:R-:W-:Y:S08]  /*a46f0*/  HMMA.1688.F32.TF32 R224, R4, R104, R224 ;  /* 0x0000006804e0723c */ /* 0x000ff000000810e0 */
[----:B------:R-:W-:Y:S08]  /*a4700*/  HMMA.1688.F32.TF32 R20, R228, R62, R20 ;  /* 0x0000003ee414723c */ /* 0x000ff00000081014 */
[C---:B------:R-:W-:Y:S08]  /*a4710*/  HMMA.1688.F32.TF32 R28, R4.reuse, R68, R28 ;  /* 0x00000044041c723c */ /* 0x040ff0000008101c */
[----:B------:R-:W-:Y:S08]  /*a4720*/  HMMA.1688.F32.TF32 R4, R4, R108, R248 ;  /* 0x0000006c0404723c */ /* 0x000ff000000810f8 */
[C---:B------:R-:W-:Y:S08]  /*a4730*/  HMMA.1688.F32.TF32 R248, R228.reuse, R114, R232 ;  /* 0x00000072e4f8723c */ /* 0x040ff000000810e8 */
[C---:B------:R-:W-:Y:S08]  /*a4740*/  HMMA.1688.F32.TF32 R232, R228.reuse, R54, R12 ;  /* 0x00000036e4e8723c */ /* 0x040ff0000008100c */
[C---:B------:R-:W-:Y:S03]  /*a4750*/  HMMA.1688.F32.TF32 R12, R228.reuse, R58, R16 ;  /* 0x0000003ae40c723c */ /* 0x040fe60000081010 */
        /* <DEDUP_REMOVED lines=9> */
[----:B------:R2:W-:Y:S04]  /*a47f0*/  STL.64 [R1+0x2958], R22 ;  /* 0x0029581601007387 */ /* 0x0005e80000100a00 */
[----:B------:R-:W-:Y:S04]  /*a4800*/  STL.64 [R1+0x2940], R16 ;  /* 0x0029401001007387 */ /* 0x000fe80000100a00 */
[----:B------:R3:W-:Y:S01]  /*a4810*/  STL.64 [R1+0x2948], R18 ;  /* 0x0029481201007387 */ /* 0x0007e20000100a00 */
[C---:B--2---:R-:W-:Y:S04]  /*a4820*/  HMMA.1688.F32.TF32 R20, R228.reuse, R74, R188 ;  /* 0x0000004ae414723c */ /* 0x044fe800000810bc */
[----:B------:R-:W-:Y:S04]  /*a4830*/  STL.64 [R1+0x2930], R12 ;  /* 0x0029300c01007387 */ /* 0x000fe80000100a00 */
[----:B------:R2:W-:Y:S01]  /*a4840*/  STL.64 [R1+0x2938], R14 ;  /* 0x0029380e01007387 */ /* 0x0005e20000100a00 */
[C---:B---3--:R-:W-:Y:S08]  /*a4850*/  HMMA.1688.F32.TF32 R16, R228.reuse, R78, R192 ;  /* 0x0000004ee410723c */ /* 0x048ff000000810c0 */
[C---:B--2---:R-:W-:Y:S02]  /*a4860*/  HMMA.1688.F32.TF32 R12, R228.reuse, R82, R196 ;  /* 0x00000052e40c723c */ /* 0x044fe400000810c4 */
[----:B------:R-:W-:Y:S04]  /*a4870*/  STL.64 [R1+0x2920], R20 ;  /* 0x0029201401007387 */ /* 0x000fe80000100a00 */
[----:B------:R-:W-:Y:S04]  /*a4880*/  STL.64 [R1+0x2928], R22 ;  /* 0x0029281601007387 */ /* 0x000fe80000100a00 */
[----:B------:R-:W2:Y:S04]  /*a4890*/  LDL.LU R248, [R1+0x1850] ;  /* 0x0018500001f87983 */ /* 0x000ea80000300800 */
[----:B------:R-:W-:Y:S04]  /*a48a0*/  STL.64 [R1+0x2910], R16 ;  /* 0x0029101001007387 */ /* 0x000fe80000100a00 */
[----:B------:R3:W-:Y:S04]  /*a48b0*/  STL.64 [R1+0x2918], R18 ;  /* 0x0029181201007387 */ /* 0x0007e80000100a00 */
[----:B------:R-:W-:Y:S04]  /*a48c0*/  STL.64 [R1+0x2900], R12 ;  /* 0x0029000c01007387 */ /* 0x000fe80000100a00 */
[----:B------:R4:W-:Y:S01]  /*a48d0*/  STL.64 [R1+0x2908], R14 ;  /* 0x0029080e01007387 */ /* 0x0009e20000100a00 */
[C---:B---3--:R-:W-:Y:S03]  /*a48e0*/  HMMA.1688.F32.TF32 R16, R228.reuse, R86, R200 ;  /* 0x00000056e410723c */ /* 0x048fe600000810c8 */
[----:B------:R-:W2:Y:S04]  /*a48f0*/  LDL.LU R249, [R1+0x1854] ;  /* 0x0018540001f97983 */ /* 0x000ea80000300800 */
[----:B------:R-:W2:Y:S01]  /*a4900*/  LDL.LU R250, [R1+0x1858] ;  /* 0x0018580001fa7983 */ /* 0x000ea20000300800 */
[C---:B----4-:R-:W-:Y:S03]  /*a4910*/  HMMA.1688.F32.TF32 R12, R228.reuse, R90, R204 ;  /* 0x0000005ae40c723c */ /* 0x050fe600000810cc */
[----:B------:R-:W2:Y:S05]  /*a4920*/  LDL.LU R251, [R1+0x185c] ;  /* 0x00185c0001fb7983 */ /* 0x000eaa0000300800 */
[C---:B------:R-:W-:Y:S03]  /*a4930*/  HMMA.1688.F32.TF32 R20, R228.reuse, R94, R208 ;  /* 0x0000005ee414723c */ /* 0x040fe600000810d0 */
[----:B------:R-:W-:Y:S04]  /*a4940*/  STL.64 [R1+0x28f0], R16 ;  /* 0x0028f01001007387 */ /* 0x000fe80000100a00 */
[----:B------:R3:W-:Y:S04]  /*a4950*/  STL.64 [R1+0x28f8], R18 ;  /* 0x0028f81201007387 */ /* 0x0007e80000100a00 */
[----:B------:R-:W-:Y:S04]  /*a4960*/  STL.64 [R1+0x28e0], R12 ;  /* 0x0028e00c01007387 */ /* 0x000fe80000100a00 */
[----:B------:R4:W-:Y:S01]  /*a4970*/  STL.64 [R1+0x28e8], R14 ;  /* 0x0028e80e01007387 */ /* 0x0009e20000100a00 */
[C---:B---3--:R-:W-:Y:S08]  /*a4980*/  HMMA.1688.F32.TF32 R16, R228.reuse, R98, R212 ;  /* 0x00000062e410723c */ /* 0x048ff000000810d4 */
[C---:B----4-:R-:W-:Y:S01]  /*a4990*/  HMMA.1688.F32.TF32 R12, R228.reuse, R102, R216 ;  /* 0x00000066e40c723c */ /* 0x050fe200000810d8 */
[----:B------:R3:W-:Y:S04]  /*a49a0*/  STL.64 [R1+0x28d0], R20 ;  /* 0x0028d01401007387 */ /* 0x0007e80000100a00 */
[----:B------:R4:W-:Y:S04]  /*a49b0*/  STL.64 [R1+0x28d8], R22 ;  /* 0x0028d81601007387 */ /* 0x0009e80000100a00 */
[----:B------:R-:W1:Y:S04]  /*a49c0*/  LDL.LU R208, [R1+0x18a0] ;  /* 0x0018a00001d07983 */ /* 0x000e680000300800 */
[----:B------:R3:W-:Y:S04]  /*a49d0*/  STL.64 [R1+0x28c0], R16 ;  /* 0x0028c01001007387 */ /* 0x0007e80000100a00 */
[----:B------:R3:W-:Y:S04]  /*a49e0*/  STL.64 [R1+0x28c8], R18 ;  /* 0x0028c81201007387 */ /* 0x0007e80000100a00 */
[----:B------:R3:W-:Y:S04]  /*a49f0*/  STL.64 [R1+0x2d30], R12 ;  /* 0x002d300c01007387 */ /* 0x0007e80000100a00 */
[----:B------:R3:W-:Y:S04]  /*a4a00*/  STL.64 [R1+0x2d38], R14 ;  /* 0x002d380e01007387 */ /* 0x0007e80000100a00 */
        /* <DEDUP_REMOVED lines=62> */
[----:B------:R-:W-:Y:S03]  /*a4df0*/  HMMA.1688.F32.TF32 R4, R228, R110, R4 ;  /* 0x0000006ee404723c */ /* 0x000fe60000081004 */
[----:B------:R-:W-:Y:S04]  /*a4e00*/  LDS R228, [R243+UR10+0x1c180] ;  /* 0x01c1800af3e47984 */ /* 0x000fe80008000800 */
[----:B------:R-:W-:Y:S04]  /*a4e10*/  LDS R230, [R243+UR10+0x1e180] ;  /* 0x01e1800af3e67984 */ /* 0x000fe80008000800 */
[----:B------:R-:W-:Y:S04]  /*a4e20*/  LDS R229, [R252+UR10+0x1c180] ;  /* 0x01c1800afce57984 */ /* 0x000fe80008000800 */
[----:B------:R-:W1:Y:S04]  /*a4e30*/  LDS R231, [R252+UR10+0x1e180] ;  /* 0x01e1800afce77984 */ /* 0x000e680008000800 */
[----:B------:R-:W-:Y:S04]  /*a4e40*/  STL.64 [R1+0x2e60], R4 ;  /* 0x002e600401007387 */ /* 0x000fe80000100a00 */
[----:B------:R-:W-:Y:S04]  /*a4e50*/  STL.64 [R1+0x2e68], R6 ;  /* 0x002e680601007387 */ /* 0x000fe80000100a00 */
[----:B------:R-:W-:Y:S04]  /*a4e60*/  LDS R4, [R243+UR10+0x18200] ;  /* 0x0182000af3047984 */ /* 0x000fe80008000800 */
[----:B------:R-:W-:Y:S04]  /*a4e70*/  LDS R6, [R243+UR10+0x1a200] ;  /* 0x01a2000af3067984 */ /* 0x000fe80008000800 */
[----:B------:R-:W-:Y:S04]  /*a4e80*/  LDS R5, [R252+UR10+0x18200] ;  /* 0x0182000afc057984 */ /* 0x000fe80008000800 */
[----:B------:R-:W1:Y:S01]  /*a4e90*/  LDS R7, [R252+UR10+0x1a200] ;  /* 0x01a2000afc077984 */ /* 0x000e620008000800 */
[C---:B------:R-:W-:Y:S08]  /*a4ea0*/  HMMA.1688.F32.TF32 R208, R8.reuse, R92, R208 ;  /* 0x0000005c08d0723c */ /* 0x040ff000000810d0 */
[C---:B--2---:R-:W-:Y:S08]  /*a4eb0*/  HMMA.1688.F32.TF32 R204, R8.reuse, R88, R204 ;  /* 0x0000005808cc723c */ /* 0x044ff000000810cc */
[C---:B------:R-:W-:Y:S08]  /*a4ec0*/  HMMA.1688.F32.TF32 R200, R8.reuse, R84, R200 ;  /* 0x0000005408c8723c */ /* 0x040ff000000810c8 */
        /* <DEDUP_REMOVED lines=116> */
[----:B------:R1:W-:Y:S04]  /*a5610*/  STL.64 [R1+0x2d00], R224 ;  /* 0x002d00e001007387 */ /* 0x0003e80000100a00 */
[----:B------:R1:W-:Y:S04]  /*a5620*/  STL.64 [R1+0x2d08], R226 ;  /* 0x002d08e201007387 */ /* 0x0003e80000100a00 */
[----:B-1----:R-:W3:Y:S04]  /*a5630*/  LDL.LU R224, [R1+0x1570] ;  /* 0x0015700001e07983 */ /* 0x002ee80000300800 */
[----:B------:R-:W3:Y:S04]  /*a5640*/  LDL.LU R225, [R1+0x1574] ;  /* 0x0015740001e17983 */ /* 0x000ee80000300800 */
[----:B------:R-:W3:Y:S04]  /*a5650*/  LDL.LU R226, [R1+0x1578] ;  /* 0x0015780001e27983 */ /* 0x000ee80000300800 */
[----:B------:R-:W3:Y:S01]  /*a5660*/  LDL.LU R227, [R1+0x157c] ;  /* 0x00157c0001e37983 */ /* 0x000ee20000300800 */
        /* <DEDUP_REMOVED lines=11> */
[C---:B----4-:R-:W-:Y:S08]  /*a5720*/  HMMA.1688.F32.TF32 R208, R4.reuse, R92, R208 ;  /* 0x0000005c04d0723c */ /* 0x050ff000000810d0 */
[C---:B--2---:R-:W-:Y:S08]  /*a5730*/  HMMA.1688.F32.TF32 R204, R4.reuse, R88, R204 ;  /* 0x0000005804cc723c */ /* 0x044ff000000810cc */
[C---:B------:R-:W-:Y:S08]  /*a5740*/  HMMA.1688.F32.TF32 R200, R4.reuse, R84, R200 ;  /* 0x0000005404c8723c */ /* 0x040ff000000810c8 */
[C---:B------:R-:W-:Y:S08]  /*a5750*/  HMMA.1688.F32.TF32 R192, R4.reuse, R76, R192 ;  /* 0x0000004c04c0723c */ /* 0x040ff000000810c0 */
[C---:B------:R-:W-:Y:S08]  /*a5760*/  HMMA.1688.F32.TF32 R188, R4.reuse, R72, R188 ;  /* 0x0000004804bc723c */ /* 0x040ff000000810bc */
        /* <DEDUP_REMOVED lines=1121> */
[----:B------:R1:W-:Y:S04]  /*a9d80*/  STL.64 [R1+0x2378], R22 ;  /* 0x0023781601007387 */ /* 0x0003e80000100a00 */
[----:B------:R-:W2:Y:S04]  /*a9d90*/  LDL.LU R248, [R1+0x140] ;  /* 0x0001400001f87983 */ /* 0x000ea80000300800 */
[----:B------:R-:W-:Y:S04]  /*a9da0*/  STL.64 [R1+0x2360], R16 ;  /* 0x0023601001007387 */ /* 0x000fe80000100a00 */
[----:B------:R-:W-:Y:S04]  /*a9db0*/  STL.64 [R1+0x2368], R18 ;  /* 0x0023681201007387 */ /* 0x000fe80000100a00 */
[----:B------:R-:W-:Y:S04]  /*a9dc0*/  STL.64 [R1+0x2340], R12 ;  /* 0x0023400c01007387 */ /* 0x000fe80000100a00 */
[----:B------:R3:W-:Y:S01]  /*a9dd0*/  STL.64 [R1+0x2348], R14 ;  /* 0x0023480e01007387 */ /* 0x0007e20000100a00 */
[C---:B-1----:R-:W-:Y:S03]  /*a9de0*/  HMMA.1688.F32.TF32 R20, R228.reuse, R90, R204 ;  /* 0x0000005ae414723c */ /* 0x042fe600000810cc */
[----:B------:R-:W2:Y:S04]  /*a9df0*/  LDL.LU R249, [R1+0x144] ;  /* 0x0001440001f97983 */ /* 0x000ea80000300800 */
[----:B------:R-:W2:Y:S01]  /*a9e00*/  LDL.LU R250, [R1+0x148] ;  /* 0x0001480001fa7983 */ /* 0x000ea20000300800 */
[C---:B---3--:R-:W-:Y:S03]  /*a9e10*/  HMMA.1688.F32.TF32 R12, R228.reuse, R86, R200 ;  /* 0x00000056e40c723c */ /* 0x048fe600000810c8 */
[----:B------:R-:W2:Y:S05]  /*a9e20*/  LDL.LU R251, [R1+0x14c] ;  /* 0x00014c0001fb7983 */ /* 0x000eaa0000300800 */
[C---:B------:R-:W-:Y:S11]  /*a9e30*/  HMMA.1688.F32.TF32 R16, R228.reuse, R94, R208 ;  /* 0x0000005ee410723c */ /* 0x040ff600000810d0 */
[----:B------:R-:W-:Y:S04]  /*a9e40*/  STL.64 [R1+0x2330], R12 ;  /* 0x0023300c01007387 */ /* 0x000fe80000100a00 */
[----:B------:R1:W-:Y:S02]  /*a9e50*/  STL.64 [R1+0x2338], R14 ;  /* 0x0023380e01007387 */ /* 0x0003e40000100a00 */
[C---:B-1----:R-:W-:Y:S02]  /*a9e60*/  HMMA.1688.F32.TF32 R12, R228.reuse, R98, R212 ;  /* 0x00000062e40c723c */ /* 0x042fe400000810d4 */
[----:B------:R-:W-:Y:S04]  /*a9e70*/  STL.64 [R1+0x2310], R20 ;  /* 0x0023101401007387 */ /* 0x000fe80000100a00 */
[----:B------:R-:W-:Y:S04]  /*a9e80*/  STL.64 [R1+0x2318], R22 ;  /* 0x0023181601007387 */ /* 0x000fe80000100a00 */
        /* <DEDUP_REMOVED lines=70> */
[----:B------:R-:W-:-:S15]  /*aa2f0*/  HMMA.1688.F32.TF32 R228, R228, R110, R4 ;  /* 0x0000006ee4e4723c */ /* 0x000fde0000081004 */
[----:B------:R-:W-:-:S04]  /*aa300*/  NOP ;  /* 0x0000000000007918 */ /* 0x000fc80000000000 */
[----:B------:R-:W-:Y:S04]  /*aa310*/  STL.64 [R1+0x2f00], R228 ;  /* 0x002f00e401007387 */ /* 0x000fe80000100a00 */
[----:B------:R-:W-:Y:S04]  /*aa320*/  STL.64 [R1+0x2f08], R230 ;  /* 0x002f08e601007387 */ /* 0x000fe80000100a00 */
        /* <DEDUP_REMOVED lines=9> */
[C---:B----4-:R-:W-:Y:S08]  /*aa3c0*/  HMMA.1688.F32.TF32 R16, R8.reuse, R60, R16 ;  /* 0x0000003c0810723c */ /* 0x050ff00000081010 */
[C---:B------:R-:W-:Y:S08]  /*aa3d0*/  HMMA.1688.F32.TF32 R12, R8.reuse, R56, R12 ;  /* 0x00000038080c723c */ /* 0x040ff0000008100c */
[C---:B------:R-:W-:Y:S08]  /*aa3e0*/  HMMA.1688.F32.TF32 R24, R8.reuse, R68, R24 ;  /* 0x000000440818723c */ /* 0x040ff00000081018 */
[----:B------:R-:W-:-:S15]  /*aa3f0*/  HMMA.1688.F32.TF32 R232, R8, R112, R232 ;  /* 0x0000007008e8723c */ /* 0x000fde00000810e8 */
[----:B------:R-:W-:-:S05]  /*aa400*/  NOP ;  /* 0x0000000000007918 */ /* 0x000fca0000000000 */
[----:B-1----:R-:W-:Y:S08]  /*aa410*/  HMMA.1688.F32.TF32 R232, R228, R114, R232 ;  /* 0x00000072e4e8723c */ /* 0x002ff000000810e8 */
[C---:B------:R-:W-:Y:S08]  /*aa420*/  HMMA.1688.F32.TF32 R20, R8.reuse, R64, R20 ;  /* 0x000000400814723c */ /* 0x040ff00000081014 */
[C---:B------:R-:W-:Y:S08]  /*aa430*/  HMMA.1688.F32.TF32 R192, R8.reuse, R80, R192 ;  /* 0x0000005008c0723c */ /* 0x040ff000000810c0 */
[C---:B------:R-:W-:Y:S08]  /*aa440*/  HMMA.1688.F32.TF32 R204, R8.reuse, R92, R204 ;  /* 0x0000005c08cc723c */ /* 0x040ff000000810cc */
[C---:B------:R-:W-:Y:S08]  /*aa450*/  HMMA.1688.F32.TF32 R212, R8.reuse, R100, R212 ;  /* 0x0000006408d4723c */ /* 0x040ff000000810d4 */
[C---:B------:R-:W-:Y:S01]  /*aa460*/  HMMA.1688.F32.TF32 R4, R8.reuse, R52, R224 ;  /* 0x000000340804723c */ /* 0x040fe200000810e0 */
[----:B------:R-:W-:Y:S04]  /*aa470*/  LDS R224, [R243+UR10+0x18700] ;  /* 0x0187000af3e07984 */ /* 0x000fe80008000800 */
[----:B------:R-:W-:Y:S03]  /*aa480*/  LDS R226, [R243+UR10+0x1a700] ;  /* 0x01a7000af3e27984 */ /* 0x000fe60008000800 */
[----:B------:R-:W-:Y:S01]  /*aa490*/  HMMA.1688.F32.TF32 R216, R8, R104, R216 ;  /* 0x0000006808d8723c */ /* 0x000fe200000810d8 */
[----:B------:R-:W-:Y:S04]  /*aa4a0*/  LDS R225, [R252+UR10+0x18700] ;  /* 0x0187000afce17984 */ /* 0x000fe80008000800 */
[----:B------:R-:W1:Y:S07]  /*aa4b0*/  LDS R227, [R252+UR10+0x1a700] ;  /* 0x01a7000afce37984 */ /* 0x000e6e0008000800 */
[----:B------:R-:W-:Y:S08]  /*aa4c0*/  HMMA.1688.F32.TF32 R4, R228, R54, R4 ;  /* 0x00000036e404723c */ /* 0x000ff00000081004 */
[----:B------:R-:W-:Y:S01]  /*aa4d0*/  HMMA.1688.F32.TF32 R8, R8, R108, R248 ;  /* 0x0000006c0808723c */ /* 0x000fe200000810f8 */
[----:B------:R-:W1:Y:S04]  /*aa4e0*/  LDL.LU.64 R250, [R1+0x60a8] ;  /* 0x0060a80001fa7983 */ /* 0x000e680000300a00 */
[----:B------:R-:W1:Y:S04]  /*aa4f0*/  LDL.LU.64 R248, [R1+0x60a0] ;  /* 0x0060a00001f87983 */ /* 0x000e680000300a00 */
[----:B------:R2:W-:Y:S01]  /*aa500*/  STL.64 [R1+0x22c0], R232 ;  /* 0x0022c0e801007387 */ /* 0x0005e20000100a00 */
[C---:B------:R-:W-:Y:S03]  /*aa510*/  HMMA.1688.F32.TF32 R12, R228.reuse, R58, R12 ;  /* 0x0000003ae40c723c */ /* 0x040fe6000008100c */
[----:B------:R3:W-:Y:S04]  /*aa520*/  STL.64 [R1+0x22c8], R234 ;  /* 0x0022c8ea01007387 */ /* 0x0007e80000100a00 */
[----:B--2---:R-:W2:Y:S04]  /*aa530*/  LDL.LU R232, [R1] ;  /* 0x0000000001e87983 */ /* 0x004ea80000300800 */
[----:B------:R-:W-:Y:S04]  /*aa540*/  STL.64 [R1+0x22a0], R4 ;  /* 0x0022a00401007387 */ /* 0x000fe80000100a00 */
[----:B------:R4:W-:Y:S04]  /*aa550*/  STL.64 [R1+0x22a8], R6 ;  /* 0x0022a80601007387 */ /* 0x0009e80000100a00 */
[----:B------:R-:W2:Y:S04]  /*aa560*/  LDL.LU R233, [R1+0x4] ;  /* 0x0000040001e97983 */ /* 0x000ea80000300800 */
[----:B---3--:R-:W2:Y:S01]  /*aa570*/  LDL.LU R234, [R1+0x8] ;  /* 0x0000080001ea7983 */ /* 0x008ea20000300800 */
[C---:B----4-:R-:W-:Y:S03]  /*aa580*/  HMMA.1688.F32.TF32 R4, R228.reuse, R62, R16 ;  /* 0x0000003ee404723c */ /* 0x050fe60000081010 */
[----:B------:R-:W2:Y:S04]  /*aa590*/  LDL.LU R235, [R1+0xc] ;  /* 0x00000c0001eb7983 */ /* 0x000ea80000300800 */
[----:B------:R-:W-:Y:S01]  /*aa5a0*/  STL.64 [R1+0x2290], R12 ;  /* 0x0022900c01007387 */ /* 0x000fe20000100a00 */
[C---:B------:R-:W-:Y:S03]  /*aa5b0*/  HMMA.1688.F32.TF32 R16, R228.reuse, R66, R20 ;  /* 0x00000042e410723c */ /* 0x040fe60000081014 */
[----:B------:R3:W-:Y:S08]  /*aa5c0*/  STL.64 [R1+0x2298], R14 ;  /* 0x0022980e01007387 */ /* 0x0007f00000100a00 */
[----:B------:R-:W-:Y:S01]  /*aa5d0*/  STL.64 [R1+0x2270], R4 ;  /* 0x0022700401007387 */ /* 0x000fe20000100a00 */
[C---:B---3--:R-:W-:Y:S03]  /*aa5e0*/  HMMA.1688.F32.TF32 R12, R228.reuse, R70, R24 ;  /* 0x00000046e40c723c */ /* 0x048fe60000081018 */
[----:B------:R3:W-:Y:S05]  /*aa5f0*/  STL.64 [R1+0x2278], R6 ;  /* 0x0022780601007387 */ /* 0x0007ea0000100a00 */
[C---:B---3--:R-:W-:Y:S01]  /*aa600*/  HMMA.1688.F32.TF32 R4, R228.reuse, R74, R28 ;  /* 0x0000004ae404723c */ /* 0x048fe2000008101c */
[----:B------:R-:W-:Y:S04]  /*aa610*/  STL.64 [R1+0x2260], R16 ;  /* 0x0022601001007387 */ /* 0x000fe80000100a00 */
[----:B------:R3:W-:Y:S06]  /*aa620*/  STL.64 [R1+0x2268], R18 ;  /* 0x0022681201007387 */ /* 0x0007ec0000100a00 */
[----:B------:R-:W-:Y:S04]  /*aa630*/  STL.64 [R1+0x2240], R12 ;  /* 0x0022400c01007387 */ /* 0x000fe80000100a00 */
[----:B------:R4:W-:Y:S01]  /*aa640*/  STL.64 [R1+0x2248], R14 ;  /* 0x0022480e01007387 */ /* 0x0009e20000100a00 */
[C---:B---3--:R-:W-:Y:S03]  /*aa650*/  HMMA.1688.F32.TF32 R16, R228.reuse, R78, R188 ;  /* 0x0000004ee410723c */ /* 0x048fe600000810bc */
[----:B------:R-:W-:Y:S04]  /*aa660*/  STL.64 [R1+0x2230], R4 ;  /* 0x0022300401007387 */ /* 0x000fe80000100a00 */
[----:B------:R3:W-:Y:S01]  /*aa670*/  STL.64 [R1+0x2238], R6 ;  /* 0x0022380601007387 */ /* 0x0007e20000100a00 */
[C---:B----4-:R-:W-:Y:S08]  /*aa680*/  HMMA.1688.F32.TF32 R12, R228.reuse, R82, R192 ;  /* 0x00000052e40c723c */ /* 0x050ff000000810c0 */
[C---:B---3--:R-:W-:Y:S03]  /*aa690*/  HMMA.1688.F32.TF32 R4, R228.reuse, R86, R196 ;  /* 0x00000056e404723c */ /* 0x048fe600000810c4 */
[----:B------:R3:W-:Y:S04]  /*aa6a0*/  STL.64 [R1+0x21f0], R16 ;  /* 0x0021f01001007387 */ /* 0x0007e80000100a00 */
[----:B------:R4:W-:Y:S04]  /*aa6b0*/  STL.64 [R1+0x21f8], R18 ;  /* 0x0021f81201007387 */ /* 0x0009e80000100a00 */
        /* <DEDUP_REMOVED lines=28> */
[C---:B------:R-:W-:Y:S03]  /*aa880*/  HMMA.1688.F32.TF32 R200, R228.reuse, R90, R200 ;  /* 0x0000005ae4c8723c */ /* 0x040fe600000810c8 */
[----:B------:R-:W3:Y:S04]  /*aa890*/  LDL.LU R12, [R1+0xe0] ;  /* 0x0000e000010c7983 */ /* 0x000ee80000300800 */
[----:B------:R-:W3:Y:S01]  /*aa8a0*/  LDL.LU R13, [R1+0xe4] ;  /* 0x0000e400010d7983 */ /* 0x000ee20000300800 */
[C---:B------:R-:W-:Y:S03]  /*aa8b0*/  HMMA.1688.F32.TF32 R204, R228.reuse, R94, R204 ;  /* 0x0000005ee4cc723c */ /* 0x040fe600000810cc */
        /* <DEDUP_REMOVED lines=29> */
[----:B------:R-:W-:-:S15]  /*aaa90*/  HMMA.1688.F32.TF32 R212, R228, R102, R212 ;  /* 0x00000066e4d4723c */ /* 0x000fde00000810d4 */
[----:B------:R-:W-:-:S04]  /*aaaa0*/  NOP ;  /* 0x0000000000007918 */ /* 0x000fc80000000000 */
[----:B------:R-:W-:Y:S04]  /*aaab0*/  STL.64 [R1+0x2c50], R212 ;  /* 0x002c50d401007387 */ /* 0x000fe80000100a00 */
[----:B------:R1:W-:Y:S02]  /*aaac0*/  STL.64 [R1+0x2c58], R214 ;  /* 0x002c58d601007387 */ /* 0x0003e40000100a00 */
[C---:B-1----:R-:W-:Y:S08]  /*aaad0*/  HMMA.1688.F32.TF32 R212, R228.reuse, R110, R8 ;  /* 0x0000006ee4d4723c */ /* 0x042ff00000081008 */
[----:B------:R-:W-:Y:S08]  /*aaae0*/  HMMA.1688.F32.TF32 R216, R228, R106, R216 ;  /* 0x0000006ae4d8723c */ /* 0x000ff000000810d8 */
[C---:B------:R-:W-:Y:S11]  /*aaaf0*/  HMMA.1688.F32.TF32 R248, R224.reuse, R100, R248 ;  /* 0x00000064e0f8723c */ /* 0x040ff600000810f8 */
[----:B------:R-:W-:Y:S01]  /*aab00*/  STL.64 [R1+0x2e10], R216 ;  /* 0x002e10d801007387 */ /* 0x000fe20000100a00 */
[C---:B------:R-:W-:Y:S03]  /*aab10*/  HMMA.1688.F32.TF32 R244, R224.reuse, R104, R244 ;  /* 0x00000068e0f4723c */ /* 0x040fe600000810f4 */
[----:B------:R-:W-:Y:S04]  /*aab20*/  STL.64 [R1+0x2e18], R218 ;  /* 0x002e18da01007387 */ /* 0x000fe80000100a00 */
[----:B------:R-:W-:Y:S01]  /*aab30*/  STL.64 [R1+0x2f10], R212 ;  /* 0x002f10d401007387 */ /* 0x000fe20000100a00 */
[C---:B------:R-:W-:Y:S03]  /*aab40*/  HMMA.1688.F32.TF32 R236, R224.reuse, R108, R236 ;  /* 0x0000006ce0ec723c */ /* 0x040fe600000810ec */
[----:B------:R2:W-:Y:S04]  /*aab50*/  STL.64 [R1+0x2f18], R214 ;  /* 0x002f18d601007387 */ /* 0x0005e80000100a00 */
[----:B------:R-:W-:Y:S04]  /*aab60*/  LDS R216, [R243+UR10+0x18780] ;  /* 0x0187800af3d87984 */ /* 0x000fe80008000800 */
[----:B------:R-:W-:Y:S01]  /*aab70*/  LDS R218, [R243+UR10+0x1a780] ;  /* 0x01a7800af3da7984 */ /* 0x000fe20008000800 */
[C---:B--2---:R-:W-:Y:S03]  /*aab80*/  HMMA.1688.F32.TF32 R212, R224.reuse, R96, R232 ;  /* 0x00000060e0d4723c */ /* 0x044fe600000810e8 */
[----:B------:R-:W-:Y:S04]  /*aab90*/  LDS R217, [R252+UR10+0x18780] ;  /* 0x0187800afcd97984 */ /* 0x000fe80008000800 */
[----:B------:R-:W-:Y:S01]  /*aaba0*/  LDS R219, [R252+UR10+0x1a780] ;  /* 0x01a7800afcdb7984 */ /* 0x000fe20008000800 */
[C---:B------:R-:W-:Y:S08]  /*aabb0*/  HMMA.1688.F32.TF32 R192, R224.reuse, R76, R192 ;  /* 0x0000004ce0c0723c */ /* 0x040ff000000810c0 */
[C---:B------:R-:W-:Y:S08]  /*aabc0*/  HMMA.1688.F32.TF32 R188, R224.reuse, R72, R188 ;  /* 0x00000048e0bc723c */ /* 0x040ff000000810bc */
[C---:B----4-:R-:W-:Y:S01]  /*aabd0*/  HMMA.1688.F32.TF32 R8, R224.reuse, R112, R4 ;  /* 0x00000070e008723c */ /* 0x050fe20000081004 */
[----:B------:R-:W-:Y:S04]  /*aabe0*/  LDS R4, [R243+UR10+0x1c700] ;  /* 0x01c7000af3047984 */ /* 0x000fe80008000800 */
[----:B------:R-:W-:Y:S04]  /*aabf0*/  LDS R6, [R243+UR10+0x1e700] ;  /* 0x01e7000af3067984 */ /* 0x000fe80008000800 */
[----:B------:R-:W-:Y:S04]  /*aac00*/  LDS R5, [R252+UR10+0x1c700] ;  /* 0x01c7000afc057984 */ /* 0x000fe80008000800 */
[----:B------:R-:W1:Y:S01]  /*aac10*/  LDS R7, [R252+UR10+0x1e700] ;  /* 0x01e7000afc077984 */ /* 0x000e620008000800 */
[C---:B---3--:R-:W-:Y:S08]  /*aac20*/  HMMA.1688.F32.TF32 R16, R224.reuse, R56, R16 ;  /* 0x00000038e010723c */ /* 0x048ff00000081010 */
[C---:B------:R-:W-:Y:S08]  /*aac30*/  HMMA.1688.F32.TF32 R12, R224.reuse, R52, R12 ;  /* 0x00000034e00c723c */ /* 0x040ff0000008100c */
[----:B------:R-:W-:Y:S08]  /*aac40*/  HMMA.1688.F32.TF32 R20, R224, R60, R20 ;  /* 0x0000003ce014723c */ /* 0x000ff00000081014 */
[----:B-1----:R-:W-:Y:S08]  /*aac50*/  HMMA.1688.F32.TF32 R8, R4, R114, R8 ;  /* 0x000000720408723c */ /* 0x002ff00000081008 */
[C---:B------:R-:W-:Y:S08]  /*aac60*/  HMMA.1688.F32.TF32 R24, R224.reuse, R64, R24 ;  /* 0x00000040e018723c */ /* 0x040ff00000081018 */
[C---:B------:R-:W-:Y:S03]  /*aac70*/  HMMA.1688.F32.TF32 R28, R224.reuse, R68, R28 ;  /* 0x00000044e01c723c */ /* 0x040fe6000008101c */
[----:B------:R-:W-:Y:S05]  /*aac80*/  STL.64 [R1+0x1920], R8 ;  /* 0x0019200801007387 */ /* 0x000fea0000100a00 */
[C---:B------:R-:W-:Y:S01]  /*aac90*/  HMMA.1688.F32.TF32 R196, R224.reuse, R80, R196 ;  /* 0x00000050e0c4723c */ /* 0x040fe200000810c4 */
[----:B------:R1:W-:Y:S07]  /*aaca0*/  STL.64 [R1+0x1928], R10 ;  /* 0x0019280a01007387 */ /* 0x0003ee0000100a00 */
[----:B------:R-:W-:Y:S08]  /*aacb0*/  HMMA.1688.F32.TF32 R200, R224, R84, R200 ;  /* 0x00000054e0c8723c */ /* 0x000ff000000810c8 */
[----:B-1----:R-:W-:Y:S08]  /*aacc0*/  HMMA.1688.F32.TF32 R8, R4, R62, R20 ;  /* 0x0000003e0408723c */ /* 0x002ff00000081014 */
[C---:B------:R-:W-:Y:S08]  /*aacd0*/  HMMA.1688.F32.TF32 R204, R224.reuse, R88, R204 ;  /* 0x00000058e0cc723c */ /* 0x040ff000000810cc */
[----:B------:R-:W-:Y:S08]  /*aace0*/  HMMA.1688.F32.TF32 R208, R224, R92, R208 ;  /* 0x0000005ce0d0723c */ /* 0x000ff000000810d0 */
[C---:B------:R-:W-:Y:S08]  /*aacf0*/  HMMA.1688.F32.TF32 R224, R4.reuse, R54, R12 ;  /* 0x0000003604e0723c */ /* 0x040ff0000008100c */
        /* <DEDUP_REMOVED lines=38> */
[----:B------:R-:W-:Y:S04]  /*aaf60*/  LDS R4, [R243+UR10+0x1c780] ;  /* 0x01c7800af3047984 */ /* 0x000fe80008000800 */
[----:B------:R-:W-:Y:S04]  /*aaf70*/  LDS R7, [R252+UR10+0x1e780] ;  /* 0x01e7800afc077984 */ /* 0x000fe80008000800 */
[----:B------:R-:W1:Y:S01]  /*aaf80*/  LDS R5, [R252+UR10+0x1c780] ;  /* 0x01c7800afc057984 */ /* 0x000e620008000800 */
[C---:B------:R-:W-:Y:S08]  /*aaf90*/  HMMA.1688.F32.TF32 R124, R216.reuse, R112, R124 ;  /* 0x00000070d87c723c */ /* 0x040ff0000008107c */
[C---:B------:R-:W-:Y:S08]  /*aafa0*/  HMMA.1688.F32.TF32 R128, R216.reuse, R52, R128 ;  /* 0x00000034d880723c */ /* 0x040ff00000081080 */
[C---:B------:R-:W-:Y:S01]  /*aafb0*/  HMMA.1688.F32.TF32 R132, R216.reuse, R56, R132 ;  /* 0x00000038d884723c */ /* 0x040fe20000081084 */
[----:B------:R-:W-:Y:S04]  /*aafc0*/  STL.64 [R1+0x2d80], R16 ;  /* 0x002d801001007387 */ /* 0x000fe80000100a00 */
[----:B------:R2:W-:Y:S03]  /*aafd0*/  STL.64 [R1+0x2d88], R18 ;  /* 0x002d881201007387 */ /* 0x0005e60000100a00 */
[C---:B------:R-:W-:Y:S01]  /*aafe0*/  HMMA.1688.F32.TF32 R136, R216.reuse, R60, R136 ;  /* 0x0000003cd888723c */ /* 0x040fe20000081088 */
[----:B------:R-:W-:Y:S04]  /*aaff0*/  STL.64 [R1+0x2e20], R12 ;  /* 0x002e200c01007387 */ /* 0x000fe80000100a00 */
[----:B------:R3:W-:Y:S03]  /*ab000*/  STL.64 [R1+0x2e28], R14 ;  /* 0x002e280e01007387 */ /* 0x0007e60000100a00 */
[----:B------:R-:W-:Y:S08]  /*ab010*/  HMMA.1688.F32.TF32 R140, R216, R64, R140 ;  /* 0x00000040d88c723c */ /* 0x000ff0000008108c */
[C---:B-1----:R-:W-:Y:S08]  /*ab020*/  HMMA.1688.F32.TF32 R20, R4.reuse, R114, R124 ;  /* 0x000000720414723c */ /* 0x042ff0000008107c */
[C---:B--2---:R-:W-:Y:S08]  /*ab030*/  HMMA.1688.F32.TF32 R16, R4.reuse, R54, R128 ;  /* 0x000000360410723c */ /* 0x044ff00000081080 */
[----:B---3--:R-:W-:Y:S08]  /*ab040*/  HMMA.1688.F32.TF32 R12, R4, R58, R132 ;  /* 0x0000003a040c723c */ /* 0x008ff00000081084 */
[C---:B------:R-:W-:Y:S01]  /*ab050*/  HMMA.1688.F32.TF32 R144, R216.reuse, R68, R144 ;  /* 0x00000044d890723c */ /* 0x040fe20000081090 */
[----:B------:R-:W-:Y:S04]  /*ab060*/  STL.64 [R1+0x2f20], R8 ;  /* 0x002f200801007387 */ /* 0x000fe80000100a00 */
[----:B------:R-:W-:Y:S04]  /*ab070*/  STL.64 [R1+0x2f28], R10 ;  /* 0x002f280a01007387 */ /* 0x000fe80000100a00 */
[----:B------:R-:W-:Y:S01]  /*ab080*/  STL.64 [R1+0x18d0], R20 ;  /* 0x0018d01401007387 */ /* 0x000fe20000100a00 */
[C---:B------:R-:W-:Y:S03]  /*ab090*/  HMMA.1688.F32.TF32 R148, R216.reuse, R72, R148 ;  /* 0x00000048d894723c */ /* 0x040fe60000081094 */
[----:B------:R1:W-:Y:S04]  /*ab0a0*/  STL.64 [R1+0x18d8], R22 ;  /* 0x0018d81601007387 */ /* 0x0003e80000100a00 */
[----:B------:R-:W-:Y:S01]  /*ab0b0*/  STL.64 [R1+0x18b0], R16 ;  /* 0x0018b01001007387 */ /* 0x000fe20000100a00 */
[----:B------:R-:W-:Y:S03]  /*ab0c0*/  HMMA.1688.F32.TF32 R152, R216, R76, R152 ;  /* 0x0000004cd898723c */ /* 0x000fe60000081098 */
[----:B------:R2:W-:Y:S04]  /*ab0d0*/  STL.64 [R1+0x18b8], R18 ;  /* 0x0018b81201007387 */ /* 0x0005e80000100a00 */
[----:B------:R-:W-:Y:S01]  /*ab0e0*/  LDS R9, [R241+UR10+0x18000] ;  /* 0x0180000af1097984 */ /* 0x000fe20008000800 */
[C---:B-1----:R-:W-:Y:S03]  /*ab0f0*/  HMMA.1688.F32.TF32 R20, R4.reuse, R62, R136 ;  /* 0x0000003e0414723c */ /* 0x042fe60000081088 */
[----:B------:R-:W-:Y:S04]  /*ab100*/  STL.64 [R1+0x1890], R12 ;  /* 0x0018900c01007387 */ /* 0x000fe80000100a00 */
[----:B------:R1:W-:Y:S01]  /*ab110*/  STL.64 [R1+0x1898], R14 ;  /* 0x0018980e01007387 */ /* 0x0003e20000100a00 */
[----:B--2---:R-:W-:Y:S03]  /*ab120*/  HMMA.1688.F32.TF32 R16, R4, R66, R140 ;  /* 0x000000420410723c */ /* 0x004fe6000008108c */
[----:B------:R-:W-:Y:S04]  /*ab130*/  LDS R11, [R241+UR10+0x1a000] ;  /* 0x01a0000af10b7984 */ /* 0x000fe80008000800 */
[----:B------:R-:W-:Y:S01]  /*ab140*/  LDS R8, [R0+UR10+0x18000] ;  /* 0x0180000a00087984 */ /* 0x000fe20008000800 */
[----:B------:R-:W-:Y:S03]  /*ab150*/  HMMA.1688.F32.TF32 R156, R216, R80, R156 ;  /* 0x00000050d89c723c */ /* 0x000fe6000008109c */
[----:B------:R-:W2:Y:S05]  /*ab160*/  LDS R10, [R0+UR10+0x1a000] ;  /* 0x01a0000a000a7984 */ /* 0x000eaa0008000800 */
[C---:B-1----:R-:W-:Y:S01]  /*ab170*/  HMMA.1688.F32.TF32 R12, R4.reuse, R70, R144 ;  /* 0x00000046040c723c */ /* 0x042fe20000081090 */
[----:B------:R-:W-:Y:S04]  /*ab180*/  STL.64 [R1+0x1870], R20 ;  /* 0x0018701401007387 */ /* 0x000fe80000100a00 */
[----:B------:R1:W-:Y:S04]  /*ab190*/  STL.64 [R1+0x1878], R22 ;  /* 0x0018781601007387 */ /* 0x0003e80000100a00 */
[----:B------:R-:W-:Y:S04]  /*ab1a0*/  STL.64 [R1+0x1850], R16 ;  /* 0x0018501001007387 */ /* 0x000fe80000100a00 */
[----:B------:R3:W-:Y:S01]  /*ab1b0*/  STL.64 [R1+0x1858], R18 ;  /* 0x0018581201007387 */ /* 0x0007e20000100a00 */
[C---:B-1----:R-:W-:Y:S05]  /*ab1c0*/  HMMA.1688.F32.TF32 R20, R4.reuse, R74, R148 ;  /* 0x0000004a0414723c */ /* 0x042fea0000081094 */
[----:B------:R-:W-:Y:S04]  /*ab1d0*/  STL.64 [R1+0x18f0], R12 ;  /* 0x0018f00c01007387 */ /* 0x000fe80000100a00 */
[----:B------:R1:W-:Y:S01]  /*ab1e0*/  STL.64 [R1+0x18f8], R14 ;  /* 0x0018f80e01007387 */ /* 0x0003e20000100a00 */
[C---:B---3--:R-:W-:Y:S08]  /*ab1f0*/  HMMA.1688.F32.TF32 R16, R4.reuse, R78, R152 ;  /* 0x0000004e0410723c */ /* 0x048ff00000081098 */
[----:B-1----:R-:W-:Y:S01]  /*ab200*/  HMMA.1688.F32.TF32 R12, R4, R82, R156 ;  /* 0x00000052040c723c */ /* 0x002fe2000008109c */
        /* <DEDUP_REMOVED lines=64> */
[----:B------:R-:W4:Y:S01]  /*ab610*/  LDL.LU R193, [R1+0x2414] ;  /* 0x0024140001c17983 */ /* 0x000f220000300800 */
[C---:B------:R-:W-:Y:S03]  /*ab620*/  HMMA.1688.F32.TF32 R164, R216.reuse, R88, R164 ;  /* 0x00000058d8a4723c */ /* 0x040fe600000810a4 */
[----:B------:R-:W4:Y:S04]  /*ab630*/  LDL.LU R194, [R1+0x2418] ;  /* 0x0024180001c27983 */ /* 0x000f280000300800 */
[----:B------:R-:W4:Y:S01]  /*ab640*/  LDL.LU R195, [R1+0x241c] ;  /* 0x00241c0001c37983 */ /* 0x000f220000300800 */
[----:B------:R-:W-:Y:S03]  /*ab650*/  HMMA.1688.F32.TF32 R168, R216, R92, R168 ;  /* 0x0000005cd8a8723c */ /* 0x000fe600000810a8 */
[----:B------:R-:W4:Y:S04]  /*ab660*/  LDL.LU R232, [R1+0x2280] ;  /* 0x0022800001e87983 */ /* 0x000f280000300800 */
[----:B------:R-:W4:Y:S01]  /*ab670*/  LDL.LU R233, [R1+0x2284] ;  /* 0x0022840001e97983 */ /* 0x000f220000300800 */
[----:B------:R-:W-:Y:S03]  /*ab680*/  HMMA.1688.F32.TF32 R132, R4, R86, R160 ;  /* 0x000000560484723c */ /* 0x000fe600000810a0 */
[----:B------:R-:W-:Y:S04]  /*ab690*/  LDS R161, [R241+UR10+0x1c000] ;  /* 0x01c0000af1a17984 */ /* 0x000fe80008000800 */
[----:B------:R-:W-:Y:S04]  /*ab6a0*/  LDS R163, [R241+UR10+0x1e000] ;  /* 0x01e0000af1a37984 */ /* 0x000fe80008000800 */
[----:B------:R-:W-:Y:S04]  /*ab6b0*/  LDS R160, [R0+UR10+0x1c000] ;  /* 0x01c0000a00a07984 */ /* 0x000fe80008000800 */
[----:B------:R-:W1:Y:S01]  /*ab6c0*/  LDS R162, [R0+UR10+0x1e000] ;  /* 0x01e0000a00a27984 */ /* 0x000e620008000800 */
[----:B------:R-:W-:Y:S03]  /*ab6d0*/  HMMA.1688.F32.TF32 R172, R216, R96, R172 ;  /* 0x00000060d8ac723c */ /* 0x000fe600000810ac */
[----:B------:R-:W4:Y:S04]  /*ab6e0*/  LDL.LU R234, [R1+0x2288] ;  /* 0x0022880001ea7983 */ /* 0x000f280000300800 */
[----:B------:R-:W4:Y:S01]  /*ab6f0*/  LDL.LU R235, [R1+0x228c] ;  /* 0x00228c0001eb7983 */ /* 0x000f220000300800 */
[----:B------:R-:W-:Y:S08]  /*ab700*/  HMMA.1688.F32.TF32 R128, R4, R90, R164 ;  /* 0x0000005a0480723c */ /* 0x000ff000000810a4 */
[----:B------:R-:W-:Y:S08]  /*ab710*/  HMMA.1688.F32.TF32 R176, R216, R100, R176 ;  /* 0x00000064d8b0723c */ /* 0x000ff000000810b0 */
[----:B------:R-:W-:Y:S08]  /*ab720*/  HMMA.1688.F32.TF32 R124, R4, R94, R168 ;  /* 0x0000005e047c723c */ /* 0x000ff000000810a8 */
[C---:B------:R-:W-:Y:S08]  /*ab730*/  HMMA.1688.F32.TF32 R180, R216.reuse, R104, R180 ;  /* 0x00000068d8b4723c */ /* 0x040ff000000810b4 */
[----:B------:R-:W-:Y:S01]  /*ab740*/  HMMA.1688.F32.TF32 R184, R216, R108, R184 ;  /* 0x0000006cd8b8723c */ /* 0x000fe200000810b8 */
        /* <DEDUP_REMOVED lines=9> */
[----:B------:R-:W-:Y:S01]  /*ab7e0*/  HMMA.1688.F32.TF32 R4, R4, R110, R184 ;  /* 0x0000006e0404723c */ /* 0x000fe200000810b8 */
[----:B------:R-:W-:Y:S04]  /*ab7f0*/  STL.64 [R1+0x2b10], R132 ;  /* 0x002b108401007387 */ /* 0x000fe80000100a00 */
[----:B------:R1:W-:Y:S04]  /*ab800*/  STL.64 [R1+0x2b18], R134 ;  /* 0x002b188601007387 */ /* 0x0003e80000100a00 */
[----:B------:R-:W-:Y:S04]  /*ab810*/  STL.64 [R1+0x2d70], R128 ;  /* 0x002d708001007387 */ /* 0x000fe80000100a00 */
[----:B------:R-:W-:Y:S04]  /*ab820*/  STL.64 [R1+0x2d78], R130 ;  /* 0x002d788201007387 */ /* 0x000fe80000100a00 */
[----:B------:R-:W-:Y:S04]  /*ab830*/  STL.64 [R1+0x2e30], R124 ;  /* 0x002e307c01007387 */ /* 0x000fe80000100a00 */
[----:B------:R1:W-:Y:S04]  /*ab840*/  STL.64 [R1+0x2e38], R126 ;  /* 0x002e387e01007387 */ /* 0x0003e80000100a00 */
[----:B------:R-:W-:Y:S04]  /*ab850*/  STL.64 [R1+0x2f30], R4 ;  /* 0x002f300401007387 */ /* 0x000fe80000100a00 */
[----:B------:R-:W-:Y:S01]  /*ab860*/  STL.64 [R1+0x2f38], R6 ;  /* 0x002f380601007387 */ /* 0x000fe20000100a00 */
[C---:B--2---:R-:W-:Y:S03]  /*ab870*/  HMMA.1688.F32.TF32 R156, R8.reuse, R104, R228 ;  /* 0x00000068089c723c */ /* 0x044fe600000810e4 */
[----:B------:R-:W-:Y:S04]  /*ab880*/  LDS R5, [R241+UR10+0x18080] ;  /* 0x0180800af1057984 */ /* 0x000fe80008000800 */
[----:B------:R-:W-:Y:S01]  /*ab890*/  LDS R7, [R241+UR10+0x1a080] ;  /* 0x01a0800af1077984 */ /* 0x000fe20008000800 */
[C---:B------:R-:W-:Y:S03]  /*ab8a0*/  HMMA.1688.F32.TF32 R152, R8.reuse, R100, R224 ;  /* 0x000000640898723c */ /* 0x040fe600000810e0 */
[----:B------:R-:W-:Y:S04]  /*ab8b0*/  LDS R4, [R0+UR10+0x18080] ;  /* 0x0180800a00047984 */ /* 0x000fe80008000800 */
[----:B------:R-:W2:Y:S01]  /*ab8c0*/  LDS R6, [R0+UR10+0x1a080] ;  /* 0x01a0800a00067984 */ /* 0x000ea20008000800 */
[C---:B-1----:R-:W-:Y:S08]  /*ab8d0*/  HMMA.1688.F32.TF32 R132, R8.reuse, R80, R204 ;  /* 0x000000500884723c */ /* 0x042ff000000810cc */
[C---:B---3--:R-:W-:Y:S08]  /*ab8e0*/  HMMA.1688.F32.TF32 R16, R8.reuse, R56, R16 ;  /* 0x000000380810723c */ /* 0x048ff00000081010 */
[C---:B------:R-:W-:Y:S08]  /*ab8f0*/  HMMA.1688.F32.TF32 R164, R8.reuse, R112, R248 ;  /* 0x0000007008a4723c */ /* 0x040ff000000810f8 */
[----:B----4-:R-:W-:-:S12]  /*ab900*/  HMMA.1688.F32.TF32 R12, R8, R52, R12 ;  /* 0x00000034080c723c */ /* 0x010fd8000008100c */
[----:B------:R-:W-:Y:S08]  /*ab910*/  HMMA.1688.F32.TF32 R168, R160, R114, R164 ;  /* 0x00000072a0a8723c */ /* 0x000ff000000810a4 */
[----:B------:R-:W-:Y:S08]  /*ab920*/  HMMA.1688.F32.TF32 R20, R8, R60, R20 ;  /* 0x0000003c0814723c */ /* 0x000ff00000081014 */
[----:B------:R-:W-:Y:S08]  /*ab930*/  HMMA.1688.F32.TF32 R164, R160, R54, R12 ;  /* 0x00000036a0a4723c */ /* 0x000ff0000008100c */
[----:B------:R-:W-:Y:S08]  /*ab940*/  HMMA.1688.F32.TF32 R24, R8, R64, R24 ;  /* 0x000000400818723c */ /* 0x000ff00000081018 */
[----:B------:R-:W-:Y:S08]  /*ab950*/  HMMA.1688.F32.TF32 R12, R160, R58, R16 ;  /* 0x0000003aa00c723c */ /* 0x000ff00000081010 */
[----:B------:R-:W-:Y:S01]  /*ab960*/  HMMA.1688.F32.TF32 R28, R8, R68, R28 ;  /* 0x00000044081c723c */ /* 0x000fe2000008101c */
[----:B------:R-:W-:Y:S04]  /*ab970*/  STL.64 [R1+0x980], R168 ;  /* 0x000980a801007387 */ /* 0x000fe80000100a00 */
[----:B------:R-:W-:Y:S03]  /*ab980*/  STL.64 [R1+0x988], R170 ;  /* 0x000988aa01007387 */ /* 0x000fe60000100a00 */
[----:B------:R-:W-:Y:S01]  /*ab990*/  HMMA.1688.F32.TF32 R20, R160, R62, R20 ;  /* 0x0000003ea014723c */ /* 0x000fe20000081014 */
[----:B------:R-:W-:Y:S04]  /*ab9a0*/  STL.64 [R1+0x970], R164 ;  /* 0x000970a401007387 */ /* 0x000fe80000100a00 */
[----:B------:R-:W-:Y:S03]  /*ab9b0*/  STL.64 [R1+0x978], R166 ;  /* 0x000978a601007387 */ /* 0x000fe60000100a00 */
[----:B------:R-:W-:Y:S01]  /*ab9c0*/  HMMA.1688.F32.TF32 R124, R8, R72, R212 ;  /* 0x00000048087c723c */ /* 0x000fe200000810d4 */
[----:B------:R-:W-:Y:S04]  /*ab9d0*/  STL.64 [R1+0x960], R12 ;  /* 0x0009600c01007387 */ /* 0x000fe80000100a00 */
[----:B------:R1:W-:Y:S03]  /*ab9e0*/  STL.64 [R1+0x968], R14 ;  /* 0x0009680e01007387 */ /* 0x0003e60000100a00 */
[----:B------:R-:W-:Y:S08]  /*ab9f0*/  HMMA.1688.F32.TF32 R16, R160, R66, R24 ;  /* 0x00000042a010723c */ /* 0x000ff00000081018 */
[----:B------:R-:W-:Y:S08]  /*aba00*/  HMMA.1688.F32.TF32 R128, R8, R76, R208 ;  /* 0x0000004c0880723c */ /* 0x000ff000000810d0 */
        /* <DEDUP_REMOVED lines=11> */
[----:B------:R1:W-:Y:S04]  /*abac0*/  STL.64 [R1+0x928], R22 ;  /* 0x0009281601007387 */ /* 0x0003e80000100a00 */
[----:B------:R-:W2:Y:S04]  /*abad0*/  LDL.LU R228, [R1+0x2160] ;  /* 0x0021600001e47983 */ /* 0x000ea80000300800 */
[----:B------:R-:W-:Y:S04]  /*abae0*/  STL.64 [R1+0x910], R16 ;  /* 0x0009101001007387 */ /* 0x000fe80000100a00 */
[----:B------:R3:W-:Y:S04]  /*abaf0*/  STL.64 [R1+0x918], R18 ;  /* 0x0009181201007387 */ /* 0x0007e80000100a00 */
[----:B------:R-:W-:Y:S04]  /*abb00*/  STL.64 [R1+0x900], R12 ;  /* 0x0009000c01007387 */ /* 0x000fe80000100a00 */
[----:B------:R4:W-:Y:S04]  /*abb10*/  STL.64 [R1+0x908], R14 ;  /* 0x0009080e01007387 */ /* 0x0009e80000100a00 */
[----:B------:R-:W2:Y:S04]  /*abb20*/  LDL.LU R229, [R1+0x2164] ;  /* 0x0021640001e57983 */ /* 0x000ea80000300800 */
[----:B------:R-:W2:Y:S04]  /*abb30*/  LDL.LU R230, [R1+0x2168] ;  /* 0x0021680001e67983 */ /* 0x000ea80000300800 */
[----:B------:R-:W2:Y:S01]  /*abb40*/  LDL.LU R231, [R1+0x216c] ;  /* 0x00216c0001e77983 */ /* 0x000ea20000300800 */
[C---:B------:R-:W-:Y:S03]  /*abb50*/  HMMA.1688.F32.TF32 R148, R8.reuse, R96, R188 ;  /* 0x000000600894723c */ /* 0x040fe600000810bc */
[----:B------:R-:W2:Y:S04]  /*abb60*/  LDL.LU R224, [R1+0x2170] ;  /* 0x0021700001e07983 */ /* 0x000ea80000300800 */
        /* <DEDUP_REMOVED lines=55> */
[----:B------:R-:W2:Y:S01]  /*abee0*/  LDL.LU R193, [R1+0x21a4] ;  /* 0x0021a40001c17983 */ /* 0x000ea20000300800 */
[C---:B-1----:R-:W-:Y:S03]  /*abef0*/  HMMA.1688.F32.TF32 R20, R160.reuse, R86, R136 ;  /* 0x00000056a014723c */ /* 0x042fe60000081088 */
[----:B------:R-:W2:Y:S04]  /*abf00*/  LDL.LU R194, [R1+0x21a8] ;  /* 0x0021a80001c27983 */ /* 0x000ea80000300800 */
[----:B------:R-:W2:Y:S01]  /*abf10*/  LDL.LU R195, [R1+0x21ac] ;  /* 0x0021ac0001c37983 */ /* 0x000ea20000300800 */
[C---:B---3--:R-:W-:Y:S08]  /*abf20*/  HMMA.1688.F32.TF32 R16, R160.reuse, R90, R140 ;  /* 0x0000005aa010723c */ /* 0x048ff0000008108c */
[----:B----4-:R-:W-:Y:S08]  /*abf30*/  HMMA.1688.F32.TF32 R12, R160, R94, R144 ;  /* 0x0000005ea00c723c */ /* 0x010ff00000081090 */
[----:B------:R-:W-:Y:S01]  /*abf40*/  HMMA.1688.F32.TF32 R8, R8, R108, R232 ;  /* 0x0000006c0808723c */ /* 0x000fe200000810e8 */
[----:B------:R-:W3:Y:S04]  /*abf50*/  LDL.LU R232, [R1+0x2110] ;  /* 0x0021100001e87983 */ /* 0x000ee80000300800 */
[----:B------:R-:W3:Y:S04]  /*abf60*/  LDL.LU R233, [R1+0x2114] ;  /* 0x0021140001e97983 */ /* 0x000ee80000300800 */
[----:B------:R-:W3:Y:S04]  /*abf70*/  LDL.LU R234, [R1+0x2118] ;  /* 0x0021180001ea7983 */ /* 0x000ee80000300800 */
[----:B------:R-:W3:Y:S04]  /*abf80*/  LDL.LU R235, [R1+0x211c] ;  /* 0x00211c0001eb7983 */ /* 0x000ee80000300800 */
[----:B------:R-:W-:Y:S04]  /*abf90*/  STL.64 [R1+0x370], R20 ;  /* 0x0003701401007387 */ /* 0x000fe80000100a00 */
[----:B------:R1:W-:Y:S04]  /*abfa0*/  STL.64 [R1+0x378], R22 ;  /* 0x0003781601007387 */ /* 0x0003e80000100a00 */
[----:B------:R-:W-:Y:S01]  /*abfb0*/  STL.64 [R1+0x360], R16 ;  /* 0x0003601001007387 */ /* 0x000fe20000100a00 */
[C---:B------:R-:W-:Y:S03]  /*abfc0*/  HMMA.1688.F32.TF32 R8, R160.reuse, R110, R8 ;  /* 0x0000006ea008723c */ /* 0x040fe60000081008 */
[----:B------:R4:W-:Y:S04]  /*abfd0*/  STL.64 [R1+0x368], R18 ;  /* 0x0003681201007387 */ /* 0x0009e80000100a00 */
[----:B------:R-:W-:Y:S01]  /*abfe0*/  STL.64 [R1+0x350], R12 ;  /* 0x0003500c01007387 */ /* 0x000fe20000100a00 */
[C---:B-1----:R-:W-:Y:S03]  /*abff0*/  HMMA.1688.F32.TF32 R20, R160.reuse, R98, R148 ;  /* 0x00000062a014723c */ /* 0x042fe60000081094 */
[----:B------:R1:W-:Y:S05]  /*ac000*/  STL.64 [R1+0x358], R14 ;  /* 0x0003580e01007387 */ /* 0x0003ea0000100a00 */
[C---:B----4-:R-:W-:Y:S08]  /*ac010*/  HMMA.1688.F32.TF32 R16, R160.reuse, R102, R152 ;  /* 0x00000066a010723c */ /* 0x050ff00000081098 */
[----:B-1----:R-:W-:Y:S01]  /*ac020*/  HMMA.1688.F32.TF32 R12, R160, R106, R156 ;  /* 0x0000006aa00c723c */ /* 0x002fe2000008109c */
[----:B------:R-:W-:Y:S04]  /*ac030*/  LDS R161, [R241+UR10+0x1c080] ;  /* 0x01c0800af1a17984 */ /* 0x000fe80008000800 */
[----:B------:R-:W-:Y:S04]  /*ac040*/  LDS R163, [R241+UR10+0x1e080] ;  /* 0x01e0800af1a37984 */ /* 0x000fe80008000800 */
[----:B------:R-:W-:Y:S04]  /*ac050*/  LDS R160, [R0+UR10+0x1c080] ;  /* 0x01c0800a00a07984 */ /* 0x000fe80008000800 */
[----:B------:R-:W1:Y:S04]  /*ac060*/  LDS R162, [R0+UR10+0x1e080] ;  /* 0x01e0800a00a27984 */ /* 0x000e680008000800 */
[----:B------:R-:W-:Y:S04]  /*ac070*/  STL.64 [R1+0x340], R20 ;  /* 0x0003401401007387 */ /* 0x000fe80000100a00 */
[----:B------:R-:W-:Y:S04]  /*ac080*/  STL.64 [R1+0x348], R22 ;  /* 0x0003481601007387 */ /* 0x000fe80000100a00 */
[----:B------:R-:W-:Y:S04]  /*ac090*/  STL.64 [R1+0x990], R16 ;  /* 0x0009901001007387 */ /* 0x000fe80000100a00 */
[----:B------:R4:W-:Y:S04]  /*ac0a0*/  STL.64 [R1+0x998], R18 ;  /* 0x0009981201007387 */ /* 0x0009e80000100a00 */
        /* <DEDUP_REMOVED lines=10> */
[C---:B----4-:R-:W-:Y:S08]  /*ac150*/  HMMA.1688.F32.TF32 R16, R4.reuse, R56, R216 ;  /* 0x000000380410723c */ /* 0x050ff000000810d8 */
[C---:B------:R-:W-:Y:S08]  /*ac160*/  HMMA.1688.F32.TF32 R164, R4.reuse, R112, R172 ;  /* 0x0000007004a4723c */ /* 0x040ff000000810ac */
[----:B-1----:R-:W-:-:S12]  /*ac170*/  HMMA.1688.F32.TF32 R12, R4, R52, R168 ;  /* 0x00000034040c723c */ /* 0x002fd800000810a8 */
        /* <DEDUP_REMOVED lines=24> */
[C---:B----4-:R-:W-:Y:S08]  /*ac300*/  HMMA.1688.F32.TF32 R16, R160.reuse, R78, R128 ;  /* 0x0000004ea010723c */ /* 0x050ff00000081080 */
[----:B-1----:R-:W-:Y:S01]  /*ac310*/  HMMA.1688.F32.TF32 R12, R160, R82, R132 ;  /* 0x00000052a00c723c */ /* 0x002fe20000081084 */
[----:B------:R-:W-:Y:S04]  /*ac320*/  STL.64 [R1+0x890], R20 ;  /* 0x0008901401007387 */ /* 0x000fe80000100a00 */
[----:B------:R1:W-:Y:S04]  /*ac330*/  STL.64 [R1+0x898], R22 ;  /* 0x0008981601007387 */ /* 0x0003e80000100a00 */
[----:B------:R-:W2:Y:S04]  /*ac340*/  LDL.LU R228, [R1+0x2060] ;  /* 0x0020600001e47983 */ /* 0x000ea80000300800 */
[----:B------:R-:W-:Y:S04]  /*ac350*/  STL.64 [R1+0x880], R16 ;  /* 0x0008801001007387 */ /* 0x000fe80000100a00 */
[----:B------:R4:W-:Y:S04]  /*ac360*/  STL.64 [R1+0x888], R18 ;  /* 0x0008881201007387 */ /* 0x0009e80000100a00 */
[----:B------:R-:W-:Y:S01]  /*ac370*/  STL.64 [R1+0x870], R12 ;  /* 0x0008700c01007387 */ /* 0x000fe20000100a00 */
[C---:B------:R-:W-:Y:S03]  /*ac380*/  HMMA.1688.F32.TF32 R152, R4.reuse, R100, R224 ;  /* 0x000000640498723c */ /* 0x040fe600000810e0 */
        /* <DEDUP_REMOVED lines=65> */
[C---:B----4-:R-:W-:Y:S08]  /*ac7a0*/  HMMA.1688.F32.TF32 R16, R160.reuse, R90, R140 ;  /* 0x0000005aa010723c */ /* 0x050ff0000008108c */
[----:B------:R-:W-:Y:S08]  /*ac7b0*/  HMMA.1688.F32.TF32 R12, R160, R94, R144 ;  /* 0x0000005ea00c723c */ /* 0x000ff00000081090 */
[----:B---3--:R-:W-:Y:S01]  /*ac7c0*/  HMMA.1688.F32.TF32 R4, R4, R108, R232 ;  /* 0x0000006c0404723c */ /* 0x008fe200000810e8 */
        /* <DEDUP_REMOVED lines=539> */
[----:B------:R-:W2:Y:S01]  /*ae980*/  LDL.LU R195, [R1+0x1c9c] ;  /* 0x001c9c0001c37983 */ /* 0x000ea20000300800 */
[C---:B-1----:R-:W-:Y:S08]  /*ae990*/  HMMA.1688.F32.TF32 R20, R160.reuse, R86, R136 ;  /* 0x00000056a014723c */ /* 0x042ff00000081088 */
        /* <DEDUP_REMOVED lines=66> */
[----:B------:R-:W4:Y:S04]  /*aedc0*/  LDL.LU R228, [R1+0x1b60] ;  /* 0x001b600001e47983 */ /* 0x000f280000300800 */
[----:B------:R-:W-:Y:S04]  /*aedd0*/  STL.64 [R1+0x1a0], R16 ;  /* 0x0001a01001007387 */ /* 0x000fe80000100a00 */
[----:B------:R1:W-:Y:S04]  /*aede0*/  STL.64 [R1+0x1a8], R18 ;  /* 0x0001a81201007387 */ /* 0x0003e80000100a00 */
[----:B------:R-:W-:Y:S01]  /*aedf0*/  STL.64 [R1+0x190], R12 ;  /* 0x0001900c01007387 */ /* 0x000fe20000100a00 */
[C---:B------:R-:W-:Y:S03]  /*aee00*/  HMMA.1688.F32.TF32 R152, R8.reuse, R100, R224 ;  /* 0x000000640898723c */ /* 0x040fe600000810e0 */
[----:B------:R1:W-:Y:S04]  /*aee10*/  STL.64 [R1+0x198], R14 ;  /* 0x0001980e01007387 */ /* 0x0003e80000100a00 */
[----:B------:R-:W4:Y:S04]  /*aee20*/  LDL.LU R229, [R1+0x1b64] ;  /* 0x001b640001e57983 */ /* 0x000f280000300800 */
[----:B------:R-:W4:Y:S04]  /*aee30*/  LDL.LU R230, [R1+0x1b68] ;  /* 0x001b680001e67983 */ /* 0x000f280000300800 */
[----:B------:R-:W4:Y:S01]  /*aee40*/  LDL.LU R231, [R1+0x1b6c] ;  /* 0x001b6c0001e77983 */ /* 0x000f220000300800 */
        /* <DEDUP_REMOVED lines=59> */
[----:B------:R-:W4:Y:S01]  /*af200*/  LDL.LU R195, [R1+0x1b9c] ;  /* 0x001b9c0001c37983 */ /* 0x000f220000300800 */
[C---:B-1----:R-:W-:Y:S08]  /*af210*/  HMMA.1688.F32.TF32 R20, R160.reuse, R86, R136 ;  /* 0x00000056a014723c */ /* 0x042ff00000081088 */
[C---:B------:R-:W-:Y:S08]  /*af220*/  HMMA.1688.F32.TF32 R16, R160.reuse, R90, R140 ;  /* 0x0000005aa010723c */ /* 0x040ff0000008108c */
        /* <DEDUP_REMOVED lines=14> */
[C---:B------:R-:W-:Y:S08]  /*af310*/  HMMA.1688.F32.TF32 R16, R160.reuse, R102, R152 ;  /* 0x00000066a010723c */ /* 0x040ff00000081098 */
        /* <DEDUP_REMOVED lines=16> */
[C---:B----4-:R-:W-:Y:S03]  /*af420*/  HMMA.1688.F32.TF32 R136, R4.reuse, R84, R200 ;  /* 0x000000540488723c */ /* 0x050fe600000810c8 */
[----:B------:R-:W-:Y:S04]  /*af430*/  LDS R8, [R0+UR10+0x18400] ;  /* 0x0184000a00087984 */ /* 0x000fe80008000800 */
[----:B------:R-:W2:Y:S01]  /*af440*/  LDS R10, [R0+UR10+0x1a400] ;  /* 0x01a4000a000a7984 */ /* 0x000ea20008000800 */
[C---:B------:R-:W-:Y:S08]  /*af450*/  HMMA.1688.F32.TF32 R24, R4.reuse, R64, R244 ;  /* 0x000000400418723c */ /* 0x040ff000000810f4 */
[C---:B------:R-:W-:Y:S08]  /*af460*/  HMMA.1688.F32.TF32 R164, R4.reuse, R112, R172 ;  /* 0x0000007004a4723c */ /* 0x040ff000000810ac */
[C---:B-1----:R-:W-:Y:S08]  /*af470*/  HMMA.1688.F32.TF32 R12, R4.reuse, R52, R168 ;  /* 0x00000034040c723c */ /* 0x042ff000000810a8 */
[----:B------:R-:W-:Y:S08]  /*af480*/  HMMA.1688.F32.TF32 R16, R4, R56, R216 ;  /* 0x000000380410723c */ /* 0x000ff000000810d8 */
[----:B------:R-:W-:Y:S08]  /*af490*/  HMMA.1688.F32.TF32 R168, R160, R114, R164 ;  /* 0x00000072a0a8723c */ /* 0x000ff000000810a4 */
[----:B------:R-:W-:Y:S08]  /*af4a0*/  HMMA.1688.F32.TF32 R20, R4, R60, R236 ;  /* 0x0000003c0414723c */ /* 0x000ff000000810ec */
[----:B------:R-:W-:Y:S03]  /*af4b0*/  HMMA.1688.F32.TF32 R12, R160, R54, R12 ;  /* 0x00000036a00c723c */ /* 0x000fe6000008100c */
[----:B------:R-:W-:Y:S04]  /*af4c0*/  STL.64 [R1+0x140], R168 ;  /* 0x000140a801007387 */ /* 0x000fe80000100a00 */
[----:B------:R-:W-:Y:S01]  /*af4d0*/  STL.64 [R1+0x148], R170 ;  /* 0x000148aa01007387 */ /* 0x000fe20000100a00 */
[----:B------:R-:W-:Y:S08]  /*af4e0*/  HMMA.1688.F32.TF32 R28, R4, R68, R248 ;  /* 0x00000044041c723c */ /* 0x000ff000000810f8 */
[C---:B------:R-:W-:Y:S03]  /*af4f0*/  HMMA.1688.F32.TF32 R164, R160.reuse, R58, R16 ;  /* 0x0000003aa0a4723c */ /* 0x040fe60000081010 */
[----:B------:R-:W-:Y:S04]  /*af500*/  STL.64 [R1+0x130], R12 ;  /* 0x0001300c01007387 */ /* 0x000fe80000100a00 */
[----:B------:R1:W-:Y:S01]  /*af510*/  STL.64 [R1+0x138], R14 ;  /* 0x0001380e01007387 */ /* 0x0003e20000100a00 */
[----:B------:R-:W-:Y:S08]  /*af520*/  HMMA.1688.F32.TF32 R16, R160, R62, R20 ;  /* 0x0000003ea010723c */ /* 0x000ff00000081014 */
[----:B------:R-:W-:Y:S08]  /*af530*/  HMMA.1688.F32.TF32 R124, R4, R72, R212 ;  /* 0x00000048047c723c */ /* 0x000ff000000810d4 */
[----:B-1----:R-:W-:Y:S08]  /*af540*/  HMMA.1688.F32.TF32 R12, R160, R66, R24 ;  /* 0x00000042a00c723c */ /* 0x002ff00000081018 */
[----:B------:R-:W-:Y:S01]  /*af550*/  HMMA.1688.F32.TF32 R128, R4, R76, R208 ;  /* 0x0000004c0480723c */ /* 0x000fe200000810d0 */
[----:B------:R-:W-:Y:S04]  /*af560*/  STL.64 [R1+0x120], R164 ;  /* 0x000120a401007387 */ /* 0x000fe80000100a00 */
[----:B------:R-:W-:Y:S03]  /*af570*/  STL.64 [R1+0x128], R166 ;  /* 0x000128a601007387 */ /* 0x000fe60000100a00 */
[----:B------:R-:W-:Y:S01]  /*af580*/  HMMA.1688.F32.TF32 R20, R160, R70, R28 ;  /* 0x00000046a014723c */ /* 0x000fe2000008101c */
[----:B------:R-:W-:Y:S04]  /*af590*/  STL.64 [R1+0x110], R16 ;  /* 0x0001101001007387 */ /* 0x000fe80000100a00 */
[----:B------:R1:W-:Y:S03]  /*af5a0*/  STL.64 [R1+0x118], R18 ;  /* 0x0001181201007387 */ /* 0x0003e60000100a00 */
[----:B------:R-:W-:Y:S01]  /*af5b0*/  HMMA.1688.F32.TF32 R132, R4, R80, R204 ;  /* 0x000000500484723c */ /* 0x000fe200000810cc */
[----:B------:R-:W-:Y:S04]  /*af5c0*/  STL.64 [R1+0x100], R12 ;  /* 0x0001000c01007387 */ /* 0x000fe80000100a00 */
[----:B------:R4:W-:Y:S03]  /*af5d0*/  STL.64 [R1+0x108], R14 ;  /* 0x0001080e01007387 */ /* 0x0009e60000100a00 */
        /* <DEDUP_REMOVED lines=10> */
[----:B-1----:R-:W-:Y:S03]  /*af680*/  HMMA.1688.F32.TF32 R12, R160, R90, R140 ;  /* 0x0000005aa00c723c */ /* 0x002fe6000008108c */
[----:B------:R-:W-:Y:S04]  /*af690*/  STL.64 [R1+0xc0], R20 ;  /* 0x0000c01401007387 */ /* 0x000fe80000100a00 */
[----:B------:R-:W-:Y:S01]  /*af6a0*/  STL.64 [R1+0xc8], R22 ;  /* 0x0000c81601007387 */ /* 0x000fe20000100a00 */
[C---:B------:R-:W-:Y:S03]  /*af6b0*/  HMMA.1688.F32.TF32 R156, R4.reuse, R104, R228 ;  /* 0x00000068049c723c */ /* 0x040fe600000810e4 */
        /* <DEDUP_REMOVED lines=70> */
[----:B------:R-:W4:Y:S01]  /*afb20*/  LDL.LU R191, [R1+0x1a7c] ;  /* 0x001a7c0001bf7983 */ /* 0x000f220000300800 */
[----:B---3--:R-:W-:Y:S08]  /*afb30*/  HMMA.1688.F32.TF32 R4, R4, R108, R232 ;  /* 0x0000006c0404723c */ /* 0x008ff000000810e8 */
[C---:B------:R-:W-:Y:S08]  /*afb40*/  HMMA.1688.F32.TF32 R244, R160.reuse, R94, R144 ;  /* 0x0000005ea0f4723c */ /* 0x040ff00000081090 */
[C---:B------:R-:W-:Y:S08]  /*afb50*/  HMMA.1688.F32.TF32 R232, R160.reuse, R98, R148 ;  /* 0x00000062a0e8723c */ /* 0x040ff00000081094 */
[C---:B-1----:R-:W-:Y:S08]  /*afb60*/  HMMA.1688.F32.TF32 R16, R160.reuse, R102, R152 ;  /* 0x00000066a010723c */ /* 0x042ff00000081098 */
[C---:B------:R-:W-:Y:S08]  /*afb70*/  HMMA.1688.F32.TF32 R12, R160.reuse, R106, R156 ;  /* 0x0000006aa00c723c */ /* 0x040ff0000008109c */
        /* <DEDUP_REMOVED lines=23> */
[C---:B------:R-:W-:Y:S08]  /*afcf0*/  HMMA.1688.F32.TF32 R164, R8.reuse, R112, R180 ;  /* 0x0000007008a4723c */ /* 0x040ff000000810b4 */
[C---:B---3--:R-:W-:Y:S08]  /*afd00*/  HMMA.1688.F32.TF32 R16, R8.reuse, R56, R172 ;  /* 0x000000380810723c */ /* 0x048ff000000810ac */
[----:B-1----:R-:W-:Y:S08]  /*afd10*/  HMMA.1688.F32.TF32 R12, R8, R52, R176 ;  /* 0x00000034080c723c */ /* 0x002ff000000810b0 */
[C---:B------:R-:W-:Y:S08]  /*afd20*/  HMMA.1688.F32.TF32 R168, R160.reuse, R114, R164 ;  /* 0x00000072a0a8723c */ /* 0x040ff000000810a4 */
[C---:B------:R-:W-:Y:S08]  /*afd30*/  HMMA.1688.F32.TF32 R16, R160.reuse, R58, R16 ;  /* 0x0000003aa010723c */ /* 0x040ff00000081010 */
        /* <DEDUP_REMOVED lines=9> */
[C---:B------:R-:W-:Y:S01]  /*afdd0*/  HMMA.1688.F32.TF32 R128, R8.reuse, R76, R212 ;  /* 0x0000004c0880723c */ /* 0x040fe200000810d4 */
[----:B------:R-:W-:Y:S04]  /*afde0*/  STL.64 [R1+0x70], R16 ;  /* 0x0000701001007387 */ /* 0x000fe80000100a00 */
[----:B------:R1:W-:Y:S04]  /*afdf0*/  STL.64 [R1+0x78], R18 ;  /* 0x0000781201007387 */ /* 0x0003e80000100a00 */
[----:B------:R-:W-:Y:S01]  /*afe00*/  STL.64 [R1+0x60], R12 ;  /* 0x0000600c01007387 */ /* 0x000fe20000100a00 */
[----:B------:R-:W-:Y:S03]  /*afe10*/  HMMA.1688.F32.TF32 R136, R8, R84, R204 ;  /* 0x000000540888723c */ /* 0x000fe600000810cc */
[----:B------:R3:W-:Y:S05]  /*afe20*/  STL.64 [R1+0x68], R14 ;  /* 0x0000680e01007387 */ /* 0x0007ea0000100a00 */
        /* <DEDUP_REMOVED lines=15> */
[----:B------:R1:W-:Y:S04]  /*aff20*/  STL.64 [R1+0x18], R18 ;  /* 0x0000181201007387 */ /* 0x0003e80000100a00 */
[----:B------:R-:W-:Y:S01]  /*aff30*/  STL.64 [R1], R12 ;  /* 0x0000000c01007387 */ /* 0x000fe20000100a00 */
[C---:B------:R-:W-:Y:S03]  /*aff40*/  HMMA.1688.F32.TF32 R152, R8.reuse, R100, R188 ;  /* 0x000000640898723c */ /* 0x040fe600000810bc */
[----:B------:R4:W-:Y:S04]  /*aff50*/  STL.64 [R1+0x8], R14 ;  /* 0x0000080e01007387 */ /* 0x0009e80000100a00 */
[----:B------:R-:W3:Y:S04]  /*aff60*/  LDL.LU R225, [R1+0x16e4] ;  /* 0x0016e40001e17983 */ /* 0x000ee80000300800 */
[----:B------:R-:W3:Y:S04]  /*aff70*/  LDL.LU R226, [R1+0x16e8] ;  /* 0x0016e80001e27983 */ /* 0x000ee80000300800 */
[----:B------:R-:W3:Y:S01]  /*aff80*/  LDL.LU R227, [R1+0x16ec] ;  /* 0x0016ec0001e37983 */ /* 0x000ee20000300800 */
        /* <DEDUP_REMOVED lines=63> */
[----:B------:R-:W-:Y:S08]  /*b0380*/  HMMA.1688.F32.TF32 R8, R8, R108, R228 ;  /* 0x0000006c0808723c */ /* 0x000ff000000810e4 */
[C---:B------:R-:W-:Y:S08]  /*b0390*/  HMMA.1688.F32.TF32 R248, R160.reuse, R90, R140 ;  /* 0x0000005aa0f8723c */ /* 0x040ff0000008108c */
[C---:B------:R-:W-:Y:S08]  /*b03a0*/  HMMA.1688.F32.TF32 R236, R160.reuse, R94, R144 ;  /* 0x0000005ea0ec723c */ /* 0x040ff00000081090 */
[C---:B------:R-:W-:Y:S08]  /*b03b0*/  HMMA.1688.F32.TF32 R228, R160.reuse, R98, R148 ;  /* 0x00000062a0e4723c */ /* 0x040ff00000081094 */
[C---:B-1----:R-:W-:Y:S08]  /*b03c0*/  HMMA.1688.F32.TF32 R16, R160.reuse, R102, R152 ;  /* 0x00000066a010723c */ /* 0x042ff00000081098 */
[C---:B----4-:R-:W-:Y:S08]  /*b03d0*/  HMMA.1688.F32.TF32 R12, R160.reuse, R106, R156 ;  /* 0x0000006aa00c723c */ /* 0x050ff0000008109c */
        /* <DEDUP_REMOVED lines=20> */
[C---:B---3--:R-:W-:Y:S03]  /*b0520*/  HMMA.1688.F32.TF32 R132, R4.reuse, R80, R212 ;  /* 0x000000500484723c */ /* 0x048fe600000810d4 */
[----:B------:R-:W-:Y:S04]  /*b0530*/  LDS R8, [R0+UR10+0x18500] ;  /* 0x0185000a00087984 */ /* 0x000fe80008000800 */
[----:B------:R-:W2:Y:S01]  /*b0540*/  LDS R10, [R0+UR10+0x1a500] ;  /* 0x01a5000a000a7984 */ /* 0x000ea20008000800 */
[C---:B------:R-:W-:Y:S08]  /*b0550*/  HMMA.1688.F32.TF32 R24, R4.reuse, R64, R176 ;  /* 0x000000400418723c */ /* 0x040ff000000810b0 */
[C---:B------:R-:W-:Y:S08]  /*b0560*/  HMMA.1688.F32.TF32 R164, R4.reuse, R112, R232 ;  /* 0x0000007004a4723c */ /* 0x040ff000000810e8 */
[C---:B----4-:R-:W-:Y:S08]  /*b0570*/  HMMA.1688.F32.TF32 R12, R4.reuse, R52, R244 ;  /* 0x00000034040c723c */ /* 0x050ff000000810f4 */
        /* <DEDUP_REMOVED lines=14> */
[----:B------:R1:W-:Y:S01]  /*b0660*/  STL.64 [R1+0x1238], R14 ;  /* 0x0012380e01007387 */ /* 0x0003e20000100a00 */
        /* <DEDUP_REMOVED lines=13> */
[----:B------:R-:W3:Y:S04]  /*b0740*/  LDL.LU R188, [R1+0x14b0] ;  /* 0x0014b00001bc7983 */ /* 0x000ee80000300800 */
[----:B------:R-:W-:Y:S04]  /*b0750*/  STL.64 [R1+0x13f0], R16 ;  /* 0x0013f01001007387 */ /* 0x000fe80000100a00 */
[----:B------:R4:W-:Y:S04]  /*b0760*/  STL.64 [R1+0x13f8], R18 ;  /* 0x0013f81201007387 */ /* 0x0009e80000100a00 */
[----:B------:R-:W-:Y:S01]  /*b0770*/  STL.64 [R1+0x13d0], R12 ;  /* 0x0013d00c01007387 */ /* 0x000fe20000100a00 */
        /* <DEDUP_REMOVED lines=62> */
[----:B------:R-:W3:Y:S01]  /*b0b60*/  LDL.LU R201, [R1+0x14e4] ;  /* 0x0014e40001c97983 */ /* 0x000ee20000300800 */
[C---:B-1----:R-:W-:Y:S03]  /*b0b70*/  HMMA.1688.F32.TF32 R20, R160.reuse, R86, R136 ;  /* 0x00000056a014723c */ /* 0x042fe60000081088 */
[----:B------:R-:W3:Y:S04]  /*b0b80*/  LDL.LU R202, [R1+0x14e8] ;  /* 0x0014e80001ca7983 */ /* 0x000ee80000300800 */
[----:B------:R-:W3:Y:S01]  /*b0b90*/  LDL.LU R203, [R1+0x14ec] ;  /* 0x0014ec0001cb7983 */ /* 0x000ee20000300800 */
[C---:B----4-:R-:W-:Y:S08]  /*b0ba0*/  HMMA.1688.F32.TF32 R16, R160.reuse, R90, R140 ;  /* 0x0000005aa010723c */ /* 0x050ff0000008108c */
[----:B------:R-:W-:Y:S08]  /*b0bb0*/  HMMA.1688.F32.TF32 R12, R160, R94, R144 ;  /* 0x0000005ea00c723c */ /* 0x000ff00000081090 */
[----:B------:R-:W-:Y:S01]  /*b0bc0*/  HMMA.1688.F32.TF32 R4, R4, R108, R224 ;  /* 0x0000006c0404723c */ /* 0x000fe200000810e0 */
[----:B------:R-:W4:Y:S04]  /*b0bd0*/  LDL.LU R224, [R1+0x1460] ;  /* 0x0014600001e07983 */ /* 0x000f280000300800 */
[----:B------:R-:W4:Y:S04]  /*b0be0*/  LDL.LU R225, [R1+0x1464] ;  /* 0x0014640001e17983 */ /* 0x000f280000300800 */
[----:B------:R-:W4:Y:S04]  /*b0bf0*/  LDL.LU R226, [R1+0x1468] ;  /* 0x0014680001e27983 */ /* 0x000f280000300800 */
[----:B------:R-:W4:Y:S04]  /*b0c00*/  LDL.LU R227, [R1+0x146c] ;  /* 0x00146c0001e37983 */ /* 0x000f280000300800 */
[----:B------:R-:W-:Y:S04]  /*b0c10*/  STL.64 [R1+0x13c0], R20 ;  /* 0x0013c01401007387 */ /* 0x000fe80000100a00 */
[----:B------:R1:W-:Y:S04]  /*b0c20*/  STL.64 [R1+0x13c8], R22 ;  /* 0x0013c81601007387 */ /* 0x0003e80000100a00 */
[----:B------:R-:W-:Y:S01]  /*b0c30*/  STL.64 [R1+0x1390], R16 ;  /* 0x0013901001007387 */ /* 0x000fe20000100a00 */
[C---:B------:R-:W-:Y:S03]  /*b0c40*/  HMMA.1688.F32.TF32 R4, R160.reuse, R110, R4 ;  /* 0x0000006ea004723c */ /* 0x040fe60000081004 */
[----:B------:R1:W-:Y:S05]  /*b0c50*/  STL.64 [R1+0x1398], R18 ;  /* 0x0013981201007387 */ /* 0x0003ea0000100a00 */
[C---:B-1----:R-:W-:Y:S01]  /*b0c60*/  HMMA.1688.F32.TF32 R20, R160.reuse, R98, R148 ;  /* 0x00000062a014723c */ /* 0x042fe20000081094 */
[----:B------:R-:W-:Y:S04]  /*b0c70*/  STL.64 [R1+0x1370], R12 ;  /* 0x0013700c01007387 */ /* 0x000fe80000100a00 */
[----:B------:R1:W-:Y:S03]  /*b0c80*/  STL.64 [R1+0x1378], R14 ;  /* 0x0013780e01007387 */ /* 0x0003e60000100a00 */
        /* <DEDUP_REMOVED lines=15> */
[----:B------:R-:W-:Y:S04]  /*b0d80*/  LDS R17, [R241+UR10+0x18580] ;  /* 0x0185800af1117984 */ /* 0x000fe80008000800 */
[----:B------:R-:W-:Y:S01]  /*b0d90*/  LDS R19, [R241+UR10+0x1a580] ;  /* 0x01a5800af1137984 */ /* 0x000fe20008000800 */
[C---:B---3--:R-:W-:Y:S03]  /*b0da0*/  HMMA.1688.F32.TF32 R24, R8.reuse, R64, R176 ;  /* 0x000000400818723c */ /* 0x048fe600000810b0 */
[----:B------:R-:W-:Y:S04]  /*b0db0*/  LDS R16, [R0+UR10+0x18580] ;  /* 0x0185800a00107984 */ /* 0x000fe80008000800 */
[----:B------:R-:W2:Y:S01]  /*b0dc0*/  LDS R18, [R0+UR10+0x1a580] ;  /* 0x01a5800a00127984 */ /* 0x000ea20008000800 */
[C---:B-1----:R-:W-:Y:S08]  /*b0dd0*/  HMMA.1688.F32.TF32 R12, R8.reuse, R56, R184 ;  /* 0x00000038080c723c */ /* 0x042ff000000810b8 */
[C---:B------:R-:W-:Y:S08]  /*b0de0*/  HMMA.1688.F32.TF32 R164, R8.reuse, R112, R232 ;  /* 0x0000007008a4723c */ /* 0x040ff000000810e8 */
[----:B------:R-:W-:-:S12]  /*b0df0*/  HMMA.1688.F32.TF32 R4, R8, R52, R244 ;  /* 0x000000340804723c */ /* 0x000fd800000810f4 */
[----:B------:R-:W-:Y:S08]  /*b0e00*/  HMMA.1688.F32.TF32 R168, R160, R114, R164 ;  /* 0x00000072a0a8723c */ /* 0x000ff000000810a4 */
[----:B------:R-:W-:Y:S08]  /*b0e10*/  HMMA.1688.F32.TF32 R20, R8, R60, R180 ;  /* 0x0000003c0814723c */ /* 0x000ff000000810b4 */
[C---:B------:R-:W-:Y:S08]  /*b0e20*/  HMMA.1688.F32.TF32 R164, R160.reuse, R54, R4 ;  /* 0x00000036a0a4723c */ /* 0x040ff00000081004 */
[----:B------:R-:W-:Y:S08]  /*b0e30*/  HMMA.1688.F32.TF32 R4, R160, R58, R12 ;  /* 0x0000003aa004723c */ /* 0x000ff0000008100c */
[----:B------:R-:W-:Y:S01]  /*b0e40*/  HMMA.1688.F32.TF32 R28, R8, R68, R172 ;  /* 0x00000044081c723c */ /* 0x000fe200000810ac */
[----:B------:R-:W-:Y:S04]  /*b0e50*/  STL.64 [R1+0x1490], R168 ;  /* 0x001490a801007387 */ /* 0x000fe80000100a00 */
[----:B------:R-:W-:Y:S03]  /*b0e60*/  STL.64 [R1+0x1498], R170 ;  /* 0x001498aa01007387 */ /* 0x000fe60000100a00 */
[C---:B------:R-:W-:Y:S01]  /*b0e70*/  HMMA.1688.F32.TF32 R20, R160.reuse, R62, R20 ;  /* 0x0000003ea014723c */ /* 0x040fe20000081014 */
[----:B------:R-:W-:Y:S04]  /*b0e80*/  STL.64 [R1+0x14a0], R164 ;  /* 0x0014a0a401007387 */ /* 0x000fe80000100a00 */
[----:B------:R-:W-:Y:S03]  /*b0e90*/  STL.64 [R1+0x14a8], R166 ;  /* 0x0014a8a601007387 */ /* 0x000fe60000100a00 */
[----:B------:R-:W-:Y:S01]  /*b0ea0*/  HMMA.1688.F32.TF32 R12, R160, R66, R24 ;  /* 0x00000042a00c723c */ /* 0x000fe20000081018 */
[----:B------:R-:W-:Y:S04]  /*b0eb0*/  STL.64 [R1+0x14c0], R4 ;  /* 0x0014c00401007387 */ /* 0x000fe80000100a00 */
[----:B------:R1:W-:Y:S03]  /*b0ec0*/  STL.64 [R1+0x14c8], R6 ;  /* 0x0014c80601007387 */ /* 0x0003e60000100a00 */
[C---:B------:R-:W-:Y:S08]  /*b0ed0*/  HMMA.1688.F32.TF32 R128, R8.reuse, R76, R216 ;  /* 0x0000004c0880723c */ /* 0x040ff000000810d8 */
        /* <DEDUP_REMOVED lines=12> */
[----:B------:R1:W-:Y:S03]  /*b0fa0*/  STL.64 [R1+0x1538], R22 ;  /* 0x0015381601007387 */ /* 0x0003e60000100a00 */
[C---:B------:R-:W-:Y:S01]  /*b0fb0*/  HMMA.1688.F32.TF32 R156, R8.reuse, R104, R188 ;  /* 0x00000068089c723c */ /* 0x040fe200000810bc */
        /* <DEDUP_REMOVED lines=66> */
[----:B------:R-:W3:Y:S01]  /*b13e0*/  LDL.LU R201, [R1+0x12e4] ;  /* 0x0012e40001c97983 */ /* 0x000ee20000300800 */
[----:B----4-:R-:W-:Y:S03]  /*b13f0*/  HMMA.1688.F32.TF32 R8, R8, R108, R224 ;  /* 0x0000006c0808723c */ /* 0x010fe600000810e0 */
        /* <DEDUP_REMOVED lines=8> */
[C---:B------:R-:W-:Y:S03]  /*b1480*/  HMMA.1688.F32.TF32 R4, R160.reuse, R94, R144 ;  /* 0x0000005ea004723c */ /* 0x040fe60000081090 */
        /* <DEDUP_REMOVED lines=8> */
[C---:B-1----:R-:W-:Y:S03]  /*b1510*/  HMMA.1688.F32.TF32 R4, R160.reuse, R106, R156 ;  /* 0x0000006aa004723c */ /* 0x042fe6000008109c */
[----:B------:R-:W-:Y:S04]  /*b1520*/  STL.64 [R1+0x15f0], R20 ;  /* 0x0015f01401007387 */ /* 0x000fe80000100a00 */
[----:B------:R-:W-:Y:S04]  /*b1530*/  STL.64 [R1+0x15f8], R22 ;  /* 0x0015f81601007387 */ /* 0x000fe80000100a00 */
[----:B------:R-:W-:Y:S04]  /*b1540*/  STL.64 [R1+0x1640], R12 ;  /* 0x0016400c01007387 */ /* 0x000fe80000100a00 */
[----:B------:R-:W-:Y:S01]  /*b1550*/  STL.64 [R1+0x1648], R14 ;  /* 0x0016480e01007387 */ /* 0x000fe20000100a00 */
[----:B------:R-:W-:Y:S03]  /*b1560*/  HMMA.1688.F32.TF32 R8, R160, R110, R8 ;  /* 0x0000006ea008723c */ /* 0x000fe60000081008 */
[----:B------:R-:W-:Y:S04]  /*b1570*/  LDS R21, [R241+UR10+0x18600] ;  /* 0x0186000af1157984 */ /* 0x000fe80008000800 */
[----:B------:R-:W-:Y:S04]  /*b1580*/  STL.64 [R1+0x1630], R4 ;  /* 0x0016300401007387 */ /* 0x000fe80000100a00 */
[----:B------:R-:W-:Y:S04]  /*b1590*/  STL.64 [R1+0x1638], R6 ;  /* 0x0016380601007387 */ /* 0x000fe80000100a00 */
[----:B------:R-:W-:Y:S04]  /*b15a0*/  LDS R5, [R241+UR10+0x1c580] ;  /* 0x01c5800af1057984 */ /* 0x000fe80008000800 */
[----:B------:R-:W-:Y:S04]  /*b15b0*/  LDS R7, [R241+UR10+0x1e580] ;  /* 0x01e5800af1077984 */ /* 0x000fe80008000800 */
[----:B------:R-:W-:Y:S04]  /*b15c0*/  LDS R4, [R0+UR10+0x1c580] ;  /* 0x01c5800a00047984 */ /* 0x000fe80008000800 */
[----:B------:R-:W1:Y:S04]  /*b15d0*/  LDS R6, [R0+UR10+0x1e580] ;  /* 0x01e5800a00067984 */ /* 0x000e680008000800 */
[----:B------:R-:W-:Y:S04]  /*b15e0*/  STL.64 [R1+0x1740], R8 ;  /* 0x0017400801007387 */ /* 0x000fe80000100a00 */
[----:B------:R-:W-:Y:S01]  /*b15f0*/  STL.64 [R1+0x1748], R10 ;  /* 0x0017480a01007387 */ /* 0x000fe20000100a00 */
[C---:B--2---:R-:W-:Y:S03]  /*b1600*/  HMMA.1688.F32.TF32 R28, R16.reuse, R88, R204 ;  /* 0x00000058101c723c */ /* 0x044fe600000810cc */
[----:B------:R-:W-:Y:S04]  /*b1610*/  LDS R23, [R241+UR10+0x1a600] ;  /* 0x01a6000af1177984 */ /* 0x000fe80008000800 */
[----:B------:R-:W-:Y:S01]  /*b1620*/  LDS R20, [R0+UR10+0x18600] ;  /* 0x0186000a00147984 */ /* 0x000fe20008000800 */
[C---:B---3--:R-:W-:Y:S03]  /*b1630*/  HMMA.1688.F32.TF32 R124, R16.reuse, R84, R208 ;  /* 0x00000054107c723c */ /* 0x048fe600000810d0 */
[----:B------:R-:W2:Y:S05]  /*b1640*/  LDS R22, [R0+UR10+0x1a600] ;  /* 0x01a6000a00167984 */ /* 0x000eaa0008000800 */
[C---:B------:R-:W-:Y:S08]  /*b1650*/  HMMA.1688.F32.TF32 R156, R16.reuse, R72, R168 ;  /* 0x00000048109c723c */ /* 0x040ff000000810a8 */
[C---:B------:R-:W-:Y:S08]  /*b1660*/  HMMA.1688.F32.TF32 R136, R16.reuse, R56, R184 ;  /* 0x000000381088723c */ /* 0x040ff000000810b8 */
[C---:B------:R-:W-:Y:S08]  /*b1670*/  HMMA.1688.F32.TF32 R128, R16.reuse, R112, R232 ;  /* 0x000000701080723c */ /* 0x040ff000000810e8 */
[----:B------:R-:W-:-:S12]  /*b1680*/  HMMA.1688.F32.TF32 R132, R16, R52, R244 ;  /* 0x000000341084723c */ /* 0x000fd800000810f4 */
[----:B-1----:R-:W-:Y:S08]  /*b1690*/  HMMA.1688.F32.TF32 R168, R4, R114, R128 ;  /* 0x0000007204a8723c */ /* 0x002ff00000081080 */
        /* <DEDUP_REMOVED lines=14> */
[----:B---3--:R-:W-:Y:S08]  /*b1780*/  HMMA.1688.F32.TF32 R128, R4, R70, R152 ;  /* 0x000000460480723c */ /* 0x008ff00000081098 */
[----:B------:R-:W-:Y:S01]  /*b1790*/  HMMA.1688.F32.TF32 R164, R16, R80, R212 ;  /* 0x0000005010a4723c */ /* 0x000fe200000810d4 */
        /* <DEDUP_REMOVED lines=10> */
[----:B------:R-:W-:Y:S01]  /*b1840*/  HMMA.1688.F32.TF32 R28, R4, R90, R28 ;  /* 0x0000005a041c723c */ /* 0x000fe2000008101c */
[----:B------:R-:W-:Y:S04]  /*b1850*/  STL.64 [R1+0x15c0], R136 ;  /* 0x0015c08801007387 */ /* 0x000fe80000100a00 */
[----:B------:R-:W-:Y:S04]  /*b1860*/  STL.64 [R1+0x15c8], R138 ;  /* 0x0015c88a01007387 */ /* 0x000fe80000100a00 */
[----:B------:R-:W-:Y:S01]  /*b1870*/  STL.64 [R1+0x15a0], R132 ;  /* 0x0015a08401007387 */ /* 0x000fe20000100a00 */
[C---:B------:R-:W-:Y:S03]  /*b1880*/  HMMA.1688.F32.TF32 R12, R16.reuse, R104, R188 ;  /* 0x00000068100c723c */ /* 0x040fe600000810bc */
[----:B------:R-:W-:Y:S04]  /*b1890*/  STL.64 [R1+0x15a8], R134 ;  /* 0x0015a88601007387 */ /* 0x000fe80000100a00 */
[----:B------:R-:W-:Y:S04]  /*b18a0*/  STL.64 [R1+0x1580], R128 ;  /* 0x0015808001007387 */ /* 0x000fe80000100a00 */
[----:B------:R-:W-:Y:S04]  /*b18b0*/  STL.64 [R1+0x1588], R130 ;  /* 0x0015888201007387 */ /* 0x000fe80000100a00 */
[----:B------:R-:W3:Y:S04]  /*b18c0*/  LDL.LU R188, [R1+0x7b0] ;  /* 0x0007b00001bc7983 */ /* 0x000ee80000300800 */
[----:B------:R-:W-:Y:S04]  /*b18d0*/  STL.64 [R1+0x1560], R124 ;  /* 0x0015607c01007387 */ /* 0x000fe80000100a00 */
[----:B------:R-:W-:Y:S04]  /*b18e0*/  STL.64 [R1+0x1568], R126 ;  /* 0x0015687e01007387 */ /* 0x000fe80000100a00 */
[----:B------:R-:W-:Y:S01]  /*b18f0*/  STL.64 [R1+0x1540], R28 ;  /* 0x0015401c01007387 */ /* 0x000fe20000100a00 */
[C---:B------:R-:W-:Y:S03]  /*b1900*/  HMMA.1688.F32.TF32 R8, R16.reuse, R100, R192 ;  /* 0x000000641008723c */ /* 0x040fe600000810c0 */
[----:B------:R-:W-:Y:S04]  /*b1910*/  STL.64 [R1+0x1548], R30 ;  /* 0x0015481e01007387 */ /* 0x000fe80000100a00 */
[----:B------:R-:W3:Y:S04]  /*b1920*/  LDL.LU R189, [R1+0x7b4] ;  /* 0x0007b40001bd7983 */ /* 0x000ee80000300800 */
[----:B------:R-:W3:Y:S04]  /*b1930*/  LDL.LU R190, [R1+0x7b8] ;  /* 0x0007b80001be7983 */ /* 0x000ee80000300800 */
[----:B------:R-:W3:Y:S01]  /*b1940*/  LDL.LU R191, [R1+0x7bc] ;  /* 0x0007bc0001bf7983 */ /* 0x000ee20000300800 */
        /* <DEDUP_REMOVED lines=53> */
[C---:B----4-:R-:W-:Y:S03]  /*b1ca0*/  HMMA.1688.F32.TF32 R24, R16.reuse, R92, R200 ;  /* 0x0000005c1018723c */ /* 0x050fe600000810c8 */
        /* <DEDUP_REMOVED lines=8> */
[----:B------:R-:W4:Y:S01]  /*b1d30*/  LDL.LU R227, [R1+0x76c] ;  /* 0x00076c0001e37983 */ /* 0x000f220000300800 */
[C---:B------:R-:W-:Y:S08]  /*b1d40*/  HMMA.1688.F32.TF32 R148, R4.reuse, R98, R148 ;  /* 0x000000620494723c */ /* 0x040ff00000081094 */
[C---:B------:R-:W-:Y:S11]  /*b1d50*/  HMMA.1688.F32.TF32 R24, R4.reuse, R94, R24 ;  /* 0x0000005e0418723c */ /* 0x040ff60000081018 */
[----:B------:R-:W-:Y:S01]  /*b1d60*/  STL.64 [R1+0x5d30], R148 ;  /* 0x005d309401007387 */ /* 0x000fe20000100a00 */
[C---:B------:R-:W-:Y:S07]  /*b1d70*/  HMMA.1688.F32.TF32 R12, R4.reuse, R106, R12 ;  /* 0x0000006a040c723c */ /* 0x040fee000008100c */
[----:B------:R-:W-:Y:S04]  /*b1d80*/  STL.64 [R1+0x1520], R24 ;  /* 0x0015201801007387 */ /* 0x000fe80000100a00 */
[----:B------:R1:W-:Y:S02]  /*b1d90*/  STL.64 [R1+0x1528], R26 ;  /* 0x0015281a01007387 */ /* 0x0003e40000100a00 */
[C---:B-1----:R-:W-:Y:S08]  /*b1da0*/  HMMA.1688.F32.TF32 R24, R4.reuse, R102, R8 ;  /* 0x000000660418723c */ /* 0x042ff00000081008 */
[----:B------:R-:W-:Y:S01]  /*b1db0*/  HMMA.1688.F32.TF32 R8, R4, R110, R16 ;  /* 0x0000006e0408723c */ /* 0x000fe20000081010 */
[----:B------:R-:W-:Y:S04]  /*b1dc0*/  LDS R5, [R241+UR10+0x1c600] ;  /* 0x01c6000af1057984 */ /* 0x000fe80008000800 */
[----:B------:R-:W-:Y:S04]  /*b1dd0*/  LDS R7, [R241+UR10+0x1e600] ;  /* 0x01e6000af1077984 */ /* 0x000fe80008000800 */
[----:B------:R-:W-:Y:S04]  /*b1de0*/  LDS R4, [R0+UR10+0x1c600] ;  /* 0x01c6000a00047984 */ /* 0x000fe80008000800 */
[----:B------:R-:W1:Y:S04]  /*b1df0*/  LDS R6, [R0+UR10+0x1e600] ;  /* 0x01e6000a00067984 */ /* 0x000e680008000800 */
[----:B------:R-:W-:Y:S04]  /*b1e00*/  STL.64 [R1+0x5d28], R150 ;  /* 0x005d289601007387 */ /* 0x000fe80000100a00 */
[----:B------:R-:W-:Y:S04]  /*b1e10*/  STL.64 [R1+0x16e0], R24 ;  /* 0x0016e01801007387 */ /* 0x000fe80000100a00 */
[----:B------:R3:W-:Y:S04]  /*b1e20*/  STL.64 [R1+0x16e8], R26 ;  /* 0x0016e81a01007387 */ /* 0x0007e80000100a00 */
[----:B------:R-:W-:Y:S04]  /*b1e30*/  STL.64 [R1+0x16d0], R12 ;  /* 0x0016d00c01007387 */ /* 0x000fe80000100a00 */
[----:B------:R-:W-:Y:S04]  /*b1e40*/  STL.64 [R1+0x16d8], R14 ;  /* 0x0016d80e01007387 */ /* 0x000fe80000100a00 */
[----:B------:R-:W-:Y:S01]  /*b1e50*/  STL.64 [R1+0x1750], R8 ;  /* 0x0017500801007387 */ /* 0x000fe20000100a00 */
[C---:B--2---:R-:W-:Y:S03]  /*b1e60*/  HMMA.1688.F32.TF32 R156, R20.reuse, R96, R196 ;  /* 0x00000060149c723c */ /* 0x044fe600000810c4 */
[----:B------:R-:W-:Y:S04]  /*b1e70*/  LDS R17, [R241+UR10+0x18680] ;  /* 0x0186800af1117984 */ /* 0x000fe80008000800 */
[----:B------:R-:W-:Y:S04]  /*b1e80*/  LDS R19, [R241+UR10+0x1a680] ;  /* 0x01a6800af1137984 */ /* 0x000fe80008000800 */
[----:B------:R-:W-:Y:S04]  /*b1e90*/  LDS R16, [R0+UR10+0x18680] ;  /* 0x0186800a00107984 */ /* 0x000fe80008000800 */
[----:B------:R-:W2:Y:S01]  /*b1ea0*/  LDS R18, [R0+UR10+0x1a680] ;  /* 0x01a6800a00127984 */ /* 0x000ea20008000800 */
        /* <DEDUP_REMOVED lines=10> */
[----:B-1----:R-:W-:Y:S08]  /*b1f50*/  HMMA.1688.F32.TF32 R168, R4, R114, R168 ;  /* 0x0000007204a8723c */ /* 0x002ff000000810a8 */
[----:B------:R-:W-:Y:S08]  /*b1f60*/  HMMA.1688.F32.TF32 R128, R20, R76, R216 ;  /* 0x0000004c1480723c */ /* 0x000ff000000810d8 */
[C---:B------:R-:W-:Y:S08]  /*b1f70*/  HMMA.1688.F32.TF32 R164, R4.reuse, R54, R164 ;  /* 0x0000003604a4723c */ /* 0x040ff000000810a4 */
[C---:B------:R-:W-:Y:S08]  /*b1f80*/  HMMA.1688.F32.TF32 R148, R4.reuse, R58, R160 ;  /* 0x0000003a0494723c */ /* 0x040ff000000810a0 */
[C---:B------:R-:W-:Y:S08]  /*b1f90*/  HMMA.1688.F32.TF32 R144, R4.reuse, R62, R144 ;  /* 0x0000003e0490723c */ /* 0x040ff00000081090 */
[C---:B------:R-:W-:Y:S08]  /*b1fa0*/  HMMA.1688.F32.TF32 R140, R4.reuse, R66, R140 ;  /* 0x00000042048c723c */ /* 0x040ff0000008108c */
[C---:B------:R-:W-:Y:S01]  /*b1fb0*/  HMMA.1688.F32.TF32 R136, R4.reuse, R70, R136 ;  /* 0x000000460488723c */ /* 0x040fe20000081088 */
[----:B------:R1:W-:Y:S07]  /*b1fc0*/  STL.64 [R1+0x1758], R10 ;  /* 0x0017580a01007387 */ /* 0x0003ee0000100a00 */
        /* <DEDUP_REMOVED lines=17> */
[----:B------:R-:W-:Y:S01]  /*b20e0*/  STL.64 [R1+0x13e0], R132 ;  /* 0x0013e08401007387 */ /* 0x000fe20000100a00 */
[C---:B----4-:R-:W-:Y:S03]  /*b20f0*/  HMMA.1688.F32.TF32 R152, R20.reuse, R92, R200 ;  /* 0x0000005c1498723c */ /* 0x050fe600000810c8 */
[----:B------:R-:W-:Y:S04]  /*b2100*/  STL.64 [R1+0x13e8], R134 ;  /* 0x0013e88601007387 */ /* 0x000fe80000100a00 */
[----:B------:R-:W-:Y:S01]  /*b2110*/  STL.64 [R1+0x13b0], R128 ;  /* 0x0013b08001007387 */ /* 0x000fe20000100a00 */
[C---:B-1----:R-:W-:Y:S03]  /*b2120*/  HMMA.1688.F32.TF32 R8, R20.reuse, R100, R192 ;  /* 0x000000641408723c */ /* 0x042fe600000810c0 */
[----:B------:R-:W-:Y:S04]  /*b2130*/  STL.64 [R1+0x13b8], R130 ;  /* 0x0013b88201007387 */ /* 0x000fe80000100a00 */
[----:B------:R-:W-:Y:S01]  /*b2140*/  STL.64 [R1+0x13a0], R124 ;  /* 0x0013a07c01007387 */ /* 0x000fe20000100a00 */
[C---:B------:R-:W-:Y:S03]  /*b2150*/  HMMA.1688.F32.TF32 R12, R20.reuse, R104, R188 ;  /* 0x00000068140c723c */ /* 0x040fe600000810bc */
[----:B------:R-:W-:Y:S04]  /*b2160*/  STL.64 [R1+0x13a8], R126 ;  /* 0x0013a87e01007387 */ /* 0x000fe80000100a00 */
[----:B------:R-:W-:Y:S01]  /*b2170*/  LDS R145, [R241+UR10+0x18700] ;  /* 0x0187000af1917984 */ /* 0x000fe20008000800 */
[----:B------:R-:W-:Y:S03]  /*b2180*/  HMMA.1688.F32.TF32 R20, R20, R108, R224 ;  /* 0x0000006c1414723c */ /* 0x000fe600000810e0 */
        /* <DEDUP_REMOVED lines=68> */
[C---:B-1----:R-:W-:Y:S03]  /*b25d0*/  HMMA.1688.F32.TF32 R24, R4.reuse, R102, R8 ;  /* 0x000000660418723c */ /* 0x042fe60000081008 */
[----:B------:R-:W-:Y:S04]  /*b25e0*/  LDS R147, [R241+UR10+0x1a700] ;  /* 0x01a7000af1937984 */ /* 0x000fe80008000800 */
[----:B------:R-:W-:Y:S01]  /*b25f0*/  LDS R144, [R0+UR10+0x18700] ;  /* 0x0187000a00907984 */ /* 0x000fe20008000800 */
[C---:B------:R-:W-:Y:S03]  /*b2600*/  HMMA.1688.F32.TF32 R152, R4.reuse, R94, R152 ;  /* 0x0000005e0498723c */ /* 0x040fe60000081098 */
[----:B------:R-:W-:Y:S05]  /*b2610*/  LDS R146, [R0+UR10+0x1a700] ;  /* 0x01a7000a00927984 */ /* 0x000fea0008000800 */
[C---:B------:R-:W-:Y:S08]  /*b2620*/  HMMA.1688.F32.TF32 R156, R4.reuse, R98, R156 ;  /* 0x00000062049c723c */ /* 0x040ff0000008109c */
        /* <DEDUP_REMOVED lines=17> */
[----:B----4-:R-:W-:Y:S01]  /*b2740*/  HMMA.1688.F32.TF32 R128, R16, R96, R196 ;  /* 0x000000601080723c */ /* 0x010fe200000810c4 */
[----:B------:R-:W-:-:S02]  /*b2750*/  IMAD.MOV.U32 R188, RZ, RZ, R32 ;  /* 0x000000ffffbc7224 */ /* 0x000fc400078e0020 */
[----:B------:R-:W-:Y:S02]  /*b2760*/  IMAD.MOV.U32 R189, RZ, RZ, R33 ;  /* 0x000000ffffbd7224 */ /* 0x000fe400078e0021 */
[----:B------:R-:W-:Y:S02]  /*b2770*/  IMAD.MOV.U32 R190, RZ, RZ, R34 ;  /* 0x000000ffffbe7224 */ /* 0x000fe400078e0022 */
[----:B------:R-:W-:Y:S01]  /*b2780*/  IMAD.MOV.U32 R191, RZ, RZ, R35 ;  /* 0x000000ffffbf7224 */ /* 0x000fe200078e0023 */
[C---:B---3--:R-:W-:Y:S08]  /*b2790*/  HMMA.1688.F32.TF32 R20, R16.reuse, R76, R216 ;  /* 0x0000004c1014723c */ /* 0x048ff000000810d8 */
[C---:B------:R-:W-:Y:S08]  /*b27a0*/  HMMA.1688.F32.TF32 R124, R16.reuse, R64, R184 ;  /* 0x00000040107c723c */ /* 0x040ff000000810b8 */
[C---:B------:R-:W-:Y:S08]  /*b27b0*/  HMMA.1688.F32.TF32 R132, R16.reuse, R60, R244 ;  /* 0x0000003c1084723c */ /* 0x040ff000000810f4 */
[C---:B------:R-:W-:Y:S08]  /*b27c0*/  HMMA.1688.F32.TF32 R176, R16.reuse, R112, R176 ;  /* 0x0000007010b0723c */ /* 0x040ff000000810b0 */
[C---:B------:R-:W-:Y:S08]  /*b27d0*/  HMMA.1688.F32.TF32 R136, R16.reuse, R56, R232 ;  /* 0x000000381088723c */ /* 0x040ff000000810e8 */
[----:B------:R-:W-:Y:S08]  /*b27e0*/  HMMA.1688.F32.TF32 R140, R16, R52, R248 ;  /* 0x00000034108c723c */ /* 0x000ff000000810f8 */
[----:B-1----:R-:W-:Y:S08]  /*b27f0*/  HMMA.1688.F32.TF32 R148, R4, R114, R176 ;  /* 0x000000720494723c */ /* 0x002ff000000810b0 */
[C---:B------:R-:W-:Y:S08]  /*b2800*/  HMMA.1688.F32.TF32 R24, R16.reuse, R72, R172 ;  /* 0x000000481018723c */ /* 0x040ff000000810ac */
[----:B------:R-:W-:Y:S08]  /*b2810*/  HMMA.1688.F32.TF32 R28, R16, R68, R180 ;  /* 0x00000044101c723c */ /* 0x000ff000000810b4 */
        /* <DEDUP_REMOVED lines=22> */
[----:B------:R-:W-:Y:S05]  /*b2980*/  STL.64 [R1+0x10a0], R24 ;  /* 0x0010a01801007387 */ /* 0x000fea0000100a00 */
[C---:B------:R-:W-:Y:S01]  /*b2990*/  HMMA.1688.F32.TF32 R172, R16.reuse, R92, R200 ;  /* 0x0000005c10ac723c */ /* 0x040fe200000810c8 */
[----:B------:R-:W-:Y:S07]  /*b29a0*/  STL.64 [R1+0x10a8], R26 ;  /* 0x0010a81a01007387 */ /* 0x000fee0000100a00 */
[----:B------:R-:W-:Y:S01]  /*b29b0*/  HMMA.1688.F32.TF32 R8, R16, R100, R192 ;  /* 0x000000641008723c */ /* 0x000fe200000810c0 */
[----:B------:R-:W-:Y:S01]  /*b29c0*/  IMAD.MOV.U32 R196, RZ, RZ, R43 ;  /* 0x000000ffffc47224 */ /* 0x000fe200078e002b */
[----:B------:R-:W-:Y:S01]  /*b29d0*/  LDS R133, [R241+UR10+0x1c700] ;  /* 0x01c7000af1857984 */ /* 0x000fe20008000800 */
[----:B------:R-:W-:-:S02]  /*b29e0*/  IMAD.MOV.U32 R197, RZ, RZ, R42 ;  /* 0x000000ffffc57224 */ /* 0x000fc400078e002a */
[----:B------:R-:W-:Y:S01]  /*b29f0*/  IMAD.MOV.U32 R198, RZ, RZ, R41 ;  /* 0x000000ffffc67224 */ /* 0x000fe200078e0029 */
[----:B------:R-:W-:Y:S02]  /*b2a00*/  LDS R135, [R241+UR10+0x1e700] ;  /* 0x01e7000af1877984 */ /* 0x000fe40008000800 */
[----:B------:R-:W-:Y:S01]  /*b2a10*/  HMMA.1688.F32.TF32 R16, R16, R108, R224 ;  /* 0x0000006c1010723c */ /* 0x000fe200000810e0 */
[----:B------:R-:W-:Y:S01]  /*b2a20*/  IMAD.MOV.U32 R224, RZ, RZ, R36 ;  /* 0x000000ffffe07224 */ /* 0x000fe200078e0024 */
[----:B------:R-:W-:Y:S01]  /*b2a30*/  LDS R132, [R0+UR10+0x1c700] ;  /* 0x01c7000a00847984 */ /* 0x000fe20008000800 */
[----:B------:R-:W-:-:S03]  /*b2a40*/  IMAD.MOV.U32 R225, RZ, RZ, R37 ;  /* 0x000000ffffe17224 */ /* 0x000fc600078e0025 */
[----:B------:R-:W2:Y:S01]  /*b2a50*/  LDL.LU R36, [R1+0x609c] ;  /* 0x00609c0001247983 */ /* 0x000ea20000300800 */
[----:B------:R-:W-:-:S03]  /*b2a60*/  IMAD.MOV.U32 R226, RZ, RZ, R38 ;  /* 0x000000ffffe27224 */ /* 0x000fc600078e0026 */
[----:B------:R-:W-:Y:S01]  /*b2a70*/  STL.64 [R1+0x1090], R20 ;  /* 0x0010901401007387 */ /* 0x000fe20000100a00 */
[----:B------:R-:W-:-:S03]  /*b2a80*/  IMAD.MOV.U32 R227, RZ, RZ, R39 ;  /* 0x000000ffffe37224 */ /* 0x000fc600078e0027 */
[----:B------:R1:W-:Y:S04]  /*b2a90*/  STL.64 [R1+0x1098], R22 ;  /* 0x0010981601007387 */ /* 0x0003e80000100a00 */
[----:B------:R-:W3:Y:S04]  /*b2aa0*/  LDL.LU R37, [R1+0x6098] ;  /* 0x0060980001257983 */ /* 0x000ee80000300800 */
        /* <DEDUP_REMOVED lines=12> */
[----:B------:R-:W4:Y:S01]  /*b2b70*/  LDL.LU R45, [R1+0x6074] ;  /* 0x00607400012d7983 */ /* 0x000f220000300800 */
[----:B------:R-:W-:-:S03]  /*b2b80*/  IMAD.MOV.U32 R199, RZ, RZ, R40 ;  /* 0x000000ffffc77224 */ /* 0x000fc600078e0028 */
[----:B------:R-:W4:Y:S04]  /*b2b90*/  LDL.LU R44, [R1+0x6070] ;  /* 0x00607000012c7983 */ /* 0x000f280000300800 */
[----:B------:R-:W4:Y:S04]  /*b2ba0*/  LDL.LU R43, [R1+0x606c] ;  /* 0x00606c00012b7983 */ /* 0x000f280000300800 */
[----:B------:R-:W4:Y:S04]  /*b2bb0*/  LDL.LU R42, [R1+0x6068] ;  /* 0x00606800012a7983 */ /* 0x000f280000300800 */
[----:B------:R-:W4:Y:S04]  /*b2bc0*/  LDL.LU R41, [R1+0x6064] ;  /* 0x0060640001297983 */ /* 0x000f280000300800 */
[----:B------:R-:W4:Y:S01]  /*b2bd0*/  LDL.LU R40, [R1+0x6060] ;  /* 0x0060600001287983 */ /* 0x000f220000300800 */
[----:B------:R-:W-:Y:S03]  /*b2be0*/  HMMA.1688.F32.TF32 R128, R4, R98, R128 ;  /* 0x000000620480723c */ /* 0x000fe60000081080 */
[----:B------:R-:W1:Y:S01]  /*b2bf0*/  LDS R134, [R0+UR10+0x1e700] ;  /* 0x01e7000a00867984 */ /* 0x000e620008000800 */
[----:B--2---:R-:W-:-:S02]  /*b2c00*/  IMAD.MOV.U32 R203, RZ, RZ, R36 ;  /* 0x000000ffffcb7224 */ /* 0x004fc400078e0024 */
[----:B---3--:R-:W-:Y:S02]  /*b2c10*/  IMAD.MOV.U32 R202, RZ, RZ, R37 ;  /* 0x000000ffffca7224 */ /* 0x008fe400078e0025 */
        /* <DEDUP_REMOVED lines=14> */
[----:B------:R-:W-:Y:S02]  /*b2d00*/  IMAD.MOV.U32 R209, RZ, RZ, R45 ;  /* 0x000000ffffd17224 */ /* 0x000fe400078e002d */
[----:B------:R-:W-:Y:S01]  /*b2d10*/  IMAD.MOV.U32 R208, RZ, RZ, R44 ;  /* 0x000000ffffd07224 */ /* 0x000fe200078e002c */
[----:B------:R-:W-:Y:S01]  /*b2d20*/  HMMA.1688.F32.TF32 R160, R4, R82, R160 ;  /* 0x0000005204a0723c */ /* 0x000fe200000810a0 */
[----:B------:R-:W4:Y:S01]  /*b2d30*/  LDL.LU R44, [R1+0x603c] ;  /* 0x00603c00012c7983 */ /* 0x000f220000300800 */
[----:B------:R-:W-:-:S02]  /*b2d40*/  IMAD.MOV.U32 R210, RZ, RZ, R46 ;  /* 0x000000ffffd27224 */ /* 0x000fc400078e002e */
[----:B------:R-:W-:Y:S01]  /*b2d50*/  IMAD.MOV.U32 R211, RZ, RZ, R47 ;  /* 0x000000ffffd37224 */ /* 0x000fe200078e002f */
[----:B------:R-:W4:Y:S01]  /*b2d60*/  LDL.LU R45, [R1+0x6038] ;  /* 0x00603800012d7983 */ /* 0x000f220000300800 */
[----:B------:R-:W-:Y:S02]  /*b2d70*/  IMAD.MOV.U32 R214, RZ, RZ, R42 ;  /* 0x000000ffffd67224 */ /* 0x000fe400078e002a */
[----:B------:R-:W-:Y:S01]  /*b2d80*/  HMMA.1688.F32.TF32 R164, R4, R86, R164 ;  /* 0x0000005604a4723c */ /* 0x000fe200000810a4 */
[----:B------:R-:W4:Y:S01]  /*b2d90*/  LDL.LU R46, [R1+0x6034] ;  /* 0x00603400012e7983 */ /* 0x000f220000300800 */
[----:B------:R-:W-:-:S03]  /*b2da0*/  IMAD.MOV.U32 R213, RZ, RZ, R41 ;  /* 0x000000ffffd57224 */ /* 0x000fc600078e0029 */
[----:B------:R-:W4:Y:S01]  /*b2db0*/  LDL.LU R47, [R1+0x6030] ;  /* 0x00603000012f7983 */ /* 0x000f220000300800 */
[----:B------:R-:W-:Y:S02]  /*b2dc0*/  IMAD.MOV.U32 R212, RZ, RZ, R40 ;  /* 0x000000ffffd47224 */ /* 0x000fe400078e0028 */
[----:B------:R-:W-:Y:S01]  /*b2dd0*/  HMMA.1688.F32.TF32 R168, R4, R90, R168 ;  /* 0x0000005a04a8723c */ /* 0x000fe200000810a8 */
[----:B------:R-:W4:Y:S01]  /*b2de0*/  LDL.LU R40, [R1+0x602c] ;  /* 0x00602c0001287983 */ /* 0x000f220000300800 */
[----:B------:R-:W-:-:S03]  /*b2df0*/  IMAD.MOV.U32 R215, RZ, RZ, R43 ;  /* 0x000000ffffd77224 */ /* 0x000fc600078e002b */
[----:B------:R-:W4:Y:S03]  /*b2e00*/  LDL.LU R41, [R1+0x6028] ;  /* 0x0060280001297983 */ /* 0x000f260000300800 */
[C---:B------:R-:W-:Y:S01]  /*b2e10*/  HMMA.1688.F32.TF32 R172, R4.reuse, R94, R172 ;  /* 0x0000005e04ac723c */ /* 0x040fe200000810ac */
[----:B------:R-:W4:Y:S04]  /*b2e20*/  LDL.LU R42, [R1+0x6024] ;  /* 0x00602400012a7983 */ /* 0x000f280000300800 */
[----:B------:R-:W4:Y:S04]  /*b2e30*/  LDL.LU R43, [R1+0x6020] ;  /* 0x00602000012b7983 */ /* 0x000f280000300800 */
[----:B------:R-:W4:Y:S01]  /*b2e40*/  LDL.LU R216, [R1+0x1c0] ;  /* 0x0001c00001d87983 */ /* 0x000f220000300800 */
[C---:B-1----:R-:W-:Y:S03]  /*b2e50*/  HMMA.1688.F32.TF32 R20, R4.reuse, R102, R8 ;  /* 0x000000660414723c */ /* 0x042fe60000081008 */
[----:B------:R-:W4:Y:S04]  /*b2e60*/  LDL.LU R217, [R1+0x1c4] ;  /* 0x0001c40001d97983 */ /* 0x000f280000300800 */
[----:B------:R-:W4:Y:S01]  /*b2e70*/  LDL.LU R218, [R1+0x1c8] ;  /* 0x0001c80001da7983 */ /* 0x000f220000300800 */
[C---:B------:R-:W-:Y:S03]  /*b2e80*/  HMMA.1688.F32.TF32 R8, R4.reuse, R106, R12 ;  /* 0x0000006a0408723c */ /* 0x040fe6000008100c */
[----:B------:R-:W4:Y:S05]  /*b2e90*/  LDL.LU R219, [R1+0x1cc] ;  /* 0x0001cc0001db7983 */ /* 0x000f2a0000300800 */
[----:B------:R-:W-:Y:S08]  /*b2ea0*/  HMMA.1688.F32.TF32 R4, R4, R110, R16 ;  /* 0x0000006e0404723c */ /* 0x000ff00000081010 */
[----:B------:R-:W-:Y:S01]  /*b2eb0*/  HMMA.1688.F32.TF32 R136, R144, R100, R188 ;  /* 0x000000649088723c */ /* 0x000fe200000810bc */
[----:B------:R-:W-:-:S02]  /*b2ec0*/  IMAD.MOV.U32 R189, RZ, RZ, R242 ;  /* 0x000000ffffbd7224 */ /* 0x000fc400078e00f2 */
[----:B------:R-:W-:Y:S02]  /*b2ed0*/  IMAD.MOV.U32 R190, RZ, RZ, R3 ;  /* 0x000000ffffbe7224 */ /* 0x000fe400078e0003 */
[----:B------:R-:W-:Y:S02]  /*b2ee0*/  IMAD.MOV.U32 R191, RZ, RZ, R2 ;  /* 0x000000ffffbf7224 */ /* 0x000fe400078e0002 */
[----:B--2---:R-:W-:Y:S02]  /*b2ef0*/  IMAD.MOV.U32 R183, RZ, RZ, R39 ;  /* 0x000000ffffb77224 */ /* 0x004fe400078e0027 */
[----:B---3--:R-:W-:Y:S02]  /*b2f00*/  IMAD.MOV.U32 R182, RZ, RZ, R38 ;  /* 0x000000ffffb67224 */ /* 0x008fe400078e0026 */
[----:B----4-:R-:W-:Y:S02]  /*b2f10*/  IMAD.MOV.U32 R181, RZ, RZ, R37 ;  /* 0x000000ffffb57224 */ /* 0x010fe400078e0025 */
[----:B------:R-:W-:-:S02]  /*b2f20*/  IMAD.MOV.U32 R180, RZ, RZ, R36 ;  /* 0x000000ffffb47224 */ /* 0x000fc400078e0024 */
[----:B------:R-:W2:Y:S04]  /*b2f30*/  LDL.LU R36, [R1+0x601c] ;  /* 0x00601c0001247983 */ /* 0x000ea80000300800 */
[----:B------:R-:W2:Y:S04]  /*b2f40*/  LDL.LU R37, [R1+0x6018] ;  /* 0x0060180001257983 */ /* 0x000ea80000300800 */
[----:B------:R-:W2:Y:S01]  /*b2f50*/  LDL.LU R38, [R1+0x6014] ;  /* 0x0060140001267983 */ /* 0x000ea20000300800 */
[----:B------:R-:W-:Y:S02]  /*b2f60*/  IMAD.MOV.U32 R186, RZ, RZ, R34 ;  /* 0x000000ffffba7224 */ /* 0x000fe400078e0022 */
[----:B------:R-:W-:Y:S01]  /*b2f70*/  IMAD.MOV.U32 R185, RZ, RZ, R33 ;  /* 0x000000ffffb97224 */ /* 0x000fe200078e0021 */
[----:B------:R-:W2:Y:S01]  /*b2f80*/  LDL.LU R39, [R1+0x6010] ;  /* 0x0060100001277983 */ /* 0x000ea20000300800 */
[----:B------:R-:W-:-:S03]  /*b2f90*/  IMAD.MOV.U32 R184, RZ, RZ, R32 ;  /* 0x000000ffffb87224 */ /* 0x000fc600078e0020 */
[----:B------:R-:W3:Y:S01]  /*b2fa0*/  LDL.LU R32, [R1+0x600c] ;  /* 0x00600c0001207983 */ /* 0x000ee20000300800 */
[----:B------:R-:W-:-:S03]  /*b2fb0*/  IMAD.MOV.U32 R187, RZ, RZ, R35 ;  /* 0x000000ffffbb7224 */ /* 0x000fc600078e0023 */
[----:B------:R-:W3:Y:S04]  /*b2fc0*/  LDL.LU R33, [R1+0x6008] ;  /* 0x0060080001217983 */ /* 0x000ee80000300800 */
[----:B------:R-:W3:Y:S04]  /*b2fd0*/  LDL.LU R34, [R1+0x6004] ;  /* 0x0060040001227983 */ /* 0x000ee80000300800 */
[----:B------:R-:W3:Y:S04]  /*b2fe0*/  LDL.LU R35, [R1+0x6000] ;  /* 0x0060000001237983 */ /* 0x000ee80000300800 */
        /* <DEDUP_REMOVED lines=16> */
[----:B------:R-:W4:Y:S04]  /*b30f0*/  LDL.LU R188, [R1+0x5d0] ;  /* 0x0005d00001bc7983 */ /* 0x000f280000300800 */
[----:B------:R-:W2:Y:S04]  /*b3100*/  LDL.LU R242, [R1+0x5ffc] ;  /* 0x005ffc0001f27983 */ /* 0x000ea80000300800 */
[----:B------:R-:W2:Y:S04]  /*b3110*/  LDL.LU R3, [R1+0x5ff8] ;  /* 0x005ff80001037983 */ /* 0x000ea80000300800 */
[----:B------:R-:W2:Y:S01]  /*b3120*/  LDL.LU R2, [R1+0x5ff4] ;  /* 0x005ff40001027983 */ /* 0x000ea20000300800 */
[----:B------:R-:W-:Y:S01]  /*b3130*/  HMMA.1688.F32.TF32 R16, R144, R96, R192 ;  /* 0x000000609010723c */ /* 0x000fe200000810c0 */
[----:B------:R-:W-:-:S02]  /*b3140*/  IMAD.MOV.U32 R192, RZ, RZ, R120 ;  /* 0x000000ffffc07224 */ /* 0x000fc400078e0078 */
[----:B------:R-:W3:Y:S01]  /*b3150*/  LDL.LU R120, [R1+0x5ff0] ;  /* 0x005ff00001787983 */ /* 0x000ee20000300800 */
[----:B------:R-:W-:Y:S02]  /*b3160*/  IMAD.MOV.U32 R193, RZ, RZ, R121 ;  /* 0x000000ffffc17224 */ /* 0x000fe400078e0079 */
[----:B------:R-:W-:Y:S01]  /*b3170*/  IMAD.MOV.U32 R194, RZ, RZ, R122 ;  /* 0x000000ffffc27224 */ /* 0x000fe200078e007a */
[----:B------:R-:W3:Y:S01]  /*b3180*/  LDL.LU R121, [R1+0x5fec] ;  /* 0x005fec0001797983 */ /* 0x000ee20000300800 */
[----:B------:R-:W-:-:S03]  /*b3190*/  IMAD.MOV.U32 R195, RZ, RZ, R123 ;  /* 0x000000ffffc37224 */ /* 0x000fc600078e007b */
[----:B------:R-:W3:Y:S04]  /*b31a0*/  LDL.LU R122, [R1+0x5fe8] ;  /* 0x005fe800017a7983 */ /* 0x000ee80000300800 */
[----:B------:R-:W3:Y:S01]  /*b31b0*/  LDL.LU R123, [R1+0x5fe4] ;  /* 0x005fe400017b7983 */ /* 0x000ee20000300800 */
[C---:B------:R-:W-:Y:S03]  /*b31c0*/  HMMA.1688.F32.TF32 R140, R144.reuse, R104, R224 ;  /* 0x00000068908c723c */ /* 0x040fe600000810e0 */
[----:B------:R-:W3:Y:S05]  /*b31d0*/  LDL.LU R224, [R1+0x5f0] ;  /* 0x0005f00001e07983 */ /* 0x000eea0000300800 */
        /* <DEDUP_REMOVED lines=8> */
[C---:B------:R-:W-:Y:S08]  /*b3260*/  HMMA.1688.F32.TF32 R20, R144.reuse, R80, R208 ;  /* 0x000000509014723c */ /* 0x040ff000000810d0 */
[C---:B------:R-:W-:Y:S08]  /*b3270*/  HMMA.1688.F32.TF32 R24, R144.reuse, R84, R204 ;  /* 0x000000549018723c */ /* 0x040ff000000810cc */
[----:B------:R-:W-:Y:S01]  /*b3280*/  HMMA.1688.F32.TF32 R44, R144, R88, R200 ;  /* 0x00000058902c723c */ /* 0x000fe200000810c8 */
[----:B--2---:R-:W-:-:S02]  /*b3290*/  IMAD.MOV.U32 R225, RZ, RZ, R2 ;  /* 0x000000ffffe17224 */ /* 0x004fc400078e0002 */
[----:B------:R-:W2:Y:S04]  /*b32a0*/  LDL.LU R2, [R1+0x5fe0] ;  /* 0x005fe00001027983 */ /* 0x000ea80000300800 */
[----:B------:R-:W2:Y:S04]  /*b32b0*/  LDL.LU.64 R158, [R1+0x3678] ;  /* 0x00367800019e7983 */ /* 0x000ea80000300a00 */
[----:B------:R-:W4:Y:S04]  /*b32c0*/  LDL.LU.64 R156, [R1+0x3670] ;  /* 0x00367000019c7983 */ /* 0x000f280000300a00 */
[----:B------:R-:W4:Y:S04]  /*b32d0*/  LDL.LU.64 R154, [R1+0x3668] ;  /* 0x00366800019a7983 */ /* 0x000f280000300a00 */
[----:B------:R-:W4:Y:S04]  /*b32e0*/  LDL.LU.64 R152, [R1+0x3660] ;  /* 0x0036600001987983 */ /* 0x000f280000300a00 */
[----:B------:R-:W4:Y:S04]  /*b32f0*/  LDL.LU.64 R150, [R1+0x3658] ;  /* 0x0036580001967983 */ /* 0x000f280000300a00 */
[----:B------:R-:W4:Y:S01]  /*b3300*/  LDL.LU.64 R148, [R1+0x3650] ;  /* 0x0036500001947983 */ /* 0x000f220000300a00 */
[C---:B---3--:R-:W-:Y:S03]  /*b3310*/  HMMA.1688.F32.TF32 R176, R144.reuse, R112, R32 ;  /* 0x0000007090b0723c */ /* 0x048fe60000081020 */
[----:B------:R-:W3:Y:S04]  /*b3320*/  LDL.LU.64 R130, [R1+0x3648] ;  /* 0x0036480001827983 */ /* 0x000ee80000300a00 */
[----:B------:R-:W3:Y:S01]  /*b3330*/  LDL.LU.64 R128, [R1+0x3640] ;  /* 0x0036400001807983 */ /* 0x000ee20000300a00 */
[C---:B------:R-:W-:Y:S08]  /*b3340*/  HMMA.1688.F32.TF32 R124, R144.reuse, R56, R36 ;  /* 0x00000038907c723c */ /* 0x040ff00000081024 */
[C---:B------:R-:W-:Y:S08]  /*b3350*/  HMMA.1688.F32.TF32 R32, R144.reuse, R68, R184 ;  /* 0x000000449020723c */ /* 0x040ff000000810b8 */
[----:B------:R-:W-:Y:S08]  /*b3360*/  HMMA.1688.F32.TF32 R36, R144, R72, R180 ;  /* 0x000000489024723c */ /* 0x000ff000000810b4 */
[----:B------:R-:W-:Y:S08]  /*b3370*/  HMMA.1688.F32.TF32 R176, R132, R114, R176 ;  /* 0x0000007284b0723c */ /* 0x000ff000000810b0 */
        /* <DEDUP_REMOVED lines=19> */
[----:B------:R1:W-:Y:S04]  /*b34b0*/  STL.64 [R1+0x5dd8], R10 ;  /* 0x005dd80a01007387 */ /* 0x0003e80000100a00 */
        /* <DEDUP_REMOVED lines=17> */
[----:B-1----:R-:W-:Y:S03]  /*b35d0*/  HMMA.1688.F32.TF32 R8, R132, R106, R140 ;  /* 0x0000006a8408723c */ /* 0x002fe6000008108c */
[----:B------:R1:W-:Y:S01]  /*b35e0*/  STL.64 [R1+0x5e58], R14 ;  /* 0x005e580e01007387 */ /* 0x0003e20000100a00 */
[----:B------:R-:W-:-:S02]  /*b35f0*/  IMAD.MOV.U32 R226, RZ, RZ, R3 ;  /* 0x000000ffffe27224 */ /* 0x000fc400078e0003 */
[----:B------:R-:W2:Y:S02]  /*b3600*/  LDC R3, c[0x0][0x3a8] ;  /* 0x0000ea00ff037b82 */ /* 0x000ea40000000800 */
[C---:B------:R-:W-:Y:S08]  /*b3610*/  HMMA.1688.F32.TF32 R4, R132.reuse, R110, R120 ;  /* 0x0000006e8404723c */ /* 0x040ff00000081078 */
[----:B-1----:R-:W-:Y:S01]  /*b3620*/  HMMA.1688.F32.TF32 R12, R132, R102, R136 ;  /* 0x00000066840c723c */ /* 0x002fe20000081088 */
[----:B------:R1:W-:Y:S04]  /*b3630*/  STL.64 [R1+0x5e70], R16 ;  /* 0x005e701001007387 */ /* 0x0003e80000100a00 */
[----:B------:R-:W-:-:S14]  /*b3640*/  STL.64 [R1+0x5e68], R18 ;  /* 0x005e681201007387 */ /* 0x000fdc0000100a00 */
[----:B------:R-:W-:Y:S04]  /*b3650*/  STL.64 [R1+0x1690], R12 ;  /* 0x0016900c01007387 */ /* 0x000fe80000100a00 */
[----:B------:R1:W-:Y:S04]  /*b3660*/  STL.64 [R1+0x1698], R14 ;  /* 0x0016980e01007387 */ /* 0x0003e80000100a00 */
[----:B------:R-:W-:Y:S04]  /*b3670*/  STL.64 [R1+0x1710], R8 ;  /* 0x0017100801007387 */ /* 0x000fe80000100a00 */
[----:B------:R-:W-:Y:S04]  /*b3680*/  STL.64 [R1+0x1718], R10 ;  /* 0x0017180a01007387 */ /* 0x000fe80000100a00 */
[----:B-1----:R-:W3:Y:S04]  /*b3690*/  LDL.LU.64 R16, [R1+0x3638] ;  /* 0x0036380001107983 */ /* 0x002ee80000300a00 */
[----:B------:R-:W-:Y:S04]  /*b36a0*/  STL.64 [R1+0x17b0], R4 ;  /* 0x0017b00401007387 */ /* 0x000fe80000100a00 */
[----:B------:R1:W-:Y:S04]  /*b36b0*/  STL.64 [R1+0x17b8], R6 ;  /* 0x0017b80601007387 */ /* 0x0003e80000100a00 */
[----:B------:R-:W3:Y:S01]  /*b36c0*/  LDL.LU.64 R14, [R1+0x3630] ;  /* 0x00363000010e7983 */ /* 0x000ee20000300a00 */
[----:B--2---:R-:W-:-:S02]  /*b36d0*/  IMAD.SHL.U32 R3, R3, 0x40, RZ ;  /* 0x0000004003037824 */ /* 0x004fc400078e00ff */
[----:B------:R-:W-:Y:S01]  /*b36e0*/  IMAD.MOV.U32 R227, RZ, RZ, R242 ;  /* 0x000000ffffe37224 */ /* 0x000fe200078e00f2 */
[----:B------:R-:W2:Y:S01]  /*b36f0*/  LDL.LU.64 R12, [R1+0x3628] ;  /* 0x00362800010c7983 */ /* 0x000ea20000300a00 */
[----:B------:R-:W-:-:S03]  /*b3700*/  IMAD.SHL.U32 R3, R3, 0x4, RZ ;  /* 0x0000000403037824 */ /* 0x000fc600078e00ff */
[----:B-1----:R-:W2:Y:S02]  /*b3710*/  LDL.LU.64 R6, [R1+0x3620] ;  /* 0x0036200001067983 */ /* 0x002ea40000300a00 */
[----:B------:R-:W-:Y:S01]  /*b3720*/  HMMA.1688.F32.TF32 R224, R216, R112, R224 ;  /* 0x00000070d8e0723c */ /* 0x000fe200000810e0 */
[-C--:B------:R-:W-:Y:S02]  /*b3730*/  IADD3 R243, P0, PT, R158, R3.reuse, RZ ;  /* 0x000000039ef37210 */ /* 0x080fe40007f1e0ff */
[----:B----4-:R-:W-:-:S03]  /*b3740*/  IADD3 R4, P1, PT, R156, R3, RZ ;  /* 0x000000039c047210 */ /* 0x010fc60007f3e0ff */
[--C-:B------:R-:W-:Y:S02]  /*b3750*/  IMAD.X R113, R159, 0x1, R2.reuse, P0 ;  /* 0x000000019f717824 */ /* 0x100fe400000e0602 */
[----:B------:R1:W-:Y:S01]  /*b3760*/  STL [R1+0x1c0], R4 ;  /* 0x0001c00401007387 */ /* 0x0003e20000100800 */
[----:B------:R-:W-:-:S03]  /*b3770*/  IMAD.X R252, R157, 0x1, R2, P1 ;  /* 0x000000019dfc7824 */ /* 0x000fc600008e0602 */
[----:B------:R-:W4:Y:S01]  /*b3780*/  LDL.LU.64 R26, [R1+0x3618] ;  /* 0x00361800011a7983 */ /* 0x000f220000300a00 */
[-C--:B-1----:R-:W-:Y:S02]  /*b3790*/  IADD3 R4, P0, PT, R154, R3.reuse, RZ ;  /* 0x000000039a047210 */ /* 0x082fe40007f1e0ff */
[----:B------:R-:W-:-:S03]  /*b37a0*/  IADD3 R8, P1, PT, R152, R3, RZ ;  /* 0x0000000398087210 */ /* 0x000fc60007f3e0ff */
[----:B------:R1:W-:Y:S02]  /*b37b0*/  STL [R1+0x1c8], R4 ;  /* 0x0001c80401007387 */ /* 0x0003e40000100800 */
[--C-:B------:R-:W-:Y:S02]  /*b37c0*/  IMAD.X R10, R153, 0x1, R2.reuse, P1 ;  /* 0x00000001990a7824 */ /* 0x100fe400008e0602 */
[----:B-1----:R-:W4:Y:S04]  /*b37d0*/  LDL.LU.64 R4, [R1+0x3610] ;  /* 0x0036100001047983 */ /* 0x002f280000300a00 */
[----:B------:R1:W-:Y:S02]  /*b37e0*/  STL [R1+0x1f0], R8 ;  /* 0x0001f00801007387 */ /* 0x0003e40000100800 */
[----:B-1----:R-:W-:Y:S01]  /*b37f0*/  IMAD.X R8, R155, 0x1, R2, P0 ;  /* 0x000000019b087824 */ /* 0x002fe200000e0602 */
[----:B------:R-:W-:-:S04]  /*b3800*/  IADD3 R9, P0, PT, R150, R3, RZ ;  /* 0x0000000396097210 */ /* 0x000fc80007f1e0ff */
[----:B------:R1:W-:Y:S04]  /*b3810*/  STL [R1+0x1c4], R8 ;  /* 0x0001c40801007387 */ /* 0x0003e80000100800 */
[----:B------:R-:W-:Y:S04]  /*b3820*/  STL [R1+0x1cc], R10 ;  /* 0x0001cc0a01007387 */ /* 0x000fe80000100800 */
[----:B------:R-:W4:Y:S01]  /*b3830*/  LDL.LU.64 R24, [R1+0x3608] ;  /* 0x0036080001187983 */ /* 0x000f220000300a00 */
[----:B-1----:R-:W-:-:S03]  /*b3840*/  IADD3 R8, P1, PT, R148, R3, RZ ;  /* 0x0000000394087210 */ /* 0x002fc60007f3e0ff */
[----:B------:R1:W-:Y:S04]  /*b3850*/  STL [R1+0x1f8], R9 ;  /* 0x0001f80901007387 */ /* 0x0003e80000100800 */
[----:B------:R-:W4:Y:S04]  /*b3860*/  LDL.LU.64 R22, [R1+0x3600] ;  /* 0x0036000001167983 */ /* 0x000f280000300a00 */
[----:B------:R3:W-:Y:S04]  /*b3870*/  STL [R1+0x200], R8 ;  /* 0x0002000801007387 */ /* 0x0007e80000100800 */
[----:B------:R-:W4:Y:S01]  /*b3880*/  LDL.LU.64 R20, [R1+0x35f8] ;  /* 0x0035f80001147983 */ /* 0x000f220000300a00 */
[--C-:B-1----:R-:W-:Y:S01]  /*b3890*/  IMAD.X R9, R151, 0x1, R2.reuse, P0 ;  /* 0x0000000197097824 */ /* 0x102fe200000e0602 */
[----:B---3--:R-:W-:Y:S01]  /*b38a0*/  IADD3 R10, P0, PT, R130, R3, RZ ;  /* 0x00000003820a7210 */ /* 0x008fe20007f1e0ff */
[----:B------:R-:W-:-:S03]  /*b38b0*/  IMAD.X R8, R149, 0x1, R2, P1 ;  /* 0x0000000195087824 */ /* 0x000fc600008e0602 */
[----:B------:R1:W-:Y:S04]  /*b38c0*/  STL [R1+0x1f4], R9 ;  /* 0x0001f40901007387 */ /* 0x0003e80000100800 */
[----:B------:R-:W3:Y:S04]  /*b38d0*/  LDL.LU.64 R18, [R1+0x35f0] ;  /* 0x0035f00001127983 */ /* 0x000ee80000300a00 */
[----:B------:R1:W-:Y:S02]  /*b38e0*/  STL [R1+0x1fc], R8 ;  /* 0x0001fc0801007387 */ /* 0x0003e40000100800 */
[----:B-1----:R-:W-:-:S02]  /*b38f0*/  IADD3 R9, P1, PT, R128, R3, RZ ;  /* 0x0000000380097210 */ /* 0x002fc40007f3e0ff */
[----:B------:R1:W-:Y:S03]  /*b3900*/  STL [R1+0x208], R10 ;  /* 0x0002080a01007387 */ /* 0x0003e60000100800 */
[--C-:B------:R-:W-:Y:S02]  /*b3910*/  IMAD.X R28, R129, 0x1, R2.reuse, P1 ;  /* 0x00000001811c7824 */ /* 0x100fe400008e0602 */
[----:B------:R-:W-:Y:S01]  /*b3920*/  IMAD.X R8, R131, 0x1, R2, P0 ;  /* 0x0000000183087824 */ /* 0x000fe200000e0602 */
[----:B------:R-:W-:Y:S04]  /*b3930*/  STL [R1+0x210], R9 ;  /* 0x0002100901007387 */ /* 0x000fe80000100800 */
[----:B-1----:R-:W3:Y:S04]  /*b3940*/  LDL.LU.64 R10, [R1+0x35e8] ;  /* 0x0035e800010a7983 */ /* 0x002ee80000300a00 */
[----:B------:R1:W-:Y:S04]  /*b3950*/  STL [R1+0x204], R8 ;  /* 0x0002040801007387 */ /* 0x0003e80000100800 */
[----:B-1----:R-:W3:Y:S04]  /*b3960*/  LDL.LU.64 R8, [R1+0x35e0] ;  /* 0x0035e00001087983 */ /* 0x002ee80000300a00 */
[----:B------:R1:W-:Y:S02]  /*b3970*/  STL [R1+0x20c], R28 ;  /* 0x00020c1c01007387 */ /* 0x0003e40000100800 */
[----:B-1----:R-:W-:-:S05]  /*b3980*/  IADD3 R28, P0, PT, R16, R3, RZ ;  /* 0x00000003101c7210 */ /* 0x002fca0007f1e0ff */
[----:B------:R-:W-:Y:S01]  /*b3990*/  IMAD.X R29, R17, 0x1, R2, P0 ;  /* 0x00000001111d7824 */ /* 0x000fe200000e0602 */
[----:B------:R1:W-:Y:S01]  /*b39a0*/  STL [R1+0x218], R28 ;  /* 0x0002181c01007387 */ /* 0x0003e20000100800 */
[----:B------:R-:W-:-:S05]  /*b39b0*/  IADD3 R30, P1, PT, R14, R3, RZ ;  /* 0x000000030e1e7210 */ /* 0x000fca0007f3e0ff */
[----:B-1----:R-:W-:Y:S01]  /*b39c0*/  IMAD.X R28, R15, 0x1, R2, P1 ;  /* 0x000000010f1c7824 */ /* 0x002fe200008e0602 */
[----:B------:R2:W-:Y:S04]  /*b39d0*/  STL [R1+0x220], R30 ;  /* 0x0002201e01007387 */ /* 0x0005e80000100800 */
[----:B------:R-:W3:Y:S04]  /*b39e0*/  LDL.LU.64 R16, [R1+0x35d8] ;  /* 0x0035d80001107983 */ /* 0x000ee80000300a00 */
[----:B------:R-:W-:Y:S04]  /*b39f0*/  STL [R1+0x214], R29 ;  /* 0x0002141d01007387 */ /* 0x000fe80000100800 */
[----:B------:R-:W3:Y:S01]  /*b3a00*/  LDL.LU.64 R14, [R1+0x35d0] ;  /* 0x0035d000010e7983 */ /* 0x000ee20000300a00 */
[----:B--2---:R-:W-:-:S03]  /*b3a10*/  IADD3 R30, P1, PT, R6, R3, RZ ;  /* 0x00000003061e7210 */ /* 0x004fc60007f3e0ff */
[----:B------:R1:W-:Y:S02]  /*b3a20*/  STL [R1+0x21c], R28 ;  /* 0x00021c1c01007387 */ /* 0x0003e40000100800 */
[----:B-1----:R-:W-:-:S05]  /*b3a30*/  IADD3 R28, P0, PT, R12, R3, RZ ;  /* 0x000000030c1c7210 */ /* 0x002fca0007f1e0ff */
[--C-:B------:R-:W-:Y:S01]  /*b3a40*/  IMAD.X R29, R13, 0x1, R2.reuse, P0 ;  /* 0x000000010d1d7824 */ /* 0x100fe200000e0602 */
[----:B------:R1:W-:Y:S04]  /*b3a50*/  STL [R1+0x228], R28 ;  /* 0x0002281c01007387 */ /* 0x0003e80000100800 */
[----:B------:R4:W-:Y:S04]  /*b3a60*/  STL [R1+0x230], R30 ;  /* 0x0002301e01007387 */ /* 0x0009e80000100800 */
[----:B------:R-:W2:Y:S01]  /*b3a70*/  LDL.LU.64 R12, [R1+0x35c8] ;  /* 0x0035c800010c7983 */ /* 0x000ea20000300a00 */
[----:B-1----:R-:W-:-:S03]  /*b3a80*/  IMAD.X R28, R7, 0x1, R2, P1 ;  /* 0x00000001071c7824 */ /* 0x002fc600008e0602 */
[----:B------:R-:W-:Y:S04]  /*b3a90*/  STL [R1+0x224], R29 ;  /* 0x0002241d01007387 */ /* 0x000fe80000100800 */
[----:B------:R-:W2:Y:S04]  /*b3aa0*/  LDL.LU.64 R6, [R1+0x35c0] ;  /* 0x0035c00001067983 */ /* 0x000ea80000300a00 */
[----:B------:R1:W-:Y:S01]  /*b3ab0*/  STL [R1+0x22c], R28 ;  /* 0x00022c1c01007387 */ /* 0x0003e20000100800 */
[-C--:B----4-:R-:W-:Y:S02]  /*b3ac0*/  IADD3 R30, P1, PT, R4, R3.reuse, RZ ;  /* 0x00000003041e7210 */ /* 0x090fe40007f3e0ff */
[----:B-1----:R-:W-:-:S05]  /*b3ad0*/  IADD3 R28, P0, PT, R26, R3, RZ ;  /* 0x000000031a1c7210 */ /* 0x002fca0007f1e0ff */
[----:B------:R1:W-:Y:S01]  /*b3ae0*/  STL [R1+0x238], R28 ;  /* 0x0002381c01007387 */ /* 0x0003e20000100800 */
[----:B------:R-:W-:-:S03]  /*b3af0*/  IMAD.X R29, R27, 0x1, R2, P0 ;  /* 0x000000011b1d7824 */ /* 0x000fc600000e0602 */
[----:B------:R-:W-:Y:S04]  /*b3b00*/  STL [R1+0x240], R30 ;  /* 0x0002401e01007387 */ /* 0x000fe80000100800 */
[----:B------:R-:W4:Y:S01]  /*b3b10*/  LDL.LU.64 R26, [R1+0x35b8] ;  /* 0x0035b800011a7983 */ /* 0x000f220000300a00 */
[----:B-1----:R-:W-:-:S03]  /*b3b20*/  IMAD.X R28, R5, 0x1, R2, P1 ;  /* 0x00000001051c7824 */ /* 0x002fc600008e0602 */
[----:B------:R1:W-:Y:S04]  /*b3b30*/  STL [R1+0x234], R29 ;  /* 0x0002341d01007387 */ /* 0x0003e80000100800 */
[----:B------:R-:W4:Y:S04]  /*b3b40*/  LDL.LU.64 R4, [R1+0x35b0] ;  /* 0x0035b00001047983 */ /* 0x000f280000300a00 */
[----:B------:R1:W-:Y:S02]  /*b3b50*/  STL [R1+0x23c], R28 ;  /* 0x00023c1c01007387 */ /* 0x0003e40000100800 */
[----:B-1----:R-:W-:-:S02]  /*b3b60*/  IADD3 R29, P0, PT, R24, R3, RZ ;  /* 0x00000003181d7210 */ /* 0x002fc40007f1e0ff */
[----:B------:R-:W-:-:S03]  /*b3b70*/  IADD3 R28, P1, PT, R22, R3, RZ ;  /* 0x00000003161c7210 */ /* 0x000fc60007f3e0ff */
[--C-:B------:R-:W-:Y:S01]  /*b3b80*/  IMAD.X R24, R25, 0x1, R2.reuse, P0 ;  /* 0x0000000119187824 */ /* 0x100fe200000e0602 */
[----:B------:R-:W-:Y:S01]  /*b3b90*/  STL [R1+0x248], R29 ;  /* 0x0002481d01007387 */ /* 0x000fe20000100800 */
[-C--:B------:R-:W-:Y:S01]  /*b3ba0*/  IADD3 R22, P0, PT, R20, R3.reuse, RZ ;  /* 0x0000000314167210 */ /* 0x080fe20007f1e0ff */
[--C-:B------:R-:W-:Y:S02]  /*b3bb0*/  IMAD.X R23, R23, 0x1, R2.reuse, P1 ;  /* 0x0000000117177824 */ /* 0x100fe400008e0602 */
[----:B------:R-:W-:Y:S04]  /*b3bc0*/  STL [R1+0x250], R28 ;  /* 0x0002501c01007387 */ /* 0x000fe80000100800 */
[----:B------:R1:W-:Y:S04]  /*b3bd0*/  STL [R1+0x244], R24 ;  /* 0x0002441801007387 */ /* 0x0003e80000100800 */
[----:B------:R-:W-:Y:S04]  /*b3be0*/  STL [R1+0x24c], R23 ;  /* 0x00024c1701007387 */ /* 0x000fe80000100800 */
[----:B-1----:R-:W4:Y:S04]  /*b3bf0*/  LDL.LU.64 R24, [R1+0x35a8] ;  /* 0x0035a80001187983 */ /* 0x002f280000300a00 */
[----:B------:R1:W-:Y:S04]  /*b3c00*/  STL [R1+0x258], R22 ;  /* 0x0002581601007387 */ /* 0x0003e80000100800 */
[----:B-1----:R-:W4:Y:S01]  /*b3c10*/  LDL.LU.64 R22, [R1+0x35a0] ;  /* 0x0035a00001167983 */ /* 0x002f220000300a00 */
[-C--:B---3--:R-:W-:Y:S01]  /*b3c20*/  IADD3 R28, P1, PT, R18, R3.reuse, RZ ;  /* 0x00000003121c7210 */ /* 0x088fe20007f3e0ff */
[----:B------:R-:W-:Y:S01]  /*b3c30*/  IMAD.X R20, R21, 0x1, R2, P0 ;  /* 0x0000000115147824 */ /* 0x000fe200000e0602 */
[----:B------:R-:W-:-:S03]  /*b3c40*/  IADD3 R18, P0, PT, R10, R3, RZ ;  /* 0x000000030a127210 */ /* 0x000fc60007f1e0ff */
[----:B------:R-:W-:Y:S01]  /*b3c50*/  IMAD.X R19, R19, 0x1, R2, P1 ;  /* 0x0000000113137824 */ /* 0x000fe200008e0602 */
[----:B------:R1:W-:Y:S04]  /*b3c60*/  STL [R1+0x260], R28 ;  /* 0x0002601c01007387 */ /* 0x0003e80000100800 */
[----:B------:R3:W-:Y:S04]  /*b3c70*/  STL [R1+0x254], R20 ;  /* 0x0002541401007387 */ /* 0x0007e80000100800 */
[----:B------:R-:W-:Y:S01]  /*b3c80*/  STL [R1+0x25c], R19 ;  /* 0x00025c1301007387 */ /* 0x000fe20000100800 */
[----:B-1----:R-:W-:-:S03]  /*b3c90*/  IADD3 R28, P1, PT, R8, R3, RZ ;  /* 0x00000003081c7210 */ /* 0x002fc60007f3e0ff */
[----:B---3--:R-:W3:Y:S04]  /*b3ca0*/  LDL.LU.64 R20, [R1+0x3598] ;  /* 0x0035980001147983 */ /* 0x008ee80000300a00 */
[----:B------:R1:W-:Y:S01]  /*b3cb0*/  STL [R1+0x268], R18 ;  /* 0x0002681201007387 */ /* 0x0003e20000100800 */
[--C-:B------:R-:W-:Y:S02]  /*b3cc0*/  IMAD.X R10, R11, 0x1, R2.reuse, P0 ;  /* 0x000000010b0a7824 */ /* 0x100fe400000e0602 */
[----:B------:R-:W-:Y:S01]  /*b3cd0*/  IMAD.X R9, R9, 0x1, R2, P1 ;  /* 0x0000000109097824 */ /* 0x000fe200008e0602 */
[----:B-1----:R-:W3:Y:S04]  /*b3ce0*/  LDL.LU.64 R18, [R1+0x3580] ;  /* 0x0035800001127983 */ /* 0x002ee80000300a00 */
[----:B------:R-:W-:Y:S04]  /*b3cf0*/  STL [R1+0x270], R28 ;  /* 0x0002701c01007387 */ /* 0x000fe80000100800 */
[----:B------:R1:W-:Y:S04]  /*b3d00*/  STL [R1+0x264], R10 ;  /* 0x0002640a01007387 */ /* 0x0003e80000100800 */
[----:B------:R-:W-:Y:S04]  /*b3d10*/  STL [R1+0x26c], R9 ;  /* 0x00026c0901007387 */ /* 0x000fe80000100800 */
[----:B-1----:R-:W3:Y:S01]  /*b3d20*/  LDL.LU.64 R10, [R1+0x3590] ;  /* 0x00359000010a7983 */ /* 0x002ee20000300a00 */
[----:B------:R-:W-:-:S05]  /*b3d30*/  IADD3 R8, P0, PT, R16, R3, RZ ;  /* 0x0000000310087210 */ /* 0x000fca0007f1e0ff */
[----:B------:R1:W-:Y:S01]  /*b3d40*/  STL [R1+0x278], R8 ;  /* 0x0002780801007387 */ /* 0x0003e20000100800 */
[-C--:B------:R-:W-:Y:S01]  /*b3d50*/  IADD3 R28, P1, PT, R14, R3.reuse, RZ ;  /* 0x000000030e1c7210 */ /* 0x080fe20007f3e0ff */
[--C-:B------:R-:W-:Y:S02]  /*b3d60*/  IMAD.X R16, R17, 0x1, R2.reuse, P0 ;  /* 0x0000000111107824 */ /* 0x100fe400000e0602 */
[----:B-1----:R-:W3:Y:S02]  /*b3d70*/  LDL.LU.64 R8, [R1+0x3588] ;  /* 0x0035880001087983 */ /* 0x002ee40000300a00 */
[----:B------:R-:W-:Y:S02]  /*b3d80*/  IMAD.X R15, R15, 0x1, R2, P1 ;  /* 0x000000010f0f7824 */ /* 0x000fe400008e0602 */
[----:B------:R-:W-:Y:S04]  /*b3d90*/  STL [R1+0x280], R28 ;  /* 0x0002801c01007387 */ /* 0x000fe80000100800 */
[----:B------:R1:W-:Y:S04]  /*b3da0*/  STL [R1+0x274], R16 ;  /* 0x0002741001007387 */ /* 0x0003e80000100800 */
[----:B------:R-:W-:Y:S04]  /*b3db0*/  STL [R1+0x27c], R15 ;  /* 0x00027c0f01007387 */ /* 0x000fe80000100800 */
[----:B-1----:R-:W3:Y:S01]  /*b3dc0*/  LDL.LU.64 R16, [R1+0x3578] ;  /* 0x0035780001107983 */ /* 0x002ee20000300a00 */
[----:B--2---:R-:W-:-:S05]  /*b3dd0*/  IADD3 R14, P0, PT, R12, R3, RZ ;  /* 0x000000030c0e7210 */ /* 0x004fca0007f1e0ff */
[----:B------:R1:W-:Y:S01]  /*b3de0*/  STL [R1+0x288], R14 ;  /* 0x0002880e01007387 */ /* 0x0003e20000100800 */
[-C--:B------:R-:W-:Y:S01]  /*b3df0*/  IADD3 R28, P1, PT, R6, R3.reuse, RZ ;  /* 0x00000003061c7210 */ /* 0x080fe20007f3e0ff */
[--C-:B------:R-:W-:Y:S02]  /*b3e00*/  IMAD.X R12, R13, 0x1, R2.reuse, P0 ;  /* 0x000000010d0c7824 */ /* 0x100fe400000e0602 */
[----:B-1----:R-:W2:Y:S02]  /*b3e10*/  LDL.LU.64 R14, [R1+0x3570] ;  /* 0x00357000010e7983 */ /* 0x002ea40000300a00 */
[----:B------:R-:W-:Y:S02]  /*b3e20*/  IMAD.X R7, R7, 0x1, R2, P1 ;  /* 0x0000000107077824 */ /* 0x000fe400008e0602 */
[----:B------:R-:W-:Y:S04]  /*b3e30*/  STL [R1+0x5d0], R28 ;  /* 0x0005d01c01007387 */ /* 0x000fe80000100800 */
[----:B------:R1:W-:Y:S04]  /*b3e40*/  STL [R1+0x284], R12 ;  /* 0x0002840c01007387 */ /* 0x0003e80000100800 */
[----:B------:R-:W-:Y:S04]  /*b3e50*/  STL [R1+0x28c], R7 ;  /* 0x00028c0701007387 */ /* 0x000fe80000100800 */
[----:B-1----:R-:W2:Y:S01]  /*b3e60*/  LDL.LU.64 R12, [R1+0x3568] ;  /* 0x00356800010c7983 */ /* 0x002ea20000300a00 */
[----:B----4-:R-:W-:-:S05]  /*b3e70*/  IADD3 R6, P0, PT, R26, R3, RZ ;  /* 0x000000031a067210 */ /* 0x010fca0007f1e0ff */
[----:B------:R1:W-:Y:S01]  /*b3e80*/  STL [R1+0x5d8], R6 ;  /* 0x0005d80601007387 */ /* 0x0003e20000100800 */
[----:B------:R-:W-:Y:S01]  /*b3e90*/  IADD3 R28, P1, PT, R4, R3, RZ ;  /* 0x00000003041c7210 */ /* 0x000fe20007f3e0ff */
[--C-:B------:R-:W-:Y:S02]  /*b3ea0*/  IMAD.X R29, R27, 0x1, R2.reuse, P0 ;  /* 0x000000011b1d7824 */ /* 0x100fe400000e0602 */
[----:B-1----:R-:W4:Y:S04]  /*b3eb0*/  LDL.LU.64 R6, [R1+0x3560] ;  /* 0x0035600001067983 */ /* 0x002f280000300a00 */
[----:B------:R1:W-:Y:S04]  /*b3ec0*/  STL [R1+0x5e0], R28 ;  /* 0x0005e01c01007387 */ /* 0x0003e80000100800 */
[----:B------:R-:W4:Y:S01]  /*b3ed0*/  LDL.LU.64 R26, [R1+0x3558] ;  /* 0x00355800011a7983 */ /* 0x000f220000300a00 */
[----:B-1----:R-:W-:-:S03]  /*b3ee0*/  IMAD.X R28, R5, 0x1, R2, P1 ;  /* 0x00000001051c7824 */ /* 0x002fc600008e0602 */
[----:B------:R-:W-:Y:S04]  /*b3ef0*/  STL [R1+0x5d4], R29 ;  /* 0x0005d41d01007387 */ /* 0x000fe80000100800 */
[----:B------:R-:W4:Y:S04]  /*b3f00*/  LDL.LU.64 R4, [R1+0x3550] ;  /* 0x0035500001047983 */ /* 0x000f280000300a00 */
[----:B------:R1:W-:Y:S02]  /*b3f10*/  STL [R1+0x5dc], R28 ;  /* 0x0005dc1c01007387 */ /* 0x0003e40000100800 */
[----:B-1----:R-:W-:-:S02]  /*b3f20*/  IADD3 R28, P0, PT, R24, R3, RZ ;  /* 0x00000003181c7210 */ /* 0x002fc40007f1e0ff */
[----:B------:R-:W-:-:S03]  /*b3f30*/  IADD3 R30, P1, PT, R22, R3, RZ ;  /* 0x00000003161e7210 */ /* 0x000fc60007f3e0ff */
[----:B------:R1:W-:Y:S01]  /*b3f40*/  STL [R1+0x5e8], R28 ;  /* 0x0005e81c01007387 */ /* 0x0003e20000100800 */
[----:B------:R-:W-:-:S03]  /*b3f50*/  IMAD.X R29, R25, 0x1, R2, P0 ;  /* 0x00000001191d7824 */ /* 0x000fc600000e0602 */
[----:B------:R-:W-:Y:S04]  /*b3f60*/  STL [R1+0x5f0], R30 ;  /* 0x0005f01e01007387 */ /* 0x000fe80000100800 */
[----:B------:R-:W4:Y:S01]  /*b3f70*/  LDL.LU.64 R24, [R1+0x3548] ;  /* 0x0035480001187983 */ /* 0x000f220000300a00 */
[----:B-1----:R-:W-:-:S03]  /*b3f80*/  IMAD.X R28, R23, 0x1, R2, P1 ;  /* 0x00000001171c7824 */ /* 0x002fc600008e0602 */
[----:B------:R-:W-:Y:S04]  /*b3f90*/  STL [R1+0x5e4], R29 ;  /* 0x0005e41d01007387 */ /* 0x000fe80000100800 */
[----:B------:R-:W4:Y:S04]  /*b3fa0*/  LDL.LU.64 R22, [R1+0x3540] ;  /* 0x0035400001167983 */ /* 0x000f280000300a00 */
[----:B------:R3:W-:Y:S02]  /*b3fb0*/  STL [R1+0x5ec], R28 ;  /* 0x0005ec1c01007387 */ /* 0x0007e40000100800 */
[----:B---3--:R-:W-:-:S02]  /*b3fc0*/  IADD3 R28, P0, PT, R20, R3, RZ ;  /* 0x00000003141c7210 */ /* 0x008fc40007f1e0ff */
[----:B------:R-:W-:-:S03]  /*b3fd0*/  IADD3 R30, P1, PT, R18, R3, RZ ;  /* 0x00000003121e7210 */ /* 0x000fc60007f3e0ff */
[--C-:B------:R-:W-:Y:S01]  /*b3fe0*/  IMAD.X R29, R21, 0x1, R2.reuse, P0 ;  /* 0x00000001151d7824 */ /* 0x100fe200000e0602 */
[----:B------:R1:W-:Y:S04]  /*b3ff0*/  STL [R1+0x5f8], R28 ;  /* 0x0005f81c01007387 */ /* 0x0003e80000100800 */
[----:B------:R-:W-:Y:S04]  /*b4000*/  STL [R1+0x600], R30 ;  /* 0x0006001e01007387 */ /* 0x000fe80000100800 */
[----:B------:R-:W3:Y:S01]  /*b4010*/  LDL.LU.64 R20, [R1+0x3538] ;  /* 0x0035380001147983 */ /* 0x000ee20000300a00 */
[----:B-1----:R-:W-:-:S03]  /*b4020*/  IMAD.X R28, R19, 0x1, R2, P1 ;  /* 0x00000001131c7824 */ /* 0x002fc600008e0602 */
[----:B------:R-:W-:Y:S04]  /*b4030*/  STL [R1+0x5f4], R29 ;  /* 0x0005f41d01007387 */ /* 0x000fe80000100800 */
[----:B------:R-:W3:Y:S04]  /*b4040*/  LDL.LU.64 R18, [R1+0x3530] ;  /* 0x0035300001127983 */ /* 0x000ee80000300a00 */
[----:B------:R1:W-:Y:S02]  /*b4050*/  STL [R1+0x5fc], R28 ;  /* 0x0005fc1c01007387 */ /* 0x0003e40000100800 */
[----:B-1----:R-:W-:-:S05]  /*b4060*/  IADD3 R28, P0, PT, R10, R3, RZ ;  /* 0x000000030a1c7210 */ /* 0x002fca0007f1e0ff */
[----:B------:R-:W-:Y:S01]  /*b4070*/  IMAD.X R29, R11, 0x1, R2, P0 ;  /* 0x000000010b1d7824 */ /* 0x000fe200000e0602 */
[----:B------:R1:W-:Y:S01]  /*b4080*/  STL [R1+0x608], R28 ;  /* 0x0006081c01007387 */ /* 0x0003e20000100800 */
[----:B------:R-:W-:-:S05]  /*b4090*/  IADD3 R30, P1, PT, R8, R3, RZ ;  /* 0x00000003081e7210 */ /* 0x000fca0007f3e0ff */
[----:B-1----:R-:W-:Y:S01]  /*b40a0*/  IMAD.X R28, R9, 0x1, R2, P1 ;  /* 0x00000001091c7824 */ /* 0x002fe200008e0602 */
[----:B------:R-:W-:Y:S04]  /*b40b0*/  STL [R1+0x610], R30 ;  /* 0x0006101e01007387 */ /* 0x000fe80000100800 */
[----:B------:R-:W3:Y:S04]  /*b40c0*/  LDL.LU.64 R10, [R1+0x3528] ;  /* 0x00352800010a7983 */ /* 0x000ee80000300a00 */
[----:B------:R-:W-:Y:S04]  /*b40d0*/  STL [R1+0x604], R29 ;  /* 0x0006041d01007387 */ /* 0x000fe80000100800 */
[----:B------:R-:W3:Y:S04]  /*b40e0*/  LDL.LU.64 R8, [R1+0x3520] ;  /* 0x0035200001087983 */ /* 0x000ee80000300a00 */
[----:B------:R1:W-:Y:S02]  /*b40f0*/  STL [R1+0x60c], R28 ;  /* 0x00060c1c01007387 */ /* 0x0003e40000100800 */
[----:B-1----:R-:W-:-:S02]  /*b4100*/  IADD3 R28, P0, PT, R16, R3, RZ ;  /* 0x00000003101c7210 */ /* 0x002fc40007f1e0ff */
[----:B--2---:R-:W-:-:S03]  /*b4110*/  IADD3 R30, P1, PT, R14, R3, RZ ;  /* 0x000000030e1e7210 */ /* 0x004fc60007f3e0ff */
[--C-:B------:R-:W-:Y:S01]  /*b4120*/  IMAD.X R29, R17, 0x1, R2.reuse, P0 ;  /* 0x00000001111d7824 */ /* 0x100fe200000e0602 */
[----:B------:R1:W-:Y:S04]  /*b4130*/  STL [R1+0x618], R28 ;  /* 0x0006181c01007387 */ /* 0x0003e80000100800 */
[----:B------:R-:W-:Y:S04]  /*b4140*/  STL [R1+0x620], R30 ;  /* 0x0006201e01007387 */ /* 0x000fe80000100800 */
[----:B------:R-:W2:Y:S01]  /*b4150*/  LDL.LU.64 R16, [R1+0x3518] ;  /* 0x0035180001107983 */ /* 0x000ea20000300a00 */
[----:B-1----:R-:W-:-:S03]  /*b4160*/  IMAD.X R28, R15, 0x1, R2, P1 ;  /* 0x000000010f1c7824 */ /* 0x002fc600008e0602 */
[----:B------:R1:W-:Y:S04]  /*b4170*/  STL [R1+0x614], R29 ;  /* 0x0006141d01007387 */ /* 0x0003e80000100800 */
[----:B------:R-:W2:Y:S04]  /*b4180*/  LDL.LU.64 R14, [R1+0x3510] ;  /* 0x00351000010e7983 */ /* 0x000ea80000300a00 */
[----:B------:R4:W-:Y:S01]  /*b4190*/  STL [R1+0x61c], R28 ;  /* 0x00061c1c01007387 */ /* 0x0009e20000100800 */
[----:B-1----:R-:W-:-:S05]  /*b41a0*/  IADD3 R29, P0, PT, R12, R3, RZ ;  /* 0x000000030c1d7210 */ /* 0x002fca0007f1e0ff */
[--C-:B------:R-:W-:Y:S01]  /*b41b0*/  IMAD.X R12, R13, 0x1, R2.reuse, P0 ;  /* 0x000000010d0c7824 */ /* 0x100fe200000e0602 */
[-C--:B----4-:R-:W-:Y:S01]  /*b41c0*/  IADD3 R28, P1, PT, R6, R3.reuse, RZ ;  /* 0x00000003061c7210 */ /* 0x090fe20007f3e0ff */
[----:B------:R-:W-:Y:S04]  /*b41d0*/  STL [R1+0x628], R29 ;  /* 0x0006281d01007387 */ /* 0x000fe80000100800 */
[----:B------:R-:W-:Y:S01]  /*b41e0*/  IMAD.X R7, R7, 0x1, R2, P1 ;  /* 0x0000000107077824 */ /* 0x000fe200008e0602 */
[----:B------:R-:W-:Y:S01]  /*b41f0*/  STL [R1+0x630], R28 ;  /* 0x0006301c01007387 */ /* 0x000fe20000100800 */
[----:B------:R-:W-:-:S03]  /*b4200*/  IADD3 R6, P0, PT, R26, R3, RZ ;  /* 0x000000031a067210 */ /* 0x000fc60007f1e0ff */
[----:B------:R1:W-:Y:S04]  /*b4210*/  STL [R1+0x624], R12 ;  /* 0x0006240c01007387 */ /* 0x0003e80000100800 */
[----:B------:R-:W-:Y:S04]  /*b4220*/  STL [R1+0x62c], R7 ;  /* 0x00062c0701007387 */ /* 0x000fe80000100800 */
[----:B-1----:R-:W4:Y:S04]  /*b4230*/  LDL.LU.64 R12, [R1+0x3508] ;  /* 0x00350800010c7983 */ /* 0x002f280000300a00 */
[----:B------:R1:W-:Y:S01]  /*b4240*/  STL [R1+0x638], R6 ;  /* 0x0006380601007387 */ /* 0x0003e20000100800 */
[----:B------:R-:W-:Y:S01]  /*b4250*/  IADD3 R28, P1, PT, R4, R3, RZ ;  /* 0x00000003041c7210 */ /* 0x000fe20007f3e0ff */
[----:B------:R-:W-:-:S02]  /*b4260*/  IMAD.X R26, R27, 0x1, R2, P0 ;  /* 0x000000011b1a7824 */ /* 0x000fc400000e0602 */
[----:B-1----:R-:W4:Y:S02]  /*b4270*/  LDL.LU.64 R6, [R1+0x3500] ;  /* 0x0035000001067983 */ /* 0x002f240000300a00 */
[----:B------:R-:W-:Y:S02]  /*b4280*/  IMAD.X R5, R5, 0x1, R2, P1 ;  /* 0x0000000105057824 */ /* 0x000fe400008e0602 */
[----:B------:R1:W-:Y:S04]  /*b4290*/  STL [R1+0x640], R28 ;  /* 0x0006401c01007387 */ /* 0x0003e80000100800 */
[----:B------:R-:W-:Y:S04]  /*b42a0*/  STL [R1+0x634], R26 ;  /* 0x0006341a01007387 */ /* 0x000fe80000100800 */
[----:B------:R-:W-:Y:S01]  /*b42b0*/  STL [R1+0x63c], R5 ;  /* 0x00063c0501007387 */ /* 0x000fe20000100800 */
[----:B------:R-:W-:-:S03]  /*b42c0*/  IADD3 R4, P0, PT, R24, R3, RZ ;  /* 0x0000000318047210 */ /* 0x000fc60007f1e0ff */
[----:B-1----:R-:W4:Y:S04]  /*b42d0*/  LDL.LU.64 R28, [R1+0x34f8] ;  /* 0x0034f800011c7983 */ /* 0x002f280000300a00 */
[----:B------:R1:W-:Y:S04]  /*b42e0*/  STL [R1+0x648], R4 ;  /* 0x0006480401007387 */ /* 0x0003e80000100800 */
[----:B-1----:R-:W4:Y:S01]  /*b42f0*/  LDL.LU.64 R4, [R1+0x34f0] ;  /* 0x0034f00001047983 */ /* 0x002f220000300a00 */
[----:B------:R-:W-:Y:S01]  /*b4300*/  IADD3 R26, P1, PT, R22, R3, RZ ;  /* 0x00000003161a7210 */ /* 0x000fe20007f3e0ff */
[----:B------:R-:W-:-:S04]  /*b4310*/  IMAD.X R25, R25, 0x1, R2, P0 ;  /* 0x0000000119197824 */ /* 0x000fc800000e0602 */
[----:B------:R-:W-:Y:S01]  /*b4320*/  IMAD.X R24, R23, 0x1, R2, P1 ;  /* 0x0000000117187824 */ /* 0x000fe200008e0602 */
[----:B------:R1:W-:Y:S04]  /*b4330*/  STL [R1+0x650], R26 ;  /* 0x0006501a01007387 */ /* 0x0003e80000100800 */
[----:B------:R-:W-:Y:S04]  /*b4340*/  STL [R1+0x644], R25 ;  /* 0x0006441901007387 */ /* 0x000fe80000100800 */
[----:B------:R3:W-:Y:S04]  /*b4350*/  STL [R1+0x64c], R24 ;  /* 0x00064c1801007387 */ /* 0x0007e80000100800 */
[----:B-1----:R-:W4:Y:S01]  /*b4360*/  LDL.LU.64 R26, [R1+0x34e8] ;  /* 0x0034e800011a7983 */ /* 0x002f220000300a00 */
[----:B---3--:R-:W-:-:S02]  /*b4370*/  IADD3 R23, P0, PT, R20, R3, RZ ;  /* 0x0000000314177210 */ /* 0x008fc40007f1e0ff */
[----:B------:R-:W-:-:S03]  /*b4380*/  IADD3 R22, P1, PT, R18, R3, RZ ;  /* 0x0000000312167210 */ /* 0x000fc60007f3e0ff */
[--C-:B------:R-:W-:Y:S01]  /*b4390*/  IMAD.X R21, R21, 0x1, R2.reuse, P0 ;  /* 0x0000000115157824 */ /* 0x100fe200000e0602 */
[----:B------:R-:W-:Y:S01]  /*b43a0*/  STL [R1+0x658], R23 ;  /* 0x0006581701007387 */ /* 0x000fe20000100800 */
[----:B------:R-:W-:-:S03]  /*b43b0*/  IMAD.X R20, R19, 0x1, R2, P1 ;  /* 0x0000000113147824 */ /* 0x000fc600008e0602 */
[----:B------:R-:W3:Y:S04]  /*b43c0*/  LDL.LU.64 R24, [R1+0x34e0] ;  /* 0x0034e00001187983 */ /* 0x000ee80000300a00 */
[----:B------:R1:W-:Y:S04]  /*b43d0*/  STL [R1+0x660], R22 ;  /* 0x0006601601007387 */ /* 0x0003e80000100800 */
[----:B------:R-:W-:Y:S04]  /*b43e0*/  STL [R1+0x654], R21 ;  /* 0x0006541501007387 */ /* 0x000fe80000100800 */
[----:B------:R1:W-:Y:S04]  /*b43f0*/  STL [R1+0x65c], R20 ;  /* 0x00065c1401007387 */ /* 0x0003e80000100800 */
[----:B-1----:R-:W3:Y:S01]  /*b4400*/  LDL.LU.64 R22, [R1+0x34d8] ;  /* 0x0034d80001167983 */ /* 0x002ee20000300a00 */
[----:B------:R-:W-:-:S02]  /*b4410*/  IADD3 R19, P0, PT, R10, R3, RZ ;  /* 0x000000030a137210 */ /* 0x000fc40007f1e0ff */
[----:B------:R-:W-:-:S03]  /*b4420*/  IADD3 R18, P1, PT, R8, R3, RZ ;  /* 0x0000000308127210 */ /* 0x000fc60007f3e0ff */
[--C-:B------:R-:W-:Y:S01]  /*b4430*/  IMAD.X R10, R11, 0x1, R2.reuse, P0 ;  /* 0x000000010b0a7824 */ /* 0x100fe200000e0602 */
[----:B------:R-:W-:Y:S01]  /*b4440*/  STL [R1+0x668], R19 ;  /* 0x0006681301007387 */ /* 0x000fe20000100800 */
[----:B------:R-:W-:-:S03]  /*b4450*/  IMAD.X R9, R9, 0x1, R2, P1 ;  /* 0x0000000109097824 */ /* 0x000fc600008e0602 */
[----:B------:R-:W3:Y:S04]  /*b4460*/  LDL.LU.64 R20, [R1+0x34d0] ;  /* 0x0034d00001147983 */ /* 0x000ee80000300a00 */
[----:B------:R-:W-:Y:S04]  /*b4470*/  STL [R1+0x670], R18 ;  /* 0x0006701201007387 */ /* 0x000fe80000100800 */
[----:B------:R1:W-:Y:S04]  /*b4480*/  STL [R1+0x664], R10 ;  /* 0x0006640a01007387 */ /* 0x0003e80000100800 */
[----:B------:R-:W-:Y:S04]  /*b4490*/  STL [R1+0x66c], R9 ;  /* 0x00066c0901007387 */ /* 0x000fe80000100800 */
[----:B-1----:R-:W3:Y:S01]  /*b44a0*/  LDL.LU.64 R10, [R1+0x34c8] ;  /* 0x0034c800010a7983 */ /* 0x002ee20000300a00 */
[----:B--2---:R-:W-:-:S05]  /*b44b0*/  IADD3 R8, P0, PT, R16, R3, RZ ;  /* 0x0000000310087210 */ /* 0x004fca0007f1e0ff */
[----:B------:R1:W-:Y:S01]  /*b44c0*/  STL [R1+0x678], R8 ;  /* 0x0006780801007387 */ /* 0x0003e20000100800 */
[--C-:B------:R-:W-:Y:S01]  /*b44d0*/  IMAD.X R16, R17, 0x1, R2.reuse, P0 ;  /* 0x0000000111107824 */ /* 0x100fe200000e0602 */
[-C--:B------:R-:W-:Y:S02]  /*b44e0*/  IADD3 R18, P1, PT, R14, R3.reuse, RZ ;  /* 0x000000030e127210 */ /* 0x080fe40007f3e0ff */
[----:B-1----:R-:W2:Y:S03]  /*b44f0*/  LDL.LU.64 R8, [R1+0x34c0] ;  /* 0x0034c00001087983 */ /* 0x002ea60000300a00 */
[----:B------:R-:W-:Y:S01]  /*b4500*/  IMAD.X R14, R15, 0x1, R2, P1 ;  /* 0x000000010f0e7824 */ /* 0x000fe200008e0602 */
[----:B------:R4:W-:Y:S04]  /*b4510*/  STL [R1+0x680], R18 ;  /* 0x0006801201007387 */ /* 0x0009e80000100800 */
[----:B------:R-:W2:Y:S04]  /*b4520*/  LDL.LU.64 R38, [R1+0x34b8] ;  /* 0x0034b80001267983 */ /* 0x000ea80000300a00 */
[----:B------:R-:W-:Y:S04]  /*b4530*/  STL [R1+0x674], R16 ;  /* 0x0006741001007387 */ /* 0x000fe80000100800 */
[----:B------:R-:W2:Y:S04]  /*b4540*/  LDL.LU.64 R36, [R1+0x34b0] ;  /* 0x0034b00001247983 */ /* 0x000ea80000300a00 */
[----:B------:R1:W-:Y:S04]  /*b4550*/  STL [R1+0x67c], R14 ;  /* 0x00067c0e01007387 */ /* 0x0003e80000100800 */
[----:B------:R-:W2:Y:S01]  /*b4560*/  LDL.LU.64 R32, [R1+0x34a8] ;  /* 0x0034a80001207983 */ /* 0x000ea20000300a00 */
[----:B----4-:R-:W-:-:S05]  /*b4570*/  IADD3 R18, P1, PT, R6, R3, RZ ;  /* 0x0000000306127210 */ /* 0x010fca0007f3e0ff */
[----:B------:R-:W-:Y:S02]  /*b4580*/  IMAD.X R19, R7, 0x1, R2, P1 ;  /* 0x0000000107137824 */ /* 0x000fe400008e0602 */
[----:B------:R-:W4:Y:S04]  /*b4590*/  LDL.LU.64 R6, [R1+0x34a0] ;  /* 0x0034a00001067983 */ /* 0x000f280000300a00 */
[----:B------:R-:W4:Y:S01]  /*b45a0*/  LDL.LU.64 R120, [R1+0x3498] ;  /* 0x0034980001787983 */ /* 0x000f220000300a00 */
[----:B-1----:R-:W-:-:S05]  /*b45b0*/  IADD3 R14, P1, PT, R4, R3, RZ ;  /* 0x00000003040e7210 */ /* 0x002fca0007f3e0ff */
[--C-:B------:R-:W-:Y:S02]  /*b45c0*/  IMAD.X R15, R5, 0x1, R2.reuse, P1 ;  /* 0x00000001050f7824 */ /* 0x100fe400008e0602 */
[----:B------:R-:W4:Y:S01]  /*b45d0*/  LDL.LU.64 R4, [R1+0x3490] ;  /* 0x0034900001047983 */ /* 0x000f220000300a00 */
[-C--:B------:R-:W-:Y:S01]  /*b45e0*/  IADD3 R16, P0, PT, R12, R3.reuse, RZ ;  /* 0x000000030c107210 */ /* 0x080fe20007f1e0ff */
[----:B------:R-:W-:Y:S02]  /*b45f0*/  HMMA.1688.F32.TF32 R208, R216, R56, R188 ;  /* 0x00000038d8d0723c */ /* 0x000fe400000810bc */
[----:B------:R-:W4:Y:S02]  /*b4600*/  LDL.LU.64 R56, [R1+0x3488] ;  /* 0x0034880001387983 */ /* 0x000f240000300a00 */
[--C-:B------:R-:W-:Y:S01]  /*b4610*/  IMAD.X R17, R13, 0x1, R2.reuse, P0 ;  /* 0x000000010d117824 */ /* 0x100fe200000e0602 */
[-C--:B------:R-:W-:Y:S01]  /*b4620*/  IADD3 R12, P0, PT, R28, R3.reuse, RZ ;  /* 0x000000031c0c7210 */ /* 0x080fe20007f1e0ff */
[----:B------:R-:W4:Y:S04]  /*b4630*/  LDL.LU.64 R34, [R1+0x3480] ;  /* 0x0034800001227983 */ /* 0x000f280000300a00 */
[--C-:B------:R-:W-:Y:S01]  /*b4640*/  IMAD.X R13, R29, 0x1, R2.reuse, P0 ;  /* 0x000000011d0d7824 */ /* 0x100fe200000e0602 */
[-C--:B------:R-:W-:Y:S01]  /*b4650*/  IADD3 R44, P0, PT, R26, R3.reuse, RZ ;  /* 0x000000031a2c7210 */ /* 0x080fe20007f1e0ff */
[----:B------:R-:W4:Y:S04]  /*b4660*/  LDL.LU.64 R30, [R1+0x3478] ;  /* 0x00347800011e7983 */ /* 0x000f280000300a00 */
[----:B------:R-:W-:Y:S01]  /*b4670*/  IMAD.X R45, R27, 0x1, R2, P0 ;  /* 0x000000011b2d7824 */ /* 0x000fe200000e0602 */
[----:B------:R-:W4:Y:S01]  /*b4680*/  LDL.LU.64 R28, [R1+0x3470] ;  /* 0x00347000011c7983 */ /* 0x000f220000300a00 */
[----:B---3--:R-:W-:-:S05]  /*b4690*/  IADD3 R46, P1, PT, R24, R3, RZ ;  /* 0x00000003182e7210 */ /* 0x008fca0007f3e0ff */
[----:B------:R-:W-:Y:S01]  /*b46a0*/  IMAD.X R47, R25, 0x1, R2, P1 ;  /* 0x00000001192f7824 */ /* 0x000fe200008e0602 */
[----:B------:R-:W-:-:S05]  /*b46b0*/  IADD3 R24, P0, PT, R22, R3, RZ ;  /* 0x0000000316187210 */ /* 0x000fca0007f1e0ff */
[----:B------:R-:W-:Y:S01]  /*b46c0*/  IMAD.X R25, R23, 0x1, R2, P0 ;  /* 0x0000000117197824 */ /* 0x000fe200000e0602 */
[----:B------:R-:W-:Y:S01]  /*b46d0*/  HMMA.1688.F32.TF32 R212, R216, R52, R192 ;  /* 0x00000034d8d4723c */ /* 0x000fe200000810c0 */
[----:B------:R-:W-:-:S05]  /*b46e0*/  IADD3 R26, P1, PT, R20, R3, RZ ;  /* 0x00000003141a7210 */ /* 0x000fca0007f3e0ff */
[----:B------:R-:W-:Y:S01]  /*b46f0*/  IMAD.X R27, R21, 0x1, R2, P1 ;  /* 0x00000001151b7824 */ /* 0x000fe200008e0602 */
[----:B------:R-:W-:-:S05]  /*b4700*/  IADD3 R20, P0, PT, R10, R3, RZ ;  /* 0x000000030a147210 */ /* 0x000fca0007f1e0ff */
[----:B------:R-:W-:Y:S02]  /*b4710*/  IMAD.X R21, R11, 0x1, R2, P0 ;  /* 0x000000010b157824 */ /* 0x000fe400000e0602 */
[----:B------:R-:W3:Y:S01]  /*b4720*/  LDL.LU.64 R10, [R1+0x3468] ;  /* 0x00346800010a7983 */ /* 0x000ee20000300a00 */
[----:B--2---:R-:W-:-:S05]  /*b4730*/  IADD3 R22, P1, PT, R8, R3, RZ ;  /* 0x0000000308167210 */ /* 0x004fca0007f3e0ff */
[----:B------:R-:W-:Y:S02]  /*b4740*/  IMAD.X R23, R9, 0x1, R2, P1 ;  /* 0x0000000109177824 */ /* 0x000fe400008e0602 */
[----:B------:R-:W2:Y:S01]  /*b4750*/  LDL.LU.64 R8, [R1+0x3460] ;  /* 0x0034600001087983 */ /* 0x000ea20000300a00 */
[----:B------:R-:W-:-:S03]  /*b4760*/  IADD3 R40, P0, PT, R38, R3, RZ ;  /* 0x0000000326287210 */ /* 0x000fc60007f1e0ff */
[----:B------:R-:W2:Y:S04]  /*b4770*/  LDL.LU.64 R124, [R1+0x3458] ;  /* 0x00345800017c7983 */ /* 0x000ea80000300a00 */
[----:B------:R-:W2:Y:S01]  /*b4780*/  LDL.LU.64 R122, [R1+0x3450] ;  /* 0x00345000017a7983 */ /* 0x000ea20000300a00 */
[-C--:B------:R-:W-:Y:S01]  /*b4790*/  IADD3 R42, P1, PT, R36, R3.reuse, RZ ;  /* 0x00000003242a7210 */ /* 0x080fe20007f3e0ff */
[--C-:B------:R-:W-:Y:S02]  /*b47a0*/  IMAD.X R41, R39, 0x1, R2.reuse, P0 ;  /* 0x0000000127297824 */ /* 0x100fe400000e0602 */
[----:B------:R-:W2:Y:S02]  /*b47b0*/  LDL.LU.64 R52, [R1+0x3448] ;  /* 0x0034480001347983 */ /* 0x000ea40000300a00 */
[----:B------:R-:W-:Y:S01]  /*b47c0*/  IMAD.X R43, R37, 0x1, R2, P1 ;  /* 0x00000001252b7824 */ /* 0x000fe200008e0602 */
[----:B------:R-:W-:-:S05]  /*b47d0*/  IADD3 R36, P0, PT, R32, R3, RZ ;  /* 0x0000000320247210 */ /* 0x000fca0007f1e0ff */
[----:B------:R-:W-:Y:S01]  /*b47e0*/  IMAD.X R37, R33, 0x1, R2, P0 ;  /* 0x0000000121257824 */ /* 0x000fe200000e0602 */
[----:B----4-:R-:W-:-:S05]  /*b47f0*/  IADD3 R38, P1, PT, R6, R3, RZ ;  /* 0x0000000306267210 */ /* 0x010fca0007f3e0ff */
[----:B------:R-:W-:Y:S02]  /*b4800*/  IMAD.X R39, R7, 0x1, R2, P1 ;  /* 0x0000000107277824 */ /* 0x000fe400008e0602 */
[----:B------:R-:W4:Y:S01]  /*b4810*/  LDL.LU.64 R6, [R1+0x3440] ;  /* 0x0034400001067983 */ /* 0x000f220000300a00 */
[----:B------:R-:W-:-:S05]  /*b4820*/  IADD3 R32, P0, PT, R120, R3, RZ ;  /* 0x0000000378207210 */ /* 0x000fca0007f1e0ff */
[----:B------:R-:W-:Y:S01]  /*b4830*/  IMAD.X R33, R121, 0x1, R2, P0 ;  /* 0x0000000179217824 */ /* 0x000fe200000e0602 */
[----:B------:R-:W-:-:S05]  /*b4840*/  IADD3 R126, P1, PT, R4, R3, RZ ;  /* 0x00000003047e7210 */ /* 0x000fca0007f3e0ff */
[----:B------:R-:W-:Y:S01]  /*b4850*/  IMAD.X R112, R5, 0x1, R2, P1 ;  /* 0x0000000105707824 */ /* 0x000fe200008e0602 */
[----:B------:R-:W-:Y:S04]  /*b4860*/  STL [R1+0x750], R126 ;  /* 0x0007507e01007387 */ /* 0x000fe80000100800 */
[----:B------:R-:W4:Y:S04]  /*b4870*/  LDL.LU.64 R4, [R1+0x3438] ;  /* 0x0034380001047983 */ /* 0x000f280000300a00 */
[----:B------:R-:W4:Y:S01]  /*b4880*/  LDL.LU.64 R120, [R1+0x3430] ;  /* 0x0034300001787983 */ /* 0x000f220000300a00 */
[----:B------:R-:W-:-:S03]  /*b4890*/  IADD3 R127, P1, PT, R34, R3, RZ ;  /* 0x00000003227f7210 */ /* 0x000fc60007f3e0ff */
[----:B------:R1:W-:Y:S02]  /*b48a0*/  STL [R1+0x6fc], R112 ;  /* 0x0006fc7001007387 */ /* 0x0003e40000100800 */
[----:B-1----:R-:W-:-:S05]  /*b48b0*/  IADD3 R112, P0, PT, R56, R3, RZ ;  /* 0x0000000338707210 */ /* 0x002fca0007f1e0ff */
[--C-:B------:R-:W-:Y:S01]  /*b48c0*/  IMAD.X R126, R57, 0x1, R2.reuse, P0 ;  /* 0x00000001397e7824 */ /* 0x100fe200000e0602 */
[----:B------:R1:W-:Y:S04]  /*b48d0*/  STL [R1+0x758], R112 ;  /* 0x0007587001007387 */ /* 0x0003e80000100800 */
[----:B------:R1:W-:Y:S04]  /*b48e0*/  STL [R1+0x760], R127 ;  /* 0x0007607f01007387 */ /* 0x0003e80000100800 */
[----:B------:R-:W4:Y:S01]  /*b48f0*/  LDL.LU.64 R56, [R1+0x3428] ;  /* 0x0034280001387983 */ /* 0x000f220000300a00 */
[----:B-1----:R-:W-:-:S03]  /*b4900*/  IMAD.X R112, R35, 0x1, R2, P1 ;  /* 0x0000000123707824 */ /* 0x002fc600008e0602 */
[----:B------:R-:W-:Y:S04]  /*b4910*/  STL [R1+0x754], R126 ;  /* 0x0007547e01007387 */ /* 0x000fe80000100800 */
[----:B------:R-:W4:Y:S01]  /*b4920*/  LDL.LU.64 R34, [R1+0x3420] ;  /* 0x0034200001227983 */ /* 0x000f220000300a00 */
[----:B------:R-:W-:-:S03]  /*b4930*/  IADD3 R127, P1, PT, R28, R3, RZ ;  /* 0x000000031c7f7210 */ /* 0x000fc60007f3e0ff */
[----:B------:R1:W-:Y:S02]  /*b4940*/  STL [R1+0x75c], R112 ;  /* 0x00075c7001007387 */ /* 0x0003e40000100800 */
[----:B-1----:R-:W-:-:S05]  /*b4950*/  IADD3 R112, P0, PT, R30, R3, RZ ;  /* 0x000000031e707210 */ /* 0x002fca0007f1e0ff */
[--C-:B------:R-:W-:Y:S01]  /*b4960*/  IMAD.X R126, R31, 0x1, R2.reuse, P0 ;  /* 0x000000011f7e7824 */ /* 0x100fe200000e0602 */
[----:B------:R1:W-:Y:S04]  /*b4970*/  STL [R1+0x768], R112 ;  /* 0x0007687001007387 */ /* 0x0003e80000100800 */
[----:B------:R-:W-:Y:S04]  /*b4980*/  STL [R1+0x770], R127 ;  /* 0x0007707f01007387 */ /* 0x000fe80000100800 */
[----:B------:R-:W4:Y:S01]  /*b4990*/  LDL.LU.64 R30, [R1+0x3418] ;  /* 0x00341800011e7983 */ /* 0x000f220000300a00 */
[----:B-1----:R-:W-:-:S03]  /*b49a0*/  IMAD.X R112, R29, 0x1, R2, P1 ;  /* 0x000000011d707824 */ /* 0x002fc600008e0602 */
[----:B------:R3:W-:Y:S04]  /*b49b0*/  STL [R1+0x764], R126 ;  /* 0x0007647e01007387 */ /* 0x0007e80000100800 */
[----:B------:R-:W4:Y:S04]  /*b49c0*/  LDL.LU.64 R28, [R1+0x32c8] ;  /* 0x0032c800011c7983 */ /* 0x000f280000300a00 */
[----:B------:R2:W-:Y:S01]  /*b49d0*/  STL [R1+0x76c], R112 ;  /* 0x00076c7001007387 */ /* 0x0005e20000100800 */
[----:B---3--:R-:W-:-:S05]  /*b49e0*/  IADD3 R126, P0, PT, R10, R3, RZ ;  /* 0x000000030a7e7210 */ /* 0x008fca0007f1e0ff */
[----:B------:R-:W-:Y:S01]  /*b49f0*/  IMAD.X R10, R11, 0x1, R2, P0 ;  /* 0x000000010b0a7824 */ /* 0x000fe200000e0602 */
[----:B------:R1:W-:Y:S01]  /*b4a00*/  STL [R1+0x778], R126 ;  /* 0x0007787e01007387 */ /* 0x0003e20000100800 */
[----:B--2---:R-:W-:-:S05]  /*b4a10*/  IADD3 R112, P1, PT, R8, R3, RZ ;  /* 0x0000000308707210 */ /* 0x004fca0007f3e0ff */
[----:B------:R-:W-:Y:S01]  /*b4a20*/  IMAD.X R8, R9, 0x1, R2, P1 ;  /* 0x0000000109087824 */ /* 0x000fe200008e0602 */
[----:B------:R2:W-:Y:S01]  /*b4a30*/  STL [R1+0x780], R112 ;  /* 0x0007807001007387 */ /* 0x0005e20000100800 */
[----:B-1----:R-:W-:-:S03]  /*b4a40*/  IADD3 R126, P1, PT, R122, R3, RZ ;  /* 0x000000037a7e7210 */ /* 0x002fc60007f3e0ff */
[----:B------:R1:W-:Y:S01]  /*b4a50*/  STL [R1+0x774], R10 ;  /* 0x0007740a01007387 */ /* 0x0003e20000100800 */
[----:B--2---:R-:W-:-:S03]  /*b4a60*/  IADD3 R112, P0, PT, R124, R3, RZ ;  /* 0x000000037c707210 */ /* 0x004fc60007f1e0ff */
[----:B-1----:R-:W2:Y:S02]  /*b4a70*/  LDL.LU.64 R10, [R1+0x32c0] ;  /* 0x0032c000010a7983 */ /* 0x002ea40000300a00 */
[--C-:B------:R-:W-:Y:S02]  /*b4a80*/  IMAD.X R124, R125, 0x1, R2.reuse, P0 ;  /* 0x000000017d7c7824 */ /* 0x100fe400000e0602 */
[----:B------:R1:W-:Y:S04]  /*b4a90*/  STL [R1+0x77c], R8 ;  /* 0x00077c0801007387 */ /* 0x0003e80000100800 */
[----:B-1----:R-:W3:Y:S04]  /*b4aa0*/  LDL.LU.64 R8, [R1+0x32b8] ;  /* 0x0032b80001087983 */ /* 0x002ee80000300a00 */
[----:B------:R1:W-:Y:S04]  /*b4ab0*/  STL [R1+0x788], R112 ;  /* 0x0007887001007387 */ /* 0x0003e80000100800 */
[----:B------:R-:W-:Y:S01]  /*b4ac0*/  STL [R1+0x790], R126 ;  /* 0x0007907e01007387 */ /* 0x000fe20000100800 */
[----:B-1----:R-:W-:Y:S01]  /*b4ad0*/  IMAD.X R112, R123, 0x1, R2, P1 ;  /* 0x000000017b707824 */ /* 0x002fe200008e0602 */
[----:B------:R-:W-:-:S02]  /*b4ae0*/  IADD3 R123, P0, PT, R52, R3, RZ ;  /* 0x00000003347b7210 */ /* 0x000fc40007f1e0ff */
[----:B------:R1:W-:Y:S01]  /*b4af0*/  STL [R1+0x784], R124 ;  /* 0x0007847c01007387 */ /* 0x0003e20000100800 */
[----:B----4-:R-:W-:-:S03]  /*b4b00*/  IADD3 R122, P1, PT, R6, R3, RZ ;  /* 0x00000003067a7210 */ /* 0x010fc60007f3e0ff */
[----:B------:R4:W-:Y:S04]  /*b4b10*/  STL [R1+0x78c], R112 ;  /* 0x00078c7001007387 */ /* 0x0009e80000100800 */
[----:B------:R-:W-:Y:S04]  /*b4b20*/  STL [R1+0x798], R123 ;  /* 0x0007987b01007387 */ /* 0x000fe80000100800 */
[----:B-1----:R-:W3:Y:S01]  /*b4b30*/  LDL.LU.64 R124, [R1+0x32b0] ;  /* 0x0032b000017c7983 */ /* 0x002ee20000300a00 */
[----:B----4-:R-:W-:-:S03]  /*b4b40*/  IMAD.X R112, R53, 0x1, R2, P0 ;  /* 0x0000000135707824 */ /* 0x010fc600000e0602 */
[----:B------:R1:W-:Y:S04]  /*b4b50*/  STL [R1+0x7a0], R122 ;  /* 0x0007a07a01007387 */ /* 0x0003e80000100800 */
[----:B------:R-:W4:Y:S01]  /*b4b60*/  LDL.LU.64 R52, [R1+0x32a8] ;  /* 0x0032a80001347983 */ /* 0x000f220000300a00 */
[----:B------:R-:W-:-:S03]  /*b4b70*/  IMAD.X R7, R7, 0x1, R2, P1 ;  /* 0x0000000107077824 */ /* 0x000fc600008e0602 */
[----:B------:R1:W-:Y:S04]  /*b4b80*/  STL [R1+0x794], R112 ;  /* 0x0007947001007387 */ /* 0x0003e80000100800 */
[----:B------:R-:W-:Y:S01]  /*b4b90*/  STL [R1+0x79c], R7 ;  /* 0x00079c0701007387 */ /* 0x000fe20000100800 */
[-C--:B------:R-:W-:Y:S02]  /*b4ba0*/  IADD3 R6, P0, PT, R4, R3.reuse, RZ ;  /* 0x0000000304067210 */ /* 0x080fe40007f1e0ff */
[----:B-1----:R-:W-:-:S03]  /*b4bb0*/  IADD3 R122, P1, PT, R120, R3, RZ ;  /* 0x00000003787a7210 */ /* 0x002fc60007f3e0ff */
[----:B------:R1:W-:Y:S01]  /*b4bc0*/  STL [R1+0x7a8], R6 ;  /* 0x0007a80601007387 */ /* 0x0003e20000100800 */
[----:B------:R-:W-:-:S03]  /*b4bd0*/  IMAD.X R112, R5, 0x1, R2, P0 ;  /* 0x0000000105707824 */ /* 0x000fc600000e0602 */
[----:B-1----:R-:W4:Y:S04]  /*b4be0*/  LDL.LU.64 R6, [R1+0x32a0] ;  /* 0x0032a00001067983 */ /* 0x002f280000300a00 */
[----:B------:R-:W-:Y:S04]  /*b4bf0*/  STL [R1+0x7b0], R122 ;  /* 0x0007b07a01007387 */ /* 0x000fe80000100800 */
[----:B------:R-:W4:Y:S01]  /*b4c00*/  LDL.LU.64 R4, [R1+0x3298] ;  /* 0x0032980001047983 */ /* 0x000f220000300a00 */
[----:B------:R-:W-:-:S03]  /*b4c10*/  IMAD.X R121, R121, 0x1, R2, P1 ;  /* 0x0000000179797824 */ /* 0x000fc600008e0602 */
[----:B------:R1:W-:Y:S01]  /*b4c20*/  STL [R1+0x7a4], R112 ;  /* 0x0007a47001007387 */ /* 0x0003e20000100800 */
[----:B------:R-:W-:-:S03]  /*b4c30*/  IADD3 R120, P0, PT, R56, R3, RZ ;  /* 0x0000000338787210 */ /* 0x000fc60007f1e0ff */
[----:B------:R-:W-:Y:S02]  /*b4c40*/  STL [R1+0x7ac], R121 ;  /* 0x0007ac7901007387 */ /* 0x000fe40000100800 */
[--C-:B------:R-:W-:Y:S01]  /*b4c50*/  IMAD.X R56, R57, 0x1, R2.reuse, P0 ;  /* 0x0000000139387824 */ /* 0x100fe200000e0602 */
[----:B-1----:R-:W-:Y:S01]  /*b4c60*/  IADD3 R112, P1, PT, R34, R3, RZ ;  /* 0x0000000322707210 */ /* 0x002fe20007f3e0ff */
[----:B------:R-:W-:Y:S04]  /*b4c70*/  STL [R1+0x7b8], R120 ;  /* 0x0007b87801007387 */ /* 0x000fe80000100800 */
[----:B------:R-:W-:Y:S01]  /*b4c80*/  STL [R1+0x7c0], R112 ;  /* 0x0007c07001007387 */ /* 0x000fe20000100800 */
[----:B------:R-:W-:-:S03]  /*b4c90*/  IMAD.X R34, R35, 0x1, R2, P1 ;  /* 0x0000000123227824 */ /* 0x000fc600008e0602 */
[----:B------:R-:W4:Y:S04]  /*b4ca0*/  LDL.LU.64 R130, [R1+0x3290] ;  /* 0x0032900001827983 */ /* 0x000f280000300a00 */
[----:B------:R-:W-:Y:S04]  /*b4cb0*/  STL [R1+0x7b4], R56 ;  /* 0x0007b43801007387 */ /* 0x000fe80000100800 */
[----:B------:R-:W4:Y:S04]  /*b4cc0*/  LDL.LU.64 R128, [R1+0x3288] ;  /* 0x0032880001807983 */ /* 0x000f280000300a00 */
[----:B------:R1:W-:Y:S04]  /*b4cd0*/  STL [R1+0x7bc], R34 ;  /* 0x0007bc2201007387 */ /* 0x0003e80000100800 */
[----:B------:R-:W4:Y:S01]  /*b4ce0*/  LDL.LU.64 R122, [R1+0x3280] ;  /* 0x00328000017a7983 */ /* 0x000f220000300a00 */
[----:B------:R-:W-:-:S05]  /*b4cf0*/  IADD3 R242, P1, PT, R30, R3, RZ ;  /* 0x000000031ef27210 */ /* 0x000fca0007f3e0ff */
[----:B------:R-:W-:Y:S01]  /*b4d00*/  IMAD.X R30, R31, 0x1, R2, P1 ;  /* 0x000000011f1e7824 */ /* 0x000fe200008e0602 */
[----:B-1----:R-:W-:-:S04]  /*b4d10*/  IADD3 R34, P0, PT, R28, R3, RZ ;  /* 0x000000031c227210 */ /* 0x002fc80007f1e0ff */
[----:B------:R3:W-:Y:S01]  /*b4d20*/  STL [R1+0x7c4], R30 ;  /* 0x0007c41e01007387 */ /* 0x0007e20000100800 */
[----:B------:R-:W-:-:S03]  /*b4d30*/  IMAD.X R35, R29, 0x1, R2, P0 ;  /* 0x000000011d237824 */ /* 0x000fc600000e0602 */
[----:B------:R-:W4:Y:S04]  /*b4d40*/  LDL.LU.64 R120, [R1+0x3278] ;  /* 0x0032780001787983 */ /* 0x000f280000300a00 */
[----:B------:R-:W-:Y:S01]  /*b4d50*/  STL.64 [R1+0x5e78], R34 ;  /* 0x005e782201007387 */ /* 0x000fe20000100a00 */
[----:B--2---:R-:W-:-:S05]  /*b4d60*/  IADD3 R28, P0, PT, R10, R3, RZ ;  /* 0x000000030a1c7210 */ /* 0x004fca0007f1e0ff */
[----:B------:R-:W-:Y:S01]  /*b4d70*/  IMAD.X R29, R11, 0x1, R2, P0 ;  /* 0x000000010b1d7824 */ /* 0x000fe200000e0602 */
[----:B---3--:R-:W-:-:S04]  /*b4d80*/  IADD3 R30, P1, PT, R8, R3, RZ ;  /* 0x00000003081e7210 */ /* 0x008fc80007f3e0ff */
[----:B------:R1:W-:Y:S01]  /*b4d90*/  STL.64 [R1+0x5e80], R28 ;  /* 0x005e801c01007387 */ /* 0x0003e20000100a00 */
[----:B------:R-:W-:-:S03]  /*b4da0*/  IMAD.X R31, R9, 0x1, R2, P1 ;  /* 0x00000001091f7824 */ /* 0x000fc600008e0602 */
[----:B------:R-:W2:Y:S04]  /*b4db0*/  LDL.LU.64 R56, [R1+0x3270] ;  /* 0x0032700001387983 */ /* 0x000ea80000300a00 */
[----:B-1----:R-:W3:Y:S04]  /*b4dc0*/  LDL.LU.64 R28, [R1+0x3268] ;  /* 0x00326800011c7983 */ /* 0x002ee80000300a00 */
[----:B------:R-:W-:Y:S01]  /*b4dd0*/  STL.64 [R1+0x5e88], R30 ;  /* 0x005e881e01007387 */ /* 0x000fe20000100a00 */
[-C--:B------:R-:W-:Y:S02]  /*b4de0*/  IADD3 R8, P0, PT, R124, R3.reuse, RZ ;  /* 0x000000037c087210 */ /* 0x080fe40007f1e0ff */
[----:B----4-:R-:W-:-:S03]  /*b4df0*/  IADD3 R10, P1, PT, R52, R3, RZ ;  /* 0x00000003340a7210 */ /* 0x010fc60007f3e0ff */
[--C-:B------:R-:W-:Y:S02]  /*b4e00*/  IMAD.X R9, R125, 0x1, R2.reuse, P0 ;  /* 0x000000017d097824 */ /* 0x100fe400000e0602 */
[----:B------:R-:W-:-:S03]  /*b4e10*/  IMAD.X R11, R53, 0x1, R2, P1 ;  /* 0x00000001350b7824 */ /* 0x000fc600008e0602 */
[----:B------:R1:W-:Y:S04]  /*b4e20*/  STL.64 [R1+0x5e90], R8 ;  /* 0x005e900801007387 */ /* 0x0003e80000100a00 */
[----:B------:R4:W-:Y:S04]  /*b4e30*/  STL.64 [R1+0x5e98], R10 ;  /* 0x005e980a01007387 */ /* 0x0009e80000100a00 */
[----:B------:R-:W3:Y:S04]  /*b4e40*/  LDL.LU.64 R52, [R1+0x3260] ;  /* 0x0032600001347983 */ /* 0x000ee80000300a00 */
[----:B-1----:R-:W3:Y:S01]  /*b4e50*/  LDL.LU.64 R8, [R1+0x3258] ;  /* 0x0032580001087983 */ /* 0x002ee20000300a00 */
[----:B------:R-:W-:-:S02]  /*b4e60*/  IADD3 R124, P0, PT, R6, R3, RZ ;  /* 0x00000003067c7210 */ /* 0x000fc40007f1e0ff */
[----:B------:R-:W-:-:S03]  /*b4e70*/  IADD3 R126, P1, PT, R4, R3, RZ ;  /* 0x00000003047e7210 */ /* 0x000fc60007f3e0ff */
[--C-:B------:R-:W-:Y:S02]  /*b4e80*/  IMAD.X R125, R7, 0x1, R2.reuse, P0 ;  /* 0x00000001077d7824 */ /* 0x100fe400000e0602 */
[----:B------:R-:W-:-:S03]  /*b4e90*/  IMAD.X R127, R5, 0x1, R2, P1 ;  /* 0x00000001057f7824 */ /* 0x000fc600008e0602 */
[----:B------:R-:W-:Y:S04]  /*b4ea0*/  STL.64 [R1+0x5ea0], R124 ;  /* 0x005ea07c01007387 */ /* 0x000fe80000100a00 */
[----:B------:R-:W-:Y:S04]  /*b4eb0*/  STL.64 [R1+0x5ea8], R126 ;  /* 0x005ea87e01007387 */ /* 0x000fe80000100a00 */
[----:B------:R-:W3:Y:S04]  /*b4ec0*/  LDL.LU.64 R34, [R1+0x3250] ;  /* 0x0032500001227983 */ /* 0x000ee80000300a00 */
[----:B------:R-:W3:Y:S01]  /*b4ed0*/  LDL.LU.64 R30, [R1+0x3140] ;  /* 0x00314000011e7983 */ /* 0x000ee20000300a00 */
[----:B------:R-:W-:-:S02]  /*b4ee0*/  IADD3 R4, P0, PT, R130, R3, RZ ;  /* 0x0000000382047210 */ /* 0x000fc40007f1e0ff */
[----:B------:R-:W-:-:S03]  /*b4ef0*/  IADD3 R6, P1, PT, R128, R3, RZ ;  /* 0x0000000380067210 */ /* 0x000fc60007f3e0ff */
[--C-:B------:R-:W-:Y:S02]  /*b4f00*/  IMAD.X R5, R131, 0x1, R2.reuse, P0 ;  /* 0x0000000183057824 */ /* 0x100fe400000e0602 */
[----:B------:R-:W-:-:S03]  /*b4f10*/  IMAD.X R7, R129, 0x1, R2, P1 ;  /* 0x0000000181077824 */ /* 0x000fc600008e0602 */
[----:B------:R-:W-:Y:S01]  /*b4f20*/  STL.64 [R1+0x5eb0], R4 ;  /* 0x005eb00401007387 */ /* 0x000fe20000100a00 */
[----:B------:R-:W-:-:S03]  /*b4f30*/  IADD3 R176, P0, PT, R122, R3, RZ ;  /* 0x000000037ab07210 */ /* 0x000fc60007f1e0ff */
[----:B------:R1:W-:Y:S04]  /*b4f40*/  STL.64 [R1+0x5eb8], R6 ;  /* 0x005eb80601007387 */ /* 0x0003e80000100a00 */
[----:B----4-:R-:W4:Y:S01]  /*b4f50*/  LDL.LU.64 R10, [R1+0x3138] ;  /* 0x00313800010a7983 */ /* 0x010f220000300a00 */
[----:B------:R-:W-:-:S03]  /*b4f60*/  IMAD.X R177, R123, 0x1, R2, P0 ;  /* 0x000000017bb17824 */ /* 0x000fc600000e0602 */
[----:B-1----:R-:W4:Y:S01]  /*b4f70*/  LDL.LU.64 R6, [R1+0x3130] ;  /* 0x0031300001067983 */ /* 0x002f220000300a00 */
[----:B------:R-:W-:-:S03]  /*b4f80*/  IADD3 R178, P1, PT, R120, R3, RZ ;  /* 0x0000000378b27210 */ /* 0x000fc60007f3e0ff */
[----:B------:R-:W-:Y:S02]  /*b4f90*/  STL.64 [R1+0x5ec0], R176 ;  /* 0x005ec0b001007387 */ /* 0x000fe40000100a00 */
[----:B------:R-:W-:-:S05]  /*b4fa0*/  IMAD.X R179, R121, 0x1, R2, P1 ;  /* 0x0000000179b37824 */ /* 0x000fca00008e0602 */
[----:B------:R-:W-:Y:S04]  /*b4fb0*/  STL.64 [R1+0x5ec8], R178 ;  /* 0x005ec8b201007387 */ /* 0x000fe80000100a00 */
[----:B------:R-:W4:Y:S04]  /*b4fc0*/  LDL.LU.64 R132, [R1+0x3128] ;  /* 0x0031280001847983 */ /* 0x000f280000300a00 */
[----:B------:R-:W4:Y:S01]  /*b4fd0*/  LDL.LU.64 R120, [R1+0x3120] ;  /* 0x0031200001787983 */ /* 0x000f220000300a00 */
[----:B--2---:R-:W-:-:S05]  /*b4fe0*/  IADD3 R128, P0, PT, R56, R3, RZ ;  /* 0x0000000338807210 */ /* 0x004fca0007f1e0ff */
[----:B------:R-:W-:Y:S01]  /*b4ff0*/  IMAD.X R129, R57, 0x1, R2, P0 ;  /* 0x0000000139817824 */ /* 0x000fe200000e0602 */
[----:B---3--:R-:W-:-:S04]  /*b5000*/  IADD3 R130, P1, PT, R28, R3, RZ ;  /* 0x000000031c827210 */ /* 0x008fc80007f3e0ff */
[----:B------:R-:W-:Y:S01]  /*b5010*/  STL.64 [R1+0x5ed0], R128 ;  /* 0x005ed08001007387 */ /* 0x000fe20000100a00 */
[----:B------:R-:W-:-:S03]  /*b5020*/  IMAD.X R131, R29, 0x1, R2, P1 ;  /* 0x000000011d837824 */ /* 0x000fc600008e0602 */
[----:B------:R-:W2:Y:S04]  /*b5030*/  LDL.LU.64 R56, [R1+0x3118] ;  /* 0x0031180001387983 */ /* 0x000ea80000300a00 */
[----:B------:R-:W3:Y:S04]  /*b5040*/  LDL.LU.64 R28, [R1+0x3110] ;  /* 0x00311000011c7983 */ /* 0x000ee80000300a00 */
[----:B------:R-:W-:Y:S01]  /*b5050*/  STL.64 [R1+0x5ed8], R130 ;  /* 0x005ed88201007387 */ /* 0x000fe20000100a00 */
[-C--:B------:R-:W-:Y:S02]  /*b5060*/  IADD3 R172, P0, PT, R52, R3.reuse, RZ ;  /* 0x0000000334ac7210 */ /* 0x080fe40007f1e0ff */
[----:B------:R-:W-:-:S03]  /*b5070*/  IADD3 R174, P1, PT, R8, R3, RZ ;  /* 0x0000000308ae7210 */ /* 0x000fc60007f3e0ff */
[--C-:B------:R-:W-:Y:S02]  /*b5080*/  IMAD.X R173, R53, 0x1, R2.reuse, P0 ;  /* 0x0000000135ad7824 */ /* 0x100fe400000e0602 */
[----:B------:R-:W-:-:S03]  /*b5090*/  IMAD.X R175, R9, 0x1, R2, P1 ;  /* 0x0000000109af7824 */ /* 0x000fc600008e0602 */
[----:B------:R-:W-:Y:S04]  /*b50a0*/  STL.64 [R1+0x5ee0], R172 ;  /* 0x005ee0ac01007387 */ /* 0x000fe80000100a00 */
[----:B------:R-:W3:Y:S04]  /*b50b0*/  LDL.LU.64 R8, [R1+0x3108] ;  /* 0x0031080001087983 */ /* 0x000ee80000300a00 */
[----:B------:R-:W3:Y:S04]  /*b50c0*/  LDL.LU.64 R4, [R1+0x3100] ;  /* 0x0031000001047983 */ /* 0x000ee80000300a00 */
[----:B------:R-:W-:Y:S04]  /*b50d0*/  STL.64 [R1+0x5ee8], R174 ;  /* 0x005ee8ae01007387 */ /* 0x000fe80000100a00 */
[----:B------:R-:W3:Y:S01]  /*b50e0*/  LDL.LU.64 R52, [R1+0x30f8] ;  /* 0x0030f80001347983 */ /* 0x000ee20000300a00 */
[----:B------:R-:W-:-:S05]  /*b50f0*/  IADD3 R112, P1, PT, R30, R3, RZ ;  /* 0x000000031e707210 */ /* 0x000fca0007f3e0ff */
[----:B------:R-:W-:Y:S04]  /*b5100*/  STL [R1+0xe40], R112 ;  /* 0x000e407001007387 */ /* 0x000fe80000100800 */
[----:B------:R-:W3:Y:S01]  /*b5110*/  LDL.LU.64 R126, [R1+0x30f0] ;  /* 0x0030f000017e7983 */ /* 0x000ee20000300a00 */
[----:B------:R-:W-:Y:S01]  /*b5120*/  IADD3 R168, P0, PT, R34, R3, RZ ;  /* 0x0000000322a87210 */ /* 0x000fe20007f1e0ff */
[----:B------:R-:W-:-:S04]  /*b5130*/  IMAD.X R34, R31, 0x1, R2, P1 ;  /* 0x000000011f227824 */ /* 0x000fc800008e0602 */
[----:B------:R-:W-:-:S05]  /*b5140*/  IMAD.X R169, R35, 0x1, R2, P0 ;  /* 0x0000000123a97824 */ /* 0x000fca00000e0602 */
[----:B------:R-:W-:Y:S04]  /*b5150*/  STL.64 [R1+0x5ef0], R168 ;  /* 0x005ef0a801007387 */ /* 0x000fe80000100a00 */
[----:B------:R1:W-:Y:S04]  /*b5160*/  STL [R1+0xe3c], R34 ;  /* 0x000e3c2201007387 */ /* 0x0003e80000100800 */
[----:B------:R-:W3:Y:S01]  /*b5170*/  LDL.LU.64 R124, [R1+0x30e8] ;  /* 0x0030e800017c7983 */ /* 0x000ee20000300a00 */
[----:B----4-:R-:W-:-:S05]  /*b5180*/  IADD3 R31, P0, PT, R10, R3, RZ ;  /* 0x000000030a1f7210 */ /* 0x010fca0007f1e0ff */
[--C-:B------:R-:W-:Y:S01]  /*b5190*/  IMAD.X R10, R11, 0x1, R2.reuse, P0 ;  /* 0x000000010b0a7824 */ /* 0x100fe200000e0602 */
[----:B------:R-:W-:Y:S01]  /*b51a0*/  IADD3 R30, P1, PT, R6, R3, RZ ;  /* 0x00000003061e7210 */ /* 0x000fe20007f3e0ff */
[----:B------:R-:W-:Y:S04]  /*b51b0*/  STL [R1+0xe48], R31 ;  /* 0x000e481f01007387 */ /* 0x000fe80000100800 */
[----:B------:R-:W4:Y:S01]  /*b51c0*/  LDL.LU.64 R122, [R1+0x30e0] ;  /* 0x0030e000017a7983 */ /* 0x000f220000300a00 */
[----:B------:R-:W-:-:S03]  /*b51d0*/  IMAD.X R6, R7, 0x1, R2, P1 ;  /* 0x0000000107067824 */ /* 0x000fc600008e0602 */
[----:B------:R1:W-:Y:S04]  /*b51e0*/  STL [R1+0xe50], R30 ;  /* 0x000e501e01007387 */ /* 0x0003e80000100800 */
[----:B-1----:R-:W4:Y:S04]  /*b51f0*/  LDL.LU.64 R34, [R1+0x30d8] ;  /* 0x0030d80001227983 */ /* 0x002f280000300a00 */
[----:B------:R1:W-:Y:S04]  /*b5200*/  STL [R1+0xe44], R10 ;  /* 0x000e440a01007387 */ /* 0x0003e80000100800 */
[----:B------:R-:W4:Y:S01]  /*b5210*/  LDL.LU.64 R30, [R1+0x30d0] ;  /* 0x0030d000011e7983 */ /* 0x000f220000300a00 */
[----:B------:R-:W-:-:S03]  /*b5220*/  IADD3 R112, P1, PT, R120, R3, RZ ;  /* 0x0000000378707210 */ /* 0x000fc60007f3e0ff */
[----:B------:R1:W-:Y:S04]  /*b5230*/  STL [R1+0xe4c], R6 ;  /* 0x000e4c0601007387 */ /* 0x0003e80000100800 */
[----:B-1----:R-:W4:Y:S01]  /*b5240*/  LDL.LU.64 R10, [R1+0x30c8] ;  /* 0x0030c800010a7983 */ /* 0x002f220000300a00 */
[----:B------:R-:W-:-:S05]  /*b5250*/  IADD3 R6, P0, PT, R132, R3, RZ ;  /* 0x0000000384067210 */ /* 0x000fca0007f1e0ff */
[----:B------:R1:W-:Y:S01]  /*b5260*/  STL [R1+0xe58], R6 ;  /* 0x000e580601007387 */ /* 0x0003e20000100800 */
[----:B------:R-:W-:-:S03]  /*b5270*/  IMAD.X R121, R121, 0x1, R2, P1 ;  /* 0x0000000179797824 */ /* 0x000fc600008e0602 */
[----:B-1----:R-:W4:Y:S04]  /*b5280*/  LDL.LU.64 R6, [R1+0x2fb8] ;  /* 0x002fb80001067983 */ /* 0x002f280000300a00 */
[----:B------:R1:W-:Y:S02]  /*b5290*/  STL [R1+0xe60], R112 ;  /* 0x000e607001007387 */ /* 0x0003e40000100800 */
[----:B-1----:R-:W-:-:S05]  /*b52a0*/  IMAD.X R112, R133, 0x1, R2, P0 ;  /* 0x0000000185707824 */ /* 0x002fca00000e0602 */
[----:B------:R3:W-:Y:S04]  /*b52b0*/  STL [R1+0xe54], R112 ;  /* 0x000e547001007387 */ /* 0x0007e80000100800 */
[----:B------:R-:W-:Y:S01]  /*b52c0*/  STL [R1+0xe5c], R121 ;  /* 0x000e5c7901007387 */ /* 0x000fe20000100800 */
[-C--:B--2---:R-:W-:Y:S02]  /*b52d0*/  IADD3 R120, P0, PT, R56, R3.reuse, RZ ;  /* 0x0000000338787210 */ /* 0x084fe40007f1e0ff */
[----:B---3--:R-:W-:-:S03]  /*b52e0*/  IADD3 R112, P1, PT, R28, R3, RZ ;  /* 0x000000031c707210 */ /* 0x008fc60007f3e0ff */
[--C-:B------:R-:W-:Y:S01]  /*b52f0*/  IMAD.X R56, R57, 0x1, R2.reuse, P0 ;  /* 0x0000000139387824 */ /* 0x100fe200000e0602 */
[----:B------:R1:W-:Y:S01]  /*b5300*/  STL [R1+0xe68], R120 ;  /* 0x000e687801007387 */ /* 0x0003e20000100800 */
[----:B------:R-:W-:-:S03]  /*b5310*/  IMAD.X R28, R29, 0x1, R2, P1 ;  /* 0x000000011d1c7824 */ /* 0x000fc600008e0602 */
[----:B------:R-:W-:Y:S04]  /*b5320*/  STL [R1+0xe70], R112 ;  /* 0x000e707001007387 */ /* 0x000fe80000100800 */
[----:B-1----:R-:W2:Y:S04]  /*b5330*/  LDL.LU.64 R120, [R1+0x2fb0] ;  /* 0x002fb00001787983 */ /* 0x002ea80000300a00 */
[----:B------:R1:W-:Y:S04]  /*b5340*/  STL [R1+0xe64], R56 ;  /* 0x000e643801007387 */ /* 0x0003e80000100800 */
[----:B-1----:R-:W3:Y:S04]  /*b5350*/  LDL.LU.64 R56, [R1+0x2fa8] ;  /* 0x002fa80001387983 */ /* 0x002ee80000300a00 */
[----:B------:R1:W-:Y:S01]  /*b5360*/  STL [R1+0xe6c], R28 ;  /* 0x000e6c1c01007387 */ /* 0x0003e20000100800 */
[----:B------:R-:W-:-:S02]  /*b5370*/  IADD3 R29, P0, PT, R8, R3, RZ ;  /* 0x00000003081d7210 */ /* 0x000fc40007f1e0ff */
[----:B-1----:R-:W-:-:S03]  /*b5380*/  IADD3 R28, P1, PT, R4, R3, RZ ;  /* 0x00000003041c7210 */ /* 0x002fc60007f3e0ff */
[--C-:B------:R-:W-:Y:S01]  /*b5390*/  IMAD.X R8, R9, 0x1, R2.reuse, P0 ;  /* 0x0000000109087824 */ /* 0x100fe200000e0602 */
[----:B------:R-:W-:Y:S04]  /*b53a0*/  STL [R1+0xe78], R29 ;  /* 0x000e781d01007387 */ /* 0x000fe80000100800 */
[----:B------:R1:W-:Y:S01]  /*b53b0*/  STL [R1+0xe80], R28 ;  /* 0x000e801c01007387 */ /* 0x0003e20000100800 */
[----:B------:R-:W-:Y:S01]  /*b53c0*/  IMAD.X R4, R5, 0x1, R2, P1 ;  /* 0x0000000105047824 */ /* 0x000fe200008e0602 */
[-C--:B------:R-:W-:Y:S02]  /*b53d0*/  IADD3 R128, P0, PT, R52, R3.reuse, RZ ;  /* 0x0000000334807210 */ /* 0x080fe40007f1e0ff */
[----:B-1----:R-:W3:Y:S04]  /*b53e0*/  LDL.LU.64 R28, [R1+0x2fa0] ;  /* 0x002fa000011c7983 */ /* 0x002ee80000300a00 */
[----:B------:R1:W-:Y:S04]  /*b53f0*/  STL [R1+0xe74], R8 ;  /* 0x000e740801007387 */ /* 0x0003e80000100800 */
[----:B-1----:R-:W3:Y:S01]  /*b5400*/  LDL.LU.64 R8, [R1+0x2f98] ;  /* 0x002f980001087983 */ /* 0x002ee20000300a00 */
[----:B------:R-:W-:-:S03]  /*b5410*/  IADD3 R112, P1, PT, R126, R3, RZ ;  /* 0x000000037e707210 */ /* 0x000fc60007f3e0ff */
[----:B------:R1:W-:Y:S04]  /*b5420*/  STL [R1+0xe7c], R4 ;  /* 0x000e7c0401007387 */ /* 0x0003e80000100800 */
[----:B-1----:R-:W3:Y:S04]  /*b5430*/  LDL.LU.64 R4, [R1+0x2f90] ;  /* 0x002f900001047983 */ /* 0x002ee80000300a00 */
[----:B------:R1:W-:Y:S04]  /*b5440*/  STL [R1+0xe88], R128 ;  /* 0x000e888001007387 */ /* 0x0003e80000100800 */
[----:B------:R1:W-:Y:S02]  /*b5450*/  STL [R1+0xe90], R112 ;  /* 0x000e907001007387 */ /* 0x0003e40000100800 */
[----:B-1----:R-:W-:-:S02]  /*b5460*/  IMAD.X R128, R53, 0x1, R2, P0 ;  /* 0x0000000135807824 */ /* 0x002fc400000e0602 */
[----:B------:R-:W3:Y:S01]  /*b5470*/  LDL.LU.64 R52, [R1+0x2f88] ;  /* 0x002f880001347983 */ /* 0x000ee20000300a00 */
[----:B------:R-:W-:Y:S01]  /*b5480*/  IMAD.X R112, R127, 0x1, R2, P1 ;  /* 0x000000017f707824 */ /* 0x000fe200008e0602 */
[-C--:B------:R-:W-:Y:S02]  /*b5490*/  IADD3 R127, P0, PT, R124, R3.reuse, RZ ;  /* 0x000000037c7f7210 */ /* 0x080fe40007f1e0ff */
[----:B------:R-:W-:Y:S01]  /*b54a0*/  STL [R1+0xe84], R128 ;  /* 0x000e848001007387 */ /* 0x000fe20000100800 */
[----:B----4-:R-:W-:-:S03]  /*b54b0*/  IADD3 R126, P1, PT, R122, R3, RZ ;  /* 0x000000037a7e7210 */ /* 0x010fc60007f3e0ff */
[----:B------:R1:W-:Y:S04]  /*b54c0*/  STL [R1+0xe8c], R112 ;  /* 0x000e8c7001007387 */ /* 0x0003e80000100800 */
[----:B------:R-:W-:Y:S01]  /*b54d0*/  STL [R1+0xe98], R127 ;  /* 0x000e987f01007387 */ /* 0x000fe20000100800 */
[--C-:B------:R-:W-:Y:S02]  /*b54e0*/  IMAD.X R123, R123, 0x1, R2.reuse, P1 ;  /* 0x000000017b7b7824 */ /* 0x100fe400008e0602 */
[----:B-1----:R-:W-:Y:S01]  /*b54f0*/  IMAD.X R112, R125, 0x1, R2, P0 ;  /* 0x000000017d707824 */ /* 0x002fe200000e0602 */
[----:B------:R-:W-:Y:S01]  /*b5500*/  STL [R1+0xea0], R126 ;  /* 0x000ea07e01007387 */ /* 0x000fe20000100800 */
[----:B------:R-:W-:-:S03]  /*b5510*/  IADD3 R122, P0, PT, R34, R3, RZ ;  /* 0x00000003227a7210 */ /* 0x000fc60007f1e0ff */
[----:B------:R1:W-:Y:S02]  /*b5520*/  STL [R1+0xe94], R112 ;  /* 0x000e947001007387 */ /* 0x0003e40000100800 */
[----:B------:R-:W-:Y:S02]  /*b5530*/  IMAD.X R35, R35, 0x1, R2, P0 ;  /* 0x0000000123237824 */ /* 0x000fe400000e0602 */
[----:B------:R-:W-:Y:S01]  /*b5540*/  STL [R1+0xe9c], R123 ;  /* 0x000e9c7b01007387 */ /* 0x000fe20000100800 */
[----:B-1----:R-:W-:-:S03]  /*b5550*/  IADD3 R112, P1, PT, R30, R3, RZ ;  /* 0x000000031e707210 */ /* 0x002fc60007f3e0ff */
[----:B------:R-:W-:Y:S02]  /*b5560*/  STL [R1+0xea8], R122 ;  /* 0x000ea87a01007387 */ /* 0x000fe40000100800 */
[--C-:B------:R-:W-:Y:S01]  /*b5570*/  IMAD.X R34, R31, 0x1, R2.reuse, P1 ;  /* 0x000000011f227824 */ /* 0x100fe200008e0602 */
[----:B------:R-:W-:Y:S01]  /*b5580*/  IADD3 R31, P0, PT, R10, R3, RZ ;  /* 0x000000030a1f7210 */ /* 0x000fe20007f1e0ff */
[----:B------:R-:W-:Y:S04]  /*b5590*/  STL [R1+0xeb0], R112 ;  /* 0x000eb07001007387 */ /* 0x000fe80000100800 */
[----:B------:R-:W-:Y:S04]  /*b55a0*/  STL [R1+0xea4], R35 ;  /* 0x000ea42301007387 */ /* 0x000fe80000100800 */
[----:B------:R1:W-:Y:S01]  /*b55b0*/  STL [R1+0xeac], R34 ;  /* 0x000eac2201007387 */ /* 0x0003e20000100800 */
[----:B------:R-:W-:-:S03]  /*b55c0*/  IMAD.X R10, R11, 0x1, R2, P0 ;  /* 0x000000010b0a7824 */ /* 0x000fc600000e0602 */
[----:B------:R-:W4:Y:S01]  /*b55d0*/  LDL.LU.64 R124, [R1+0x2f80] ;  /* 0x002f8000017c7983 */ /* 0x000f220000300a00 */
[----:B------:R-:W-:-:S03]  /*b55e0*/  IADD3 R30, P1, PT, R6, R3, RZ ;  /* 0x00000003061e7210 */ /* 0x000fc60007f3e0ff */
[----:B------:R-:W-:Y:S04]  /*b55f0*/  STL [R1+0xeb8], R31 ;  /* 0x000eb81f01007387 */ /* 0x000fe80000100800 */
[----:B-1----:R-:W4:Y:S01]  /*b5600*/  LDL.LU.64 R34, [R1+0x2f78] ;  /* 0x002f780001227983 */ /* 0x002f220000300a00 */
[----:B------:R-:W-:-:S03]  /*b5610*/  IMAD.X R6, R7, 0x1, R2, P1 ;  /* 0x0000000107067824 */ /* 0x000fc600008e0602 */
[----:B------:R1:W-:Y:S04]  /*b5620*/  STL [R1+0xfd8], R30 ;  /* 0x000fd81e01007387 */ /* 0x0003e80000100800 */
[----:B-1----:R-:W4:Y:S04]  /*b5630*/  LDL.LU.64 R30, [R1+0x2f70] ;  /* 0x002f7000011e7983 */ /* 0x002f280000300a00 */
[----:B------:R1:W-:Y:S04]  /*b5640*/  STL [R1+0xeb4], R10 ;  /* 0x000eb40a01007387 */ /* 0x0003e80000100800 */
[----:B-1----:R-:W4:Y:S04]  /*b5650*/  LDL.LU.64 R10, [R1+0x2f68] ;  /* 0x002f6800010a7983 */ /* 0x002f280000300a00 */
[----:B------:R1:W-:Y:S04]  /*b5660*/  STL [R1+0xfd4], R6 ;  /* 0x000fd40601007387 */ /* 0x0003e80000100800 */
[----:B-1----:R-:W4:Y:S01]  /*b5670*/  LDL.LU.64 R6, [R1+0x2f60] ;  /* 0x002f600001067983 */ /* 0x002f220000300a00 */
[----:B--2---:R-:W-:-:S05]  /*b5680*/  IADD3 R122, P0, PT, R120, R3, RZ ;  /* 0x00000003787a7210 */ /* 0x004fca0007f1e0ff */
[----:B------:R1:W-:Y:S01]  /*b5690*/  STL [R1+0xfe0], R122 ;  /* 0x000fe07a01007387 */ /* 0x0003e20000100800 */
[--C-:B------:R-:W-:Y:S01]  /*b56a0*/  IMAD.X R120, R121, 0x1, R2.reuse, P0 ;  /* 0x0000000179787824 */ /* 0x100fe200000e0602 */
[----:B---3--:R-:W-:Y:S02]  /*b56b0*/  IADD3 R112, P1, PT, R56, R3, RZ ;  /* 0x0000000338707210 */ /* 0x008fe40007f3e0ff */
[----:B-1----:R-:W2:Y:S04]  /*b56c0*/  LDL.LU.64 R122, [R1+0x2f58] ;  /* 0x002f5800017a7983 */ /* 0x002ea80000300a00 */
[----:B------:R1:W-:Y:S02]  /*b56d0*/  STL [R1+0xfe8], R112 ;  /* 0x000fe87001007387 */ /* 0x0003e40000100800 */
[----:B-1----:R-:W-:-:S02]  /*b56e0*/  IMAD.X R112, R57, 0x1, R2, P1 ;  /* 0x0000000139707824 */ /* 0x002fc400008e0602 */
[----:B------:R1:W-:Y:S04]  /*b56f0*/  STL [R1+0xfdc], R120 ;  /* 0x000fdc7801007387 */ /* 0x0003e80000100800 */
[----:B------:R-:W-:Y:S01]  /*b5700*/  STL [R1+0xfe4], R112 ;  /* 0x000fe47001007387 */ /* 0x000fe20000100800 */
[----:B------:R-:W-:-:S05]  /*b5710*/  IADD3 R57, P0, PT, R28, R3, RZ ;  /* 0x000000031c397210 */ /* 0x000fca0007f1e0ff */
[----:B------:R-:W-:Y:S01]  /*b5720*/  IMAD.X R29, R29, 0x1, R2, P0 ;  /* 0x000000011d1d7824 */ /* 0x000fe200000e0602 */
[----:B------:R-:W-:Y:S01]  /*b5730*/  STL [R1+0x1000], R57 ;  /* 0x0010003901007387 */ /* 0x000fe20000100800 */
[----:B------:R-:W-:-:S05]  /*b5740*/  IADD3 R56, P1, PT, R8, R3, RZ ;  /* 0x0000000308387210 */ /* 0x000fca0007f3e0ff */
[----:B------:R-:W-:Y:S01]  /*b5750*/  IMAD.X R28, R9, 0x1, R2, P1 ;  /* 0x00000001091c7824 */ /* 0x000fe200008e0602 */
[----:B------:R-:W-:Y:S04]  /*b5760*/  STL [R1+0x1008], R56 ;  /* 0x0010083801007387 */ /* 0x000fe80000100800 */
[----:B------:R-:W-:Y:S01]  /*b5770*/  STL [R1+0xfec], R29 ;  /* 0x000fec1d01007387 */ /* 0x000fe20000100800 */
[----:B------:R-:W-:-:S03]  /*b5780*/  IADD3 R9, P0, PT, R4, R3, RZ ;  /* 0x0000000304097210 */ /* 0x000fc60007f1e0ff */
[----:B------:R3:W-:Y:S04]  /*b5790*/  STL [R1+0x1004], R28 ;  /* 0x0010041c01007387 */ /* 0x0007e80000100800 */
[----:B-1----:R-:W2:Y:S04]  /*b57a0*/  LDL.LU.64 R120, [R1+0x2f50] ;  /* 0x002f500001787983 */ /* 0x002ea80000300a00 */
[----:B------:R-:W-:Y:S04]  /*b57b0*/  STL [R1+0x1010], R9 ;  /* 0x0010100901007387 */ /* 0x000fe80000100800 */
[----:B---3--:R-:W3:Y:S01]  /*b57c0*/  LDL.LU.64 R28, [R1+0x2f48] ;  /* 0x002f4800011c7983 */ /* 0x008ee20000300a00 */
[----:B------:R-:W-:-:S05]  /*b57d0*/  IADD3 R8, P1, PT, R52, R3, RZ ;  /* 0x0000000334087210 */ /* 0x000fca0007f3e0ff */
[----:B------:R1:W-:Y:S04]  /*b57e0*/  STL [R1+0x1018], R8 ;  /* 0x0010180801007387 */ /* 0x0003e80000100800 */
[----:B------:R-:W3:Y:S04]  /*b57f0*/  LDL.LU R188, [R1+0x5c0] ;  /* 0x0005c00001bc7983 */ /* 0x000ee80000300800 */
[----:B------:R-:W3:Y:S04]  /*b5800*/  LDL.LU R189, [R1+0x5c4] ;  /* 0x0005c40001bd7983 */ /* 0x000ee80000300800 */
[----:B------:R-:W3:Y:S04]  /*b5810*/  LDL.LU R190, [R1+0x5c8] ;  /* 0x0005c80001be7983 */ /* 0x000ee80000300800 */
[----:B------:R-:W3:Y:S04]  /*b5820*/  LDL.LU R191, [R1+0x5cc] ;  /* 0x0005cc0001bf7983 */ /* 0x000ee80000300800 */
[----:B-1----:R-:W3:Y:S01]  /*b5830*/  LDL.LU.64 R8, [R1+0x2fc0] ;  /* 0x002fc00001087983 */ /* 0x002ee20000300a00 */
[----:B------:R-:W-:-:S03]  /*b5840*/  IMAD.X R56, R5, 0x1, R2, P0 ;  /* 0x0000000105387824 */ /* 0x000fc600000e0602 */
[----:B------:R-:W3:Y:S01]  /*b5850*/  LDL.LU.64 R4, [R1+0x32e0] ;  /* 0x0032e00001047983 */ /* 0x000ee20000300a00 */
[----:B------:R-:W-:-:S03]  /*b5860*/  IMAD.X R126, R53, 0x1, R2, P1 ;  /* 0x00000001357e7824 */ /* 0x000fc600008e0602 */
[----:B------:R1:W-:Y:S04]  /*b5870*/  STL [R1+0x100c], R56 ;  /* 0x00100c3801007387 */ /* 0x0003e80000100800 */
[----:B-1----:R-:W3:Y:S04]  /*b5880*/  LDL.LU.64 R56, [R1+0x32d8] ;  /* 0x0032d80001387983 */ /* 0x002ee80000300a00 */
[----:B------:R-:W3:Y:S04]  /*b5890*/  LDL.LU.64 R52, [R1+0x32d0] ;  /* 0x0032d00001347983 */ /* 0x000ee80000300a00 */
[----:B------:R1:W-:Y:S01]  /*b58a0*/  STL [R1+0x1014], R126 ;  /* 0x0010147e01007387 */ /* 0x0003e20000100800 */
[----:B----4-:R-:W-:-:S05]  /*b58b0*/  IADD3 R112, P0, PT, R124, R3, RZ ;  /* 0x000000037c707210 */ /* 0x010fca0007f1e0ff */
[----:B------:R4:W-:Y:S01]  /*b58c0*/  STL [R1+0x1020], R112 ;  /* 0x0010207001007387 */ /* 0x0009e20000100800 */
[----:B-1----:R-:W-:Y:S01]  /*b58d0*/  IADD3 R126, P1, PT, R34, R3, RZ ;  /* 0x00000003227e7210 */ /* 0x002fe20007f3e0ff */
[----:B------:R-:W-:-:S04]  /*b58e0*/  IMAD.X R124, R125, 0x1, R2, P0 ;  /* 0x000000017d7c7824 */ /* 0x000fc800000e0602 */
[----:B----4-:R-:W-:Y:S01]  /*b58f0*/  IMAD.X R112, R35, 0x1, R2, P1 ;  /* 0x0000000123707824 */ /* 0x010fe200008e0602 */
[----:B------:R-:W-:Y:S01]  /*b5900*/  STL [R1+0x1028], R126 ;  /* 0x0010287e01007387 */ /* 0x000fe20000100800 */
[----:B------:R-:W-:-:S03]  /*b5910*/  IADD3 R35, P0, PT, R30, R3, RZ ;  /* 0x000000031e237210 */ /* 0x000fc60007f1e0ff */
[----:B------:R-:W-:Y:S02]  /*b5920*/  STL [R1+0x101c], R124 ;  /* 0x00101c7c01007387 */ /* 0x000fe40000100800 */
[----:B------:R-:W-:Y:S02]  /*b5930*/  IMAD.X R31, R31, 0x1, R2, P0 ;  /* 0x000000011f1f7824 */ /* 0x000fe400000e0602 */
[----:B------:R-:W-:Y:S01]  /*b5940*/  STL [R1+0x1024], R112 ;  /* 0x0010247001007387 */ /* 0x000fe20000100800 */
[----:B------:R-:W-:-:S03]  /*b5950*/  IADD3 R34, P1, PT, R10, R3, RZ ;  /* 0x000000030a227210 */ /* 0x000fc60007f3e0ff */
[----:B------:R-:W-:Y:S02]  /*b5960*/  STL [R1+0x1030], R35 ;  /* 0x0010302301007387 */ /* 0x000fe40000100800 */
[----:B------:R-:W-:Y:S02]  /*b5970*/  IMAD.X R30, R11, 0x1, R2, P1 ;  /* 0x000000010b1e7824 */ /* 0x000fe400008e0602 */
[----:B------:R1:W-:Y:S04]  /*b5980*/  STL [R1+0x1038], R34 ;  /* 0x0010382201007387 */ /* 0x0003e80000100800 */
[----:B------:R-:W-:Y:S01]  /*b5990*/  STL [R1+0x102c], R31 ;  /* 0x00102c1f01007387 */ /* 0x000fe20000100800 */
[----:B------:R-:W-:-:S03]  /*b59a0*/  IADD3 R11, P0, PT, R6, R3, RZ ;  /* 0x00000003060b7210 */ /* 0x000fc60007f1e0ff */
[----:B------:R4:W-:Y:S04]  /*b59b0*/  STL [R1+0x1034], R30 ;  /* 0x0010341e01007387 */ /* 0x0009e80000100800 */
[----:B------:R-:W3:Y:S04]  /*b59c0*/  LDL.LU R192, [R1+0x5b0] ;  /* 0x0005b00001c07983 */ /* 0x000ee80000300800 */
[----:B------:R-:W-:Y:S01]  /*b59d0*/  STL [R1+0x1040], R11 ;  /* 0x0010400b01007387 */ /* 0x000fe20000100800 */
[----:B------:R-:W-:Y:S01]  /*b59e0*/  IMAD.X R6, R7, 0x1, R2, P0 ;  /* 0x0000000107067824 */ /* 0x000fe200000e0602 */
[----:B--2---:R-:W-:-:S05]  /*b59f0*/  IADD3 R10, P1, PT, R122, R3, RZ ;  /* 0x000000037a0a7210 */ /* 0x004fca0007f3e0ff */
[----:B------:R2:W-:Y:S04]  /*b5a00*/  STL [R1+0x1048], R10 ;  /* 0x0010480a01007387 */ /* 0x0005e80000100800 */
[----:B------:R-:W3:Y:S04]  /*b5a10*/  LDL.LU R193, [R1+0x5b4] ;  /* 0x0005b40001c17983 */ /* 0x000ee80000300800 */
[----:B------:R-:W3:Y:S04]  /*b5a20*/  LDL.LU R194, [R1+0x5b8] ;  /* 0x0005b80001c27983 */ /* 0x000ee80000300800 */
[----:B------:R-:W3:Y:S04]  /*b5a30*/  LDL.LU R195, [R1+0x5bc] ;  /* 0x0005bc0001c37983 */ /* 0x000ee80000300800 */
[----:B-1----:R-:W3:Y:S01]  /*b5a40*/  LDL.LU.64 R34, [R1+0x3300] ;  /* 0x0033000001227983 */ /* 0x002ee20000300a00 */
[----:B------:R-:W-:-:S03]  /*b5a50*/  IMAD.X R112, R123, 0x1, R2, P1 ;  /* 0x000000017b707824 */ /* 0x000fc600008e0602 */
[----:B----4-:R-:W4:Y:S04]  /*b5a60*/  LDL.LU.64 R30, [R1+0x32f8] ;  /* 0x0032f800011e7983 */ /* 0x010f280000300a00 */
[----:B------:R1:W-:Y:S04]  /*b5a70*/  STL [R1+0x103c], R6 ;  /* 0x00103c0601007387 */ /* 0x0003e80000100800 */
[----:B--2---:R-:W2:Y:S04]  /*b5a80*/  LDL.LU.64 R10, [R1+0x32f0] ;  /* 0x0032f000010a7983 */ /* 0x004ea80000300a00 */
[----:B-1----:R-:W2:Y:S04]  /*b5a90*/  LDL.LU.64 R6, [R1+0x32e8] ;  /* 0x0032e80001067983 */ /* 0x002ea80000300a00 */
[----:B------:R1:W-:Y:S01]  /*b5aa0*/  STL [R1+0x1044], R112 ;  /* 0x0010447001007387 */ /* 0x0003e20000100800 */
[-C--:B------:R-:W-:Y:S01]  /*b5ab0*/  IADD3 R123, P0, PT, R120, R3.reuse, RZ ;  /* 0x00000003787b7210 */ /* 0x080fe20007f1e0ff */
[C---:B------:R-:W-:Y:S02]  /*b5ac0*/  HMMA.1688.F32.TF32 R136, R216.reuse, R100, R48 ;  /* 0x00000064d888723c */ /* 0x040fe40000081030 */
[----:B------:R-:W-:Y:S02]  /*b5ad0*/  LDS R120, [R0+UR10+0x1c780] ;  /* 0x01c7800a00787984 */ /* 0x000fe40008000800 */
[--C-:B-1----:R-:W-:Y:S01]  /*b5ae0*/  IMAD.X R112, R121, 0x1, R2.reuse, P0 ;  /* 0x0000000179707824 */ /* 0x102fe200000e0602 */
[-C--:B---3--:R-:W-:Y:S01]  /*b5af0*/  IADD3 R122, P1, PT, R28, R3.reuse, RZ ;  /* 0x000000031c7a7210 */ /* 0x088fe20007f3e0ff */
[----:B------:R-:W-:Y:S04]  /*b5b00*/  STL [R1+0x1050], R123 ;  /* 0x0010507b01007387 */ /* 0x000fe80000100800 */
[----:B------:R-:W-:Y:S01]  /*b5b10*/  IMAD.X R29, R29, 0x1, R2, P1 ;  /* 0x000000011d1d7824 */ /* 0x000fe200008e0602 */
[----:B------:R-:W-:Y:S04]  /*b5b20*/  STL [R1+0x1058], R122 ;  /* 0x0010587a01007387 */ /* 0x000fe80000100800 */
[----:B------:R-:W-:Y:S04]  /*b5b30*/  STL [R1+0x104c], R112 ;  /* 0x00104c7001007387 */ /* 0x000fe80000100800 */
[----:B------:R-:W-:Y:S04]  /*b5b40*/  STL [R1+0x1054], R29 ;  /* 0x0010541d01007387 */ /* 0x000fe80000100800 */
[----:B------:R-:W-:Y:S04]  /*b5b50*/  LDS R123, [R241+UR10+0x1e780] ;  /* 0x01e7800af17b7984 */ /* 0x000fe80008000800 */
[----:B------:R-:W-:Y:S01]  /*b5b60*/  LDS R121, [R241+UR10+0x1c780] ;  /* 0x01c7800af1797984 */ /* 0x000fe20008000800 */
[----:B------:R-:W-:Y:S03]  /*b5b70*/  HMMA.1688.F32.TF32 R204, R216, R60, R188 ;  /* 0x0000003cd8cc723c */ /* 0x000fe600000810bc */
[----:B------:R-:W1:Y:S01]  /*b5b80*/  LDS R122, [R0+UR10+0x1e780] ;  /* 0x01e7800a007a7984 */ /* 0x000e620008000800 */
[----:B------:R-:W-:-:S05]  /*b5b90*/  IADD3 R28, P0, PT, R8, R3, RZ ;  /* 0x00000003081c7210 */ /* 0x000fca0007f1e0ff */
[----:B------:R-:W-:Y:S01]  /*b5ba0*/  IMAD.X R8, R9, 0x1, R2, P0 ;  /* 0x0000000109087824 */ /* 0x000fe200000e0602 */
[----:B------:R-:W-:Y:S04]  /*b5bb0*/  STL [R1+0xfd0], R28 ;  /* 0x000fd01c01007387 */ /* 0x000fe80000100800 */
[----:B------:R-:W3:Y:S04]  /*b5bc0*/  LDL.LU R188, [R1+0x5a0] ;  /* 0x0005a00001bc7983 */ /* 0x000ee80000300800 */
[----:B------:R1:W-:Y:S04]  /*b5bd0*/  STL [R1+0xfbc], R8 ;  /* 0x000fbc0801007387 */ /* 0x0003e80000100800 */
[----:B------:R-:W3:Y:S04]  /*b5be0*/  LDL.LU R189, [R1+0x5a4] ;  /* 0x0005a40001bd7983 */ /* 0x000ee80000300800 */
[----:B------:R-:W3:Y:S04]  /*b5bf0*/  LDL.LU R190, [R1+0x5a8] ;  /* 0x0005a80001be7983 */ /* 0x000ee80000300800 */
[----:B------:R-:W3:Y:S01]  /*b5c00*/  LDL.LU R191, [R1+0x5ac] ;  /* 0x0005ac0001bf7983 */ /* 0x000ee20000300800 */
[----:B------:R-:W-:-:S03]  /*b5c10*/  IADD3 R170, P1, PT, R4, R3, RZ ;  /* 0x0000000304aa7210 */ /* 0x000fc60007f3e0ff */
[----:B-1----:R-:W3:Y:S02]  /*b5c20*/  LDL.LU.64 R8, [R1+0x3320] ;  /* 0x0033200001087983 */ /* 0x002ee40000300a00 */
[--C-:B------:R-:W-:Y:S02]  /*b5c30*/  IMAD.X R171, R5, 0x1, R2.reuse, P1 ;  /* 0x0000000105ab7824 */ /* 0x100fe400008e0602 */
[----:B------:R-:W3:Y:S01]  /*b5c40*/  LDL.LU.64 R4, [R1+0x3318] ;  /* 0x0033180001047983 */ /* 0x000ee20000300a00 */
[-C--:B------:R-:W-:Y:S02]  /*b5c50*/  IADD3 R164, P2, PT, R56, R3.reuse, RZ ;  /* 0x0000000338a47210 */ /* 0x080fe40007f5e0ff */
[----:B------:R-:W-:Y:S01]  /*b5c60*/  IADD3 R166, P3, PT, R52, R3, RZ ;  /* 0x0000000334a67210 */ /* 0x000fe20007f7e0ff */
[----:B------:R-:W3:Y:S02]  /*b5c70*/  LDL.LU.64 R60, [R1+0x3310] ;  /* 0x00331000013c7983 */ /* 0x000ee40000300a00 */
[----:B------:R-:W-:-:S02]  /*b5c80*/  IMAD.X R165, R57, 0x1, R2, P2 ;  /* 0x0000000139a57824 */ /* 0x000fc400010e0602 */
[----:B------:R-:W-:Y:S01]  /*b5c90*/  IMAD.X R167, R53, 0x1, R2, P3 ;  /* 0x0000000135a77824 */ /* 0x000fe200018e0602 */
[----:B------:R-:W3:Y:S04]  /*b5ca0*/  LDL.LU.64 R28, [R1+0x3308] ;  /* 0x00330800011c7983 */ /* 0x000ee80000300a00 */
[----:B------:R-:W-:Y:S04]  /*b5cb0*/  STL.64 [R1+0x5ef8], R170 ;  /* 0x005ef8aa01007387 */ /* 0x000fe80000100a00 */
[----:B------:R-:W-:Y:S04]  /*b5cc0*/  STL.64 [R1+0x5f00], R164 ;  /* 0x005f00a401007387 */ /* 0x000fe80000100a00 */
[----:B------:R-:W-:Y:S01]  /*b5cd0*/  STL.64 [R1+0x5f08], R166 ;  /* 0x005f08a601007387 */ /* 0x000fe20000100a00 */
[----:B------:R-:W-:-:S02]  /*b5ce0*/  IADD3 R160, P0, PT, R34, R3, RZ ;  /* 0x0000000322a07210 */ /* 0x000fc40007f1e0ff */
[----:B----4-:R-:W-:-:S03]  /*b5cf0*/  IADD3 R162, P1, PT, R30, R3, RZ ;  /* 0x000000031ea27210 */ /* 0x010fc60007f3e0ff */
[----:B------:R-:W-:Y:S01]  /*b5d00*/  IMAD.X R161, R35, 0x1, R2, P0 ;  /* 0x0000000123a17824 */ /* 0x000fe200000e0602 */
[----:B------:R-:W-:Y:S01]  /*b5d10*/  HMMA.1688.F32.TF32 R200, R216, R64, R192 ;  /* 0x00000040d8c8723c */ /* 0x000fe200000810c0 */
[----:B--2---:R-:W-:-:S03]  /*b5d20*/  IADD3 R156, P2, PT, R10, R3, RZ ;  /* 0x000000030a9c7210 */ /* 0x004fc60007f5e0ff */
[----:B------:R-:W-:Y:S01]  /*b5d30*/  STL.64 [R1+0x5f10], R160 ;  /* 0x005f10a001007387 */ /* 0x000fe20000100a00 */
[----:B------:R-:W-:-:S03]  /*b5d40*/  IMAD.X R163, R31, 0x1, R2, P1 ;  /* 0x000000011fa37824 */ /* 0x000fc600008e0602 */
[----:B------:R-:W2:Y:S01]  /*b5d50*/  LDL.LU R192, [R1+0x590] ;  /* 0x0005900001c07983 */ /* 0x000ea20000300800 */
[----:B------:R-:W-:Y:S01]  /*b5d60*/  IADD3 R158, P3, PT, R6, R3, RZ ;  /* 0x00000003069e7210 */ /* 0x000fe20007f7e0ff */
[--C-:B------:R-:W-:Y:S02]  /*b5d70*/  IMAD.X R157, R11, 0x1, R2.reuse, P2 ;  /* 0x000000010b9d7824 */ /* 0x100fe400010e0602 */
[----:B------:R-:W2:Y:S04]  /*b5d80*/  LDL.LU R193, [R1+0x594] ;  /* 0x0005940001c17983 */ /* 0x000ea80000300800 */
[----:B------:R-:W2:Y:S01]  /*b5d90*/  LDL.LU R194, [R1+0x598] ;  /* 0x0005980001c27983 */ /* 0x000ea20000300800 */
[----:B------:R-:W-:-:S03]  /*b5da0*/  IMAD.X R159, R7, 0x1, R2, P3 ;  /* 0x00000001079f7824 */ /* 0x000fc600018e0602 */
[----:B------:R-:W2:Y:S04]  /*b5db0*/  LDL.LU R195, [R1+0x59c] ;  /* 0x00059c0001c37983 */ /* 0x000ea80000300800 */
[----:B------:R-:W-:Y:S04]  /*b5dc0*/  STL.64 [R1+0x5f18], R162 ;  /* 0x005f18a201007387 */ /* 0x000fe80000100a00 */
[----:B------:R-:W-:Y:S04]  /*b5dd0*/  STL.64 [R1+0x5f20], R156 ;  /* 0x005f209c01007387 */ /* 0x000fe80000100a00 */
[----:B------:R-:W4:Y:S04]  /*b5de0*/  LDL.LU.64 R6, [R1+0x3340] ;  /* 0x0033400001067983 */ /* 0x000f280000300a00 */
[----:B------:R-:W2:Y:S04]  /*b5df0*/  LDL.LU.64 R56, [R1+0x3338] ;  /* 0x0033380001387983 */ /* 0x000ea80000300a00 */
[----:B------:R-:W2:Y:S04]  /*b5e00*/  LDL.LU.64 R10, [R1+0x3330] ;  /* 0x00333000010a7983 */ /* 0x000ea80000300a00 */
[----:B------:R-:W2:Y:S04]  /*b5e10*/  LDL.LU.64 R52, [R1+0x3328] ;  /* 0x0033280001347983 */ /* 0x000ea80000300a00 */
[----:B------:R-:W-:Y:S01]  /*b5e20*/  STL.64 [R1+0x5f28], R158 ;  /* 0x005f289e01007387 */ /* 0x000fe20000100a00 */
[----:B---3--:R-:W-:-:S05]  /*b5e30*/  IADD3 R152, P0, PT, R8, R3, RZ ;  /* 0x0000000308987210 */ /* 0x008fca0007f1e0ff */
[--C-:B------:R-:W-:Y:S01]  /*b5e40*/  IMAD.X R153, R9, 0x1, R2.reuse, P0 ;  /* 0x0000000109997824 */ /* 0x100fe200000e0602 */
[----:B------:R-:W-:Y:S01]  /*b5e50*/  IADD3 R154, P1, PT, R4, R3, RZ ;  /* 0x00000003049a7210 */ /* 0x000fe20007f3e0ff */
[----:B------:R-:W-:Y:S03]  /*b5e60*/  HMMA.1688.F32.TF32 R196, R216, R68, R188 ;  /* 0x00000044d8c4723c */ /* 0x000fe600000810bc */
[----:B------:R-:W-:Y:S01]  /*b5e70*/  STL.64 [R1+0x5f30], R152 ;  /* 0x005f309801007387 */ /* 0x000fe20000100a00 */
[----:B------:R-:W-:-:S03]  /*b5e80*/  IMAD.X R155, R5, 0x1, R2, P1 ;  /* 0x00000001059b7824 */ /* 0x000fc600008e0602 */
[----:B------:R-:W3:Y:S04]  /*b5e90*/  LDL.LU R188, [R1+0x580] ;  /* 0x0005800001bc7983 */ /* 0x000ee80000300800 */
[----:B------:R-:W3:Y:S04]  /*b5ea0*/  LDL.LU R189, [R1+0x584] ;  /* 0x0005840001bd7983 */ /* 0x000ee80000300800 */
[----:B------:R-:W3:Y:S04]  /*b5eb0*/  LDL.LU R190, [R1+0x588] ;  /* 0x0005880001be7983 */ /* 0x000ee80000300800 */
[----:B------:R-:W3:Y:S04]  /*b5ec0*/  LDL.LU R191, [R1+0x58c] ;  /* 0x00058c0001bf7983 */ /* 0x000ee80000300800 */
[----:B------:R-:W3:Y:S04]  /*b5ed0*/  LDL.LU.64 R4, [R1+0x3348] ;  /* 0x0033480001047983 */ /* 0x000ee80000300a00 */
[----:B------:R-:W3:Y:S04]  /*b5ee0*/  LDL.LU.64 R34, [R1+0x3158] ;  /* 0x0031580001227983 */ /* 0x000ee80000300a00 */
[----:B------:R-:W3:Y:S04]  /*b5ef0*/  LDL.LU.64 R30, [R1+0x3150] ;  /* 0x00315000011e7983 */ /* 0x000ee80000300a00 */
[----:B------:R-:W3:Y:S01]  /*b5f00*/  LDL.LU.64 R8, [R1+0x3148] ;  /* 0x0031480001087983 */ /* 0x000ee20000300a00 */
[----:B------:R-:W-:-:S02]  /*b5f10*/  IADD3 R148, P2, PT, R60, R3, RZ ;  /* 0x000000033c947210 */ /* 0x000fc40007f5e0ff */
[----:B------:R-:W-:-:S03]  /*b5f20*/  IADD3 R150, P3, PT, R28, R3, RZ ;  /* 0x000000031c967210 */ /* 0x000fc60007f7e0ff */
[--C-:B------:R-:W-:Y:S02]  /*b5f30*/  IMAD.X R149, R61, 0x1, R2.reuse, P2 ;  /* 0x000000013d957824 */ /* 0x100fe400010e0602 */
[----:B------:R-:W-:Y:S01]  /*b5f40*/  IMAD.X R151, R29, 0x1, R2, P3 ;  /* 0x000000011d977824 */ /* 0x000fe200018e0602 */
[----:B------:R-:W-:Y:S04]  /*b5f50*/  STL.64 [R1+0x5f38], R154 ;  /* 0x005f389a01007387 */ /* 0x000fe80000100a00 */
[----:B------:R-:W-:Y:S04]  /*b5f60*/  STL.64 [R1+0x5f40], R148 ;  /* 0x005f409401007387 */ /* 0x000fe80000100a00 */
[----:B------:R-:W-:Y:S04]  /*b5f70*/  STL.64 [R1+0x5f48], R150 ;  /* 0x005f489601007387 */ /* 0x000fe80000100a00 */
[----:B------:R-:W3:Y:S04]  /*b5f80*/  LDL.LU R184, [R1+0x570] ;  /* 0x0005700001b87983 */ /* 0x000ee80000300800 */
[----:B------:R-:W3:Y:S04]  /*b5f90*/  LDL.LU R185, [R1+0x574] ;  /* 0x0005740001b97983 */ /* 0x000ee80000300800 */
[----:B------:R-:W3:Y:S04]  /*b5fa0*/  LDL.LU R186, [R1+0x578] ;  /* 0x0005780001ba7983 */ /* 0x000ee80000300800 */
[----:B------:R-:W3:Y:S01]  /*b5fb0*/  LDL.LU R187, [R1+0x57c] ;  /* 0x00057c0001bb7983 */ /* 0x000ee20000300800 */
[----:B----4-:R-:W-:-:S02]  /*b5fc0*/  IADD3 R228, P0, PT, R6, R3, RZ ;  /* 0x0000000306e47210 */ /* 0x010fc40007f1e0ff */
[----:B--2---:R-:W-:-:S03]  /*b5fd0*/  IADD3 R230, P1, PT, R56, R3, RZ ;  /* 0x0000000338e67210 */ /* 0x004fc60007f3e0ff */
[--C-:B------:R-:W-:Y:S02]  /*b5fe0*/  IMAD.X R229, R7, 0x1, R2.reuse, P0 ;  /* 0x0000000107e57824 */ /* 0x100fe400000e0602 */
[----:B------:R-:W2:Y:S01]  /*b5ff0*/  LDL.LU.64 R6, [R1+0x3178] ;  /* 0x0031780001067983 */ /* 0x000ea20000300a00 */
[-C--:B------:R-:W-:Y:S01]  /*b6000*/  IADD3 R236, P2, PT, R10, R3.reuse, RZ ;  /* 0x000000030aec7210 */ /* 0x080fe20007f5e0ff */
[--C-:B------:R-:W-:Y:S02]  /*b6010*/  IMAD.X R231, R57, 0x1, R2.reuse, P1 ;  /* 0x0000000139e77824 */ /* 0x100fe400008e0602 */
[----:B------:R-:W4:Y:S02]  /*b6020*/  LDL.LU.64 R28, [R1+0x3170] ;  /* 0x00317000011c7983 */ /* 0x000f240000300a00 */
[----:B------:R-:W-:Y:S02]  /*b6030*/  IMAD.X R237, R11, 0x1, R2, P2 ;  /* 0x000000010bed7824 */ /* 0x000fe400010e0602 */
[----:B------:R-:W-:Y:S04]  /*b6040*/  STL.64 [R1+0x5f50], R228 ;  /* 0x005f50e401007387 */ /* 0x000fe80000100a00 */
[----:B------:R-:W-:Y:S04]  /*b6050*/  STL.64 [R1+0x5f58], R230 ;  /* 0x005f58e601007387 */ /* 0x000fe80000100a00 */
[----:B------:R-:W4:Y:S04]  /*b6060*/  LDL.LU.64 R10, [R1+0x3168] ;  /* 0x00316800010a7983 */ /* 0x000f280000300a00 */
[----:B------:R-:W4:Y:S01]  /*b6070*/  LDL.LU.64 R56, [R1+0x3160] ;  /* 0x0031600001387983 */ /* 0x000f220000300a00 */
[----:B------:R-:W-:-:S05]  /*b6080*/  IADD3 R238, P3, PT, R52, R3, RZ ;  /* 0x0000000334ee7210 */ /* 0x000fca0007f7e0ff */
[----:B------:R-:W-:Y:S01]  /*b6090*/  IMAD.X R239, R53, 0x1, R2, P3 ;  /* 0x0000000135ef7824 */ /* 0x000fe200018e0602 */
[----:B------:R-:W-:Y:S04]  /*b60a0*/  STL.64 [R1+0x5f60], R236 ;  /* 0x005f60ec01007387 */ /* 0x000fe80000100a00 */
[----:B------:R-:W-:Y:S01]  /*b60b0*/  STL.64 [R1+0x5f68], R238 ;  /* 0x005f68ee01007387 */ /* 0x000fe20000100a00 */
[-C--:B---3--:R-:W-:Y:S02]  /*b60c0*/  IADD3 R248, P0, PT, R4, R3.reuse, RZ ;  /* 0x0000000304f87210 */ /* 0x088fe40007f1e0ff */
[-C--:B------:R-:W-:Y:S02]  /*b60d0*/  IADD3 R60, P1, PT, R34, R3.reuse, RZ ;  /* 0x00000003223c7210 */ /* 0x080fe40007f3e0ff */
[----:B------:R-:W-:-:S03]  /*b60e0*/  IADD3 R53, P2, PT, R30, R3, RZ ;  /* 0x000000031e357210 */ /* 0x000fc60007f5e0ff */
[----:B------:R-:W-:Y:S01]  /*b60f0*/  STL [R1+0xe28], R60 ;  /* 0x000e283c01007387 */ /* 0x000fe20000100800 */
[----:B------:R-:W-:-:S03]  /*b6100*/  IADD3 R52, P3, PT, R8, R3, RZ ;  /* 0x0000000308347210 */ /* 0x000fc60007f7e0ff */
[----:B------:R-:W3:Y:S01]  /*b6110*/  LDL.LU R180, [R1+0x3b0] ;  /* 0x0003b00001b47983 */ /* 0x000ee20000300800 */
[----:B------:R-:W-:-:S03]  /*b6120*/  IMAD.X R249, R5, 0x1, R2, P0 ;  /* 0x0000000105f97824 */ /* 0x000fc600000e0602 */
[----:B------:R-:W-:Y:S01]  /*b6130*/  STL [R1+0xe30], R53 ;  /* 0x000e303501007387 */ /* 0x000fe20000100800 */
[----:B------:R-:W-:-:S03]  /*b6140*/  IMAD.X R34, R35, 0x1, R2, P1 ;  /* 0x0000000123227824 */ /* 0x000fc600008e0602 */
[----:B------:R1:W-:Y:S01]  /*b6150*/  STL [R1+0xe38], R52 ;  /* 0x000e383401007387 */ /* 0x0003e20000100800 */
[----:B------:R-:W-:-:S03]  /*b6160*/  IMAD.X R35, R31, 0x1, R2, P2 ;  /* 0x000000011f237824 */ /* 0x000fc600010e0602 */
[----:B------:R-:W3:Y:S04]  /*b6170*/  LDL.LU R181, [R1+0x3b4] ;  /* 0x0003b40001b57983 */ /* 0x000ee80000300800 */
[----:B------:R-:W3:Y:S04]  /*b6180*/  LDL.LU R182, [R1+0x3b8] ;  /* 0x0003b80001b67983 */ /* 0x000ee80000300800 */
[----:B------:R-:W3:Y:S04]  /*b6190*/  LDL.LU R183, [R1+0x3bc] ;  /* 0x0003bc0001b77983 */ /* 0x000ee80000300800 */
[----:B------:R-:W3:Y:S04]  /*b61a0*/  LDL.LU.64 R4, [R1+0x3198] ;  /* 0x0031980001047983 */ /* 0x000ee80000300a00 */
[----:B-1----:R-:W3:Y:S04]  /*b61b0*/  LDL.LU.64 R52, [R1+0x3190] ;  /* 0x0031900001347983 */ /* 0x002ee80000300a00 */
[----:B------:R-:W-:Y:S04]  /*b61c0*/  STL.64 [R1+0x5f70], R248 ;  /* 0x005f70f801007387 */ /* 0x000fe80000100a00 */
[----:B------:R-:W3:Y:S04]  /*b61d0*/  LDL.LU.64 R30, [R1+0x3188] ;  /* 0x00318800011e7983 */ /* 0x000ee80000300a00 */
[----:B------:R1:W-:Y:S04]  /*b61e0*/  STL [R1+0xe24], R34 ;  /* 0x000e242201007387 */ /* 0x0003e80000100800 */
[----:B------:R2:W-:Y:S01]  /*b61f0*/  STL [R1+0xe2c], R35 ;  /* 0x000e2c2301007387 */ /* 0x0005e20000100800 */
[----:B-1----:R-:W-:-:S03]  /*b6200*/  IMAD.X R34, R9, 0x1, R2, P3 ;  /* 0x0000000109227824 */ /* 0x002fc600018e0602 */
[----:B------:R-:W3:Y:S04]  /*b6210*/  LDL.LU.64 R8, [R1+0x3180] ;  /* 0x0031800001087983 */ /* 0x000ee80000300a00 */
[----:B------:R4:W-:Y:S04]  /*b6220*/  STL [R1+0xe34], R34 ;  /* 0x000e342201007387 */ /* 0x0009e80000100800 */
[----:B------:R-:W3:Y:S01]  /*b6230*/  LDL.LU R144, [R1+0x3a0] ;  /* 0x0003a00001907983 */ /* 0x000ee20000300800 */
[-C--:B--2---:R-:W-:Y:S02]  /*b6240*/  IADD3 R35, P0, PT, R6, R3.reuse, RZ ;  /* 0x0000000306237210 */ /* 0x084fe40007f1e0ff */
[----:B----4-:R-:W-:-:S03]  /*b6250*/  IADD3 R34, P1, PT, R28, R3, RZ ;  /* 0x000000031c227210 */ /* 0x010fc60007f3e0ff */
[----:B------:R-:W-:Y:S04]  /*b6260*/  STL [R1+0xe08], R35 ;  /* 0x000e082301007387 */ /* 0x000fe80000100800 */
[----:B------:R1:W-:Y:S04]  /*b6270*/  STL [R1+0xe10], R34 ;  /* 0x000e102201007387 */ /* 0x0003e80000100800 */
[----:B------:R-:W2:Y:S01]  /*b6280*/  LDL.LU R145, [R1+0x3a4] ;  /* 0x0003a40001917983 */ /* 0x000ea20000300800 */
[----:B------:R-:W-:-:S03]  /*b6290*/  IADD3 R60, P2, PT, R10, R3, RZ ;  /* 0x000000030a3c7210 */ /* 0x000fc60007f5e0ff */
[----:B------:R-:W2:Y:S01]  /*b62a0*/  LDL.LU R146, [R1+0x3a8] ;  /* 0x0003a80001927983 */ /* 0x000ea20000300800 */
[----:B------:R-:W-:-:S03]  /*b62b0*/  IADD3 R61, P3, PT, R56, R3, RZ ;  /* 0x00000003383d7210 */ /* 0x000fc60007f7e0ff */
[----:B------:R-:W2:Y:S04]  /*b62c0*/  LDL.LU R147, [R1+0x3ac] ;  /* 0x0003ac0001937983 */ /* 0x000ea80000300800 */
[----:B-1----:R-:W4:Y:S04]  /*b62d0*/  LDL.LU.64 R34, [R1+0x31b8] ;  /* 0x0031b80001227983 */ /* 0x002f280000300a00 */
[----:B------:R1:W-:Y:S02]  /*b62e0*/  STL [R1+0xe18], R60 ;  /* 0x000e183c01007387 */ /* 0x0003e40000100800 */
[----:B-1----:R-:W-:-:S02]  /*b62f0*/  IMAD.X R60, R7, 0x1, R2, P0 ;  /* 0x00000001073c7824 */ /* 0x002fc400000e0602 */
[----:B------:R-:W2:Y:S04]  /*b6300*/  LDL.LU.64 R6, [R1+0x31b0] ;  /* 0x0031b00001067983 */ /* 0x000ea80000300a00 */
[----:B------:R1:W-:Y:S04]  /*b6310*/  STL [R1+0xe20], R61 ;  /* 0x000e203d01007387 */ /* 0x0003e80000100800 */
[----:B------:R1:W-:Y:S02]  /*b6320*/  STL [R1+0xe04], R60 ;  /* 0x000e043c01007387 */ /* 0x0003e40000100800 */
[----:B-1----:R-:W-:-:S02]  /*b6330*/  IMAD.X R61, R29, 0x1, R2, P1 ;  /* 0x000000011d3d7824 */ /* 0x002fc400008e0602 */
[----:B------:R-:W2:Y:S01]  /*b6340*/  LDL.LU.64 R28, [R1+0x31a8] ;  /* 0x0031a800011c7983 */ /* 0x000ea20000300a00 */
[----:B------:R-:W-:-:S03]  /*b6350*/  IMAD.X R60, R11, 0x1, R2, P2 ;  /* 0x000000010b3c7824 */ /* 0x000fc600010e0602 */
[----:B------:R-:W-:Y:S04]  /*b6360*/  STL [R1+0xe0c], R61 ;  /* 0x000e0c3d01007387 */ /* 0x000fe80000100800 */
[----:B------:R-:W2:Y:S01]  /*b6370*/  LDL.LU.64 R10, [R1+0x31a0] ;  /* 0x0031a000010a7983 */ /* 0x000ea20000300a00 */
[----:B------:R-:W-:-:S03]  /*b6380*/  IMAD.X R56, R57, 0x1, R2, P3 ;  /* 0x0000000139387824 */ /* 0x000fc600018e0602 */
[----:B------:R-:W2:Y:S04]  /*b6390*/  LDL.LU R232, [R1+0x1e0] ;  /* 0x0001e00001e87983 */ /* 0x000ea80000300800 */
[----:B------:R-:W-:Y:S04]  /*b63a0*/  STL [R1+0xe14], R60 ;  /* 0x000e143c01007387 */ /* 0x000fe80000100800 */
[----:B------:R-:W2:Y:S04]  /*b63b0*/  LDL.LU R233, [R1+0x1e4] ;  /* 0x0001e40001e97983 */ /* 0x000ea80000300800 */
[----:B------:R-:W2:Y:S04]  /*b63c0*/  LDL.LU R234, [R1+0x1e8] ;  /* 0x0001e80001ea7983 */ /* 0x000ea80000300800 */
[----:B------:R-:W2:Y:S04]  /*b63d0*/  LDL.LU R235, [R1+0x1ec] ;  /* 0x0001ec0001eb7983 */ /* 0x000ea80000300800 */
[----:B------:R1:W-:Y:S01]  /*b63e0*/  STL [R1+0xe1c], R56 ;  /* 0x000e1c3801007387 */ /* 0x0003e20000100800 */
[----:B---3--:R-:W-:-:S02]  /*b63f0*/  IADD3 R57, P0, PT, R4, R3, RZ ;  /* 0x0000000304397210 */ /* 0x008fc40007f1e0ff */
[----:B-1----:R-:W-:-:S03]  /*b6400*/  IADD3 R56, P1, PT, R52, R3, RZ ;  /* 0x0000000334387210 */ /* 0x002fc60007f3e0ff */
[----:B------:R-:W-:Y:S04]  /*b6410*/  STL [R1+0xde8], R57 ;  /* 0x000de83901007387 */ /* 0x000fe80000100800 */
[----:B------:R1:W-:Y:S01]  /*b6420*/  STL [R1+0xdf0], R56 ;  /* 0x000df03801007387 */ /* 0x0003e20000100800 */
[----:B------:R-:W-:-:S05]  /*b6430*/  IADD3 R60, P2, PT, R30, R3, RZ ;  /* 0x000000031e3c7210 */ /* 0x000fca0007f5e0ff */
[----:B------:R3:W-:Y:S01]  /*b6440*/  STL [R1+0xdf8], R60 ;  /* 0x000df83c01007387 */ /* 0x0007e20000100800 */
[----:B-1----:R-:W-:-:S03]  /*b6450*/  IMAD.X R56, R5, 0x1, R2, P0 ;  /* 0x0000000105387824 */ /* 0x002fc600000e0602 */
[----:B------:R-:W2:Y:S01]  /*b6460*/  LDL.LU.64 R4, [R1+0x31c0] ;  /* 0x0031c00001047983 */ /* 0x000ea20000300a00 */
[----:B------:R-:W-:Y:S01]  /*b6470*/  IADD3 R57, P3, PT, R8, R3, RZ ;  /* 0x0000000308397210 */ /* 0x000fe20007f7e0ff */
[----:B---3--:R-:W-:-:S04]  /*b6480*/  IMAD.X R60, R53, 0x1, R2, P1 ;  /* 0x00000001353c7824 */ /* 0x008fc800008e0602 */
[----:B------:R-:W-:Y:S04]  /*b6490*/  STL [R1+0xe00], R57 ;  /* 0x000e003901007387 */ /* 0x000fe80000100800 */
[----:B------:R1:W-:Y:S04]  /*b64a0*/  STL [R1+0xde4], R56 ;  /* 0x000de43801007387 */ /* 0x0003e80000100800 */
[----:B-1----:R-:W3:Y:S04]  /*b64b0*/  LDL.LU.64 R56, [R1+0x2fd0] ;  /* 0x002fd00001387983 */ /* 0x002ee80000300a00 */
[----:B------:R-:W3:Y:S01]  /*b64c0*/  LDL.LU.64 R52, [R1+0x2fc8] ;  /* 0x002fc80001347983 */ /* 0x000ee20000300a00 */
[----:B------:R-:W-:-:S02]  /*b64d0*/  IMAD.X R30, R31, 0x1, R2, P2 ;  /* 0x000000011f1e7824 */ /* 0x000fc400010e0602 */
[----:B------:R-:W-:Y:S01]  /*b64e0*/  IMAD.X R9, R9, 0x1, R2, P3 ;  /* 0x0000000109097824 */ /* 0x000fe200018e0602 */
[----:B------:R-:W-:Y:S04]  /*b64f0*/  STL [R1+0xdec], R60 ;  /* 0x000dec3c01007387 */ /* 0x000fe80000100800 */
[----:B------:R-:W3:Y:S04]  /*b6500*/  LDL.LU R244, [R1+0x1d0] ;  /* 0x0001d00001f47983 */ /* 0x000ee80000300800 */
[----:B------:R-:W3:Y:S04]  /*b6510*/  LDL.LU R245, [R1+0x1d4] ;  /* 0x0001d40001f57983 */ /* 0x000ee80000300800 */
[----:B------:R-:W3:Y:S04]  /*b6520*/  LDL.LU R246, [R1+0x1d8] ;  /* 0x0001d80001f67983 */ /* 0x000ee80000300800 */
[----:B------:R1:W-:Y:S04]  /*b6530*/  STL [R1+0xdf4], R30 ;  /* 0x000df41e01007387 */ /* 0x0003e80000100800 */
[----:B------:R-:W-:Y:S04]  /*b6540*/  STL [R1+0xdfc], R9 ;  /* 0x000dfc0901007387 */ /* 0x000fe80000100800 */
[----:B-1----:R-:W3:Y:S01]  /*b6550*/  LDL.LU.64 R30, [R1+0x2ff0] ;  /* 0x002ff000011e7983 */ /* 0x002ee20000300a00 */
[----:B------:R-:W-:Y:S01]  /*b6560*/  HMMA.1688.F32.TF32 R192, R216, R72, R192 ;  /* 0x00000048d8c0723c */ /* 0x000fe200000810c0 */
[----:B----4-:R-:W-:-:S05]  /*b6570*/  IADD3 R8, P0, PT, R34, R3, RZ ;  /* 0x0000000322087210 */ /* 0x010fca0007f1e0ff */
[----:B------:R1:W-:Y:S01]  /*b6580*/  STL [R1+0xdc8], R8 ;  /* 0x000dc80801007387 */ /* 0x0003e20000100800 */
[----:B------:R-:W-:-:S03]  /*b6590*/  IMAD.X R35, R35, 0x1, R2, P0 ;  /* 0x0000000123237824 */ /* 0x000fc600000e0602 */
[----:B-1----:R-:W4:Y:S01]  /*b65a0*/  LDL.LU.64 R8, [R1+0x2fe8] ;  /* 0x002fe80001087983 */ /* 0x002f220000300a00 */
[----:B--2---:R-:W-:-:S05]  /*b65b0*/  IADD3 R60, P1, PT, R6, R3, RZ ;  /* 0x00000003063c7210 */ /* 0x004fca0007f3e0ff */
[----:B------:R1:W-:Y:S01]  /*b65c0*/  STL [R1+0xdd0], R60 ;  /* 0x000dd03c01007387 */ /* 0x0003e20000100800 */
[----:B------:R-:W-:Y:S01]  /*b65d0*/  IMAD.X R34, R7, 0x1, R2, P1 ;  /* 0x0000000107227824 */ /* 0x000fe200008e0602 */
[-C--:B------:R-:W-:Y:S02]  /*b65e0*/  IADD3 R61, P2, PT, R28, R3.reuse, RZ ;  /* 0x000000031c3d7210 */ /* 0x080fe40007f5e0ff */
[----:B-1----:R-:W-:-:S03]  /*b65f0*/  IADD3 R60, P3, PT, R10, R3, RZ ;  /* 0x000000030a3c7210 */ /* 0x002fc60007f7e0ff */
[----:B------:R-:W-:Y:S04]  /*b6600*/  STL [R1+0xdd8], R61 ;  /* 0x000dd83d01007387 */ /* 0x000fe80000100800 */
[----:B------:R-:W-:Y:S04]  /*b6610*/  STL [R1+0xde0], R60 ;  /* 0x000de03c01007387 */ /* 0x000fe80000100800 */
[----:B------:R-:W2:Y:S04]  /*b6620*/  LDL.LU.64 R6, [R1+0x2fe0] ;  /* 0x002fe00001067983 */ /* 0x000ea80000300a00 */
[----:B------:R-:W-:Y:S04]  /*b6630*/  STL [R1+0xdc4], R35 ;  /* 0x000dc42301007387 */ /* 0x000fe80000100800 */
[----:B------:R1:W-:Y:S04]  /*b6640*/  STL [R1+0xdcc], R34 ;  /* 0x000dcc2201007387 */ /* 0x0003e80000100800 */
[----:B------:R-:W2:Y:S01]  /*b6650*/  LDL.LU.64 R72, [R1+0x2fd8] ;  /* 0x002fd80001487983 */ /* 0x000ea20000300a00 */
[----:B------:R-:W-:-:S02]  /*b6660*/  IMAD.X R28, R29, 0x1, R2, P2 ;  /* 0x000000011d1c7824 */ /* 0x000fc400010e0602 */
[----:B------:R-:W-:-:S03]  /*b6670*/  IMAD.X R10, R11, 0x1, R2, P3 ;  /* 0x000000010b0a7824 */ /* 0x000fc600018e0602 */
[----:B------:R1:W-:Y:S04]  /*b6680*/  STL [R1+0xdd4], R28 ;  /* 0x000dd41c01007387 */ /* 0x0003e80000100800 */
[----:B------:R3:W-:Y:S04]  /*b6690*/  STL [R1+0xddc], R10 ;  /* 0x000ddc0a01007387 */ /* 0x0007e80000100800 */
[----:B-1----:R-:W2:Y:S01]  /*b66a0*/  LDL.LU.64 R34, [R1+0x3010] ;  /* 0x0030100001227983 */ /* 0x002ea20000300a00 */
[----:B------:R-:W-:-:S05]  /*b66b0*/  IADD3 R11, P0, PT, R4, R3, RZ ;  /* 0x00000003040b7210 */ /* 0x000fca0007f1e0ff */
[----:B------:R-:W-:Y:S04]  /*b66c0*/  STL [R1+0xdc0], R11 ;  /* 0x000dc00b01007387 */ /* 0x000fe80000100800 */
[----:B------:R-:W2:Y:S01]  /*b66d0*/  LDL.LU.64 R28, [R1+0x3008] ;  /* 0x00300800011c7983 */ /* 0x000ea20000300a00 */
[-C--:B---3--:R-:W-:Y:S02]  /*b66e0*/  IADD3 R10, P1, PT, R56, R3.reuse, RZ ;  /* 0x00000003380a7210 */ /* 0x088fe40007f3e0ff */
[----:B------:R-:W-:-:S03]  /*b66f0*/  IADD3 R60, P2, PT, R52, R3, RZ ;  /* 0x00000003343c7210 */ /* 0x000fc60007f5e0ff */
[----:B------:R1:W-:Y:S04]  /*b6700*/  STL [R1+0xfb4], R10 ;  /* 0x000fb40a01007387 */ /* 0x0003e80000100800 */
[----:B-1----:R-:W3:Y:S04]  /*b6710*/  LDL.LU.64 R10, [R1+0x3000] ;  /* 0x00300000010a7983 */ /* 0x002ee80000300a00 */
[----:B------:R1:W-:Y:S02]  /*b6720*/  STL [R1+0xfb8], R60 ;  /* 0x000fb83c01007387 */ /* 0x0003e40000100800 */
[----:B-1----:R-:W-:-:S02]  /*b6730*/  IMAD.X R60, R5, 0x1, R2, P0 ;  /* 0x00000001053c7824 */ /* 0x002fc400000e0602 */
[----:B------:R-:W3:Y:S01]  /*b6740*/  LDL.LU.64 R4, [R1+0x2ff8] ;  /* 0x002ff80001047983 */ /* 0x000ee20000300a00 */
[--C-:B------:R-:W-:Y:S02]  /*b6750*/  IMAD.X R56, R57, 0x1, R2.reuse, P1 ;  /* 0x0000000139387824 */ /* 0x100fe400008e0602 */
[----:B------:R-:W-:Y:S01]  /*b6760*/  IMAD.X R52, R53, 0x1, R2, P2 ;  /* 0x0000000135347824 */ /* 0x000fe200010e0602 */
[----:B------:R1:W-:Y:S04]  /*b6770*/  STL [R1+0xdbc], R60 ;  /* 0x000dbc3c01007387 */ /* 0x0003e80000100800 */
[----:B------:R-:W-:Y:S04]  /*b6780*/  STL [R1+0xfac], R56 ;  /* 0x000fac3801007387 */ /* 0x000fe80000100800 */
[----:B------:R-:W3:Y:S04]  /*b6790*/  LDL.LU.64 R68, [R1+0x3030] ;  /* 0x0030300001447983 */ /* 0x000ee80000300a00 */
[----:B------:R1:W-:Y:S04]  /*b67a0*/  STL [R1+0xfb0], R52 ;  /* 0x000fb03401007387 */ /* 0x0003e80000100800 */
[----:B------:R-:W3:Y:S01]  /*b67b0*/  LDL.LU.64 R64, [R1+0x3028] ;  /* 0x0030280001407983 */ /* 0x000ee20000300a00 */
[----:B------:R-:W-:Y:S03]  /*b67c0*/  HMMA.1688.F32.TF32 R188, R216, R76, R188 ;  /* 0x0000004cd8bc723c */ /* 0x000fe600000810bc */
[----:B-1----:R-:W3:Y:S01]  /*b67d0*/  LDL.LU.64 R60, [R1+0x3020] ;  /* 0x00302000013c7983 */ /* 0x002ee20000300a00 */
[----:B------:R-:W-:-:S03]  /*b67e0*/  IADD3 R52, P0, PT, R30, R3, RZ ;  /* 0x000000031e347210 */ /* 0x000fc60007f1e0ff */
[----:B------:R-:W3:Y:S04]  /*b67f0*/  LDL.LU.64 R56, [R1+0x3018] ;  /* 0x0030180001387983 */ /* 0x000ee80000300a00 */
[----:B------:R1:W-:Y:S01]  /*b6800*/  STL [R1+0xf90], R52 ;  /* 0x000f903401007387 */ /* 0x0003e20000100800 */
[----:B------:R-:W-:Y:S01]  /*b6810*/  IMAD.X R30, R31, 0x1, R2, P0 ;  /* 0x000000011f1e7824 */ /* 0x000fe200000e0602 */
[----:B----4-:R-:W-:-:S05]  /*b6820*/  IADD3 R76, P1, PT, R8, R3, RZ ;  /* 0x00000003084c7210 */ /* 0x010fca0007f3e0ff */
[----:B------:R-:W-:Y:S01]  /*b6830*/  STL [R1+0xf98], R76 ;  /* 0x000f984c01007387 */ /* 0x000fe20000100800 */
[----:B------:R-:W-:Y:S01]  /*b6840*/  IMAD.X R8, R9, 0x1, R2, P1 ;  /* 0x0000000109087824 */ /* 0x000fe200008e0602 */
[----:B--2---:R-:W-:-:S05]  /*b6850*/  IADD3 R53, P2, PT, R6, R3, RZ ;  /* 0x0000000306357210 */ /* 0x004fca0007f5e0ff */
[----:B------:R-:W-:Y:S01]  /*b6860*/  STL [R1+0xfa0], R53 ;  /* 0x000fa03501007387 */ /* 0x000fe20000100800 */
[----:B-1----:R-:W-:-:S05]  /*b6870*/  IADD3 R52, P3, PT, R72, R3, RZ ;  /* 0x0000000348347210 */ /* 0x002fca0007f7e0ff */
[----:B------:R1:W-:Y:S04]  /*b6880*/  STL [R1+0xfa8], R52 ;  /* 0x000fa83401007387 */ /* 0x0003e80000100800 */
[----:B-1----:R-:W2:Y:S04]  /*b6890*/  LDL.LU.64 R52, [R1+0x3040] ;  /* 0x0030400001347983 */ /* 0x002ea80000300a00 */
[----:B------:R1:W-:Y:S01]  /*b68a0*/  STL [R1+0xf8c], R30 ;  /* 0x000f8c1e01007387 */ /* 0x0003e20000100800 */
[----:B------:R-:W-:-:S03]  /*b68b0*/  IMAD.X R76, R7, 0x1, R2, P2 ;  /* 0x00000001074c7824 */ /* 0x000fc600010e0602 */
[----:B-1----:R-:W4:Y:S04]  /*b68c0*/  LDL.LU.64 R30, [R1+0x3038] ;  /* 0x00303800011e7983 */ /* 0x002f280000300a00 */
[----:B------:R1:W-:Y:S01]  /*b68d0*/  STL [R1+0xf94], R8 ;  /* 0x000f940801007387 */ /* 0x0003e20000100800 */
[----:B------:R-:W-:-:S03]  /*b68e0*/  IMAD.X R72, R73, 0x1, R2, P3 ;  /* 0x0000000149487824 */ /* 0x000fc600018e0602 */
[----:B-1----:R-:W4:Y:S01]  /*b68f0*/  LDL.LU.64 R8, [R1+0x3410] ;  /* 0x0034100001087983 */ /* 0x002f220000300a00 */
[----:B------:R-:W-:-:S03]  /*b6900*/  IADD3 R48, P0, PT, R34, R3, RZ ;  /* 0x0000000322307210 */ /* 0x000fc60007f1e0ff */
[----:B------:R-:W4:Y:S04]  /*b6910*/  LDL.LU.64 R6, [R1+0x3408] ;  /* 0x0034080001067983 */ /* 0x000f280000300a00 */
[----:B------:R-:W-:Y:S01]  /*b6920*/  STL [R1+0xf9c], R76 ;  /* 0x000f9c4c01007387 */ /* 0x000fe20000100800 */
[----:B------:R-:W-:-:S03]  /*b6930*/  IMAD.X R34, R35, 0x1, R2, P0 ;  /* 0x0000000123227824 */ /* 0x000fc600000e0602 */
[----:B------:R-:W-:Y:S04]  /*b6940*/  STL [R1+0xfa4], R72 ;  /* 0x000fa44801007387 */ /* 0x000fe80000100800 */
[----:B------:R1:W-:Y:S01]  /*b6950*/  STL [R1+0xf70], R48 ;  /* 0x000f703001007387 */ /* 0x0003e20000100800 */
[----:B------:R-:W-:-:S05]  /*b6960*/  IADD3 R50, P1, PT, R28, R3, RZ ;  /* 0x000000031c327210 */ /* 0x000fca0007f3e0ff */
[----:B------:R-:W-:Y:S01]  /*b6970*/  IMAD.X R28, R29, 0x1, R2, P1 ;  /* 0x000000011d1c7824 */ /* 0x000fe200008e0602 */
[----:B------:R-:W-:Y:S01]  /*b6980*/  STL [R1+0xf78], R50 ;  /* 0x000f783201007387 */ /* 0x000fe20000100800 */
[----:B---3--:R-:W-:-:S05]  /*b6990*/  IADD3 R49, P2, PT, R10, R3, RZ ;  /* 0x000000030a317210 */ /* 0x008fca0007f5e0ff */
[----:B------:R-:W-:Y:S01]  /*b69a0*/  STL [R1+0xf80], R49 ;  /* 0x000f803101007387 */ /* 0x000fe20000100800 */
[----:B------:R-:W-:Y:S01]  /*b69b0*/  IMAD.X R10, R11, 0x1, R2, P2 ;  /* 0x000000010b0a7824 */ /* 0x000fe200010e0602 */
[----:B-1----:R-:W-:-:S05]  /*b69c0*/  IADD3 R48, P3, PT, R4, R3, RZ ;  /* 0x0000000304307210 */ /* 0x002fca0007f7e0ff */
[----:B------:R-:W-:Y:S04]  /*b69d0*/  STL [R1+0xf88], R48 ;  /* 0x000f883001007387 */ /* 0x000fe80000100800 */
[----:B------:R1:W-:Y:S04]  /*b69e0*/  STL [R1+0xf6c], R34 ;  /* 0x000f6c2201007387 */ /* 0x0003e80000100800 */
[----:B------:R3:W-:Y:S04]  /*b69f0*/  STL [R1+0xf74], R28 ;  /* 0x000f741c01007387 */ /* 0x0007e80000100800 */
[----:B-1----:R-:W4:Y:S04]  /*b6a00*/  LDL.LU.64 R34, [R1+0x3400] ;  /* 0x0034000001227983 */ /* 0x002f280000300a00 */
[----:B------:R1:W-:Y:S04]  /*b6a10*/  STL [R1+0xf7c], R10 ;  /* 0x000f7c0a01007387 */ /* 0x0003e80000100800 */
[----:B---3--:R-:W3:Y:S01]  /*b6a20*/  LDL.LU.64 R28, [R1+0x33f8] ;  /* 0x0033f800011c7983 */ /* 0x008ee20000300a00 */
[----:B------:R-:W-:-:S05]  /*b6a30*/  IMAD.X R4, R5, 0x1, R2, P3 ;  /* 0x0000000105047824 */ /* 0x000fca00018e0602 */
[----:B------:R1:W-:Y:S04]  /*b6a40*/  STL [R1+0xf84], R4 ;  /* 0x000f840401007387 */ /* 0x0003e80000100800 */
[----:B-1----:R-:W3:Y:S04]  /*b6a50*/  LDL.LU.64 R10, [R1+0x33f0] ;  /* 0x0033f000010a7983 */ /* 0x002ee80000300a00 */
[----:B------:R-:W3:Y:S01]  /*b6a60*/  LDL.LU.64 R4, [R1+0x33e8] ;  /* 0x0033e80001047983 */ /* 0x000ee20000300a00 */
[-C--:B------:R-:W-:Y:S02]  /*b6a70*/  IADD3 R49, P0, PT, R68, R3.reuse, RZ ;  /* 0x0000000344317210 */ /* 0x080fe40007f1e0ff */
[----:B------:R-:W-:-:S02]  /*b6a80*/  IADD3 R48, P1, PT, R64, R3, RZ ;  /* 0x0000000340307210 */ /* 0x000fc40007f3e0ff */
[-C--:B------:R-:W-:Y:S01]  /*b6a90*/  IADD3 R50, P2, PT, R60, R3.reuse, RZ ;  /* 0x000000033c327210 */ /* 0x080fe20007f5e0ff */
[----:B------:R1:W-:Y:S04]  /*b6aa0*/  STL [R1+0xf50], R49 ;  /* 0x000f503101007387 */ /* 0x0003e80000100800 */
[----:B------:R1:W-:Y:S02]  /*b6ab0*/  STL [R1+0xf58], R48 ;  /* 0x000f583001007387 */ /* 0x0003e40000100800 */
[----:B-1----:R-:W-:Y:S02]  /*b6ac0*/  IADD3 R49, P3, PT, R56, R3, RZ ;  /* 0x0000000338317210 */ /* 0x002fe40007f7e0ff */
[----:B------:R1:W-:Y:S01]  /*b6ad0*/  STL [R1+0xf60], R50 ;  /* 0x000f603201007387 */ /* 0x0003e20000100800 */
[----:B------:R-:W-:-:S03]  /*b6ae0*/  IMAD.X R48, R69, 0x1, R2, P0 ;  /* 0x0000000145307824 */ /* 0x000fc600000e0602 */
[----:B------:R1:W-:Y:S04]  /*b6af0*/  STL [R1+0xf68], R49 ;  /* 0x000f683101007387 */ /* 0x0003e80000100800 */
[----:B------:R1:W-:Y:S02]  /*b6b00*/  STL [R1+0xf4c], R48 ;  /* 0x000f4c3001007387 */ /* 0x0003e40000100800 */
[--C-:B-1----:R-:W-:Y:S02]  /*b6b10*/  IMAD.X R50, R65, 0x1, R2.reuse, P1 ;  /* 0x0000000141327824 */ /* 0x102fe400008e0602 */
[----:B------:R-:W-:-:S03]  /*b6b20*/  IMAD.X R49, R61, 0x1, R2, P2 ;  /* 0x000000013d317824 */ /* 0x000fc600010e0602 */
[----:B------:R-:W-:Y:S01]  /*b6b30*/  STL [R1+0xf54], R50 ;  /* 0x000f543201007387 */ /* 0x000fe20000100800 */
[----:B------:R-:W-:-:S03]  /*b6b40*/  IMAD.X R48, R57, 0x1, R2, P3 ;  /* 0x0000000139307824 */ /* 0x000fc600018e0602 */
[----:B------:R2:W-:Y:S04]  /*b6b50*/  STL [R1+0xf5c], R49 ;  /* 0x000f5c3101007387 */ /* 0x0005e80000100800 */
[----:B------:R4:W-:Y:S01]  /*b6b60*/  STL [R1+0xf64], R48 ;  /* 0x000f643001007387 */ /* 0x0009e20000100800 */
[----:B------:R-:W-:Y:S01]  /*b6b70*/  IMAD.MOV.U32 R247, RZ, RZ, R240 ;  /* 0x000000fffff77224 */ /* 0x000fe200078e00f0 */
[C---:B------:R-:W-:Y:S08]  /*b6b80*/  HMMA.1688.F32.TF32 R140, R216.reuse, R92, R232 ;  /* 0x0000005cd88c723c */ /* 0x040ff000000810e8 */
[----:B------:R-:W-:Y:S01]  /*b6b90*/  HMMA.1688.F32.TF32 R132, R216, R96, R244 ;  /* 0x00000060d884723c */ /* 0x000fe200000810f4 */
[----:B--2---:R-:W-:-:S05]  /*b6ba0*/  IADD3 R49, P0, PT, R52, R3, RZ ;  /* 0x0000000334317210 */ /* 0x004fca0007f1e0ff */
[----:B------:R-:W-:Y:S01]  /*b6bb0*/  STL [R1+0xf40], R49 ;  /* 0x000f403101007387 */ /* 0x000fe20000100800 */
[----:B----4-:R-:W-:-:S05]  /*b6bc0*/  IADD3 R48, P1, PT, R30, R3, RZ ;  /* 0x000000031e307210 */ /* 0x010fca0007f3e0ff */
[----:B------:R1:W-:Y:S01]  /*b6bd0*/  STL [R1+0xf48], R48 ;  /* 0x000f483001007387 */ /* 0x0003e20000100800 */
[--C-:B------:R-:W-:Y:S01]  /*b6be0*/  IMAD.X R30, R31, 0x1, R2.reuse, P1 ;  /* 0x000000011f1e7824 */ /* 0x100fe200008e0602 */
[----:B------:R-:W-:Y:S01]  /*b6bf0*/  IADD3 R250, P2, PT, R8, R3, RZ ;  /* 0x0000000308fa7210 */ /* 0x000fe20007f5e0ff */
[----:B-1----:R-:W-:-:S04]  /*b6c00*/  IMAD.X R48, R53, 0x1, R2, P0 ;  /* 0x0000000135307824 */ /* 0x002fc800000e0602 */
[----:B------:R-:W-:Y:S01]  /*b6c10*/  IMAD.X R251, R9, 0x1, R2, P2 ;  /* 0x0000000109fb7824 */ /* 0x000fe200010e0602 */
[----:B------:R1:W-:Y:S04]  /*b6c20*/  STL [R1+0xf3c], R48 ;  /* 0x000f3c3001007387 */ /* 0x0003e80000100800 */
[----:B------:R-:W-:Y:S04]  /*b6c30*/  STL.64 [R1+0x5f78], R250 ;  /* 0x005f78fa01007387 */ /* 0x000fe80000100a00 */
[----:B------:R2:W-:Y:S01]  /*b6c40*/  STL [R1+0xf44], R30 ;  /* 0x000f441e01007387 */ /* 0x0005e20000100800 */
[----:B-1----:R-:W-:Y:S03]  /*b6c50*/  HMMA.1688.F32.TF32 R48, R120, R114, R224 ;  /* 0x000000727830723c */ /* 0x002fe600000810e0 */
[----:B------:R-:W4:Y:S04]  /*b6c60*/  LDL.LU.64 R56, [R1+0x33e0] ;  /* 0x0033e00001387983 */ /* 0x000f280000300a00 */
[----:B--2---:R-:W2:Y:S04]  /*b6c70*/  LDL.LU.64 R30, [R1+0x33d8] ;  /* 0x0033d800011e7983 */ /* 0x004ea80000300a00 */
[----:B------:R-:W2:Y:S01]  /*b6c80*/  LDL.LU.64 R8, [R1+0x33d0] ;  /* 0x0033d00001087983 */ /* 0x000ea20000300a00 */
[----:B------:R-:W-:-:S05]  /*b6c90*/  IADD3 R232, P3, PT, R6, R3, RZ ;  /* 0x0000000306e87210 */ /* 0x000fca0007f7e0ff */
[----:B------:R-:W-:Y:S02]  /*b6ca0*/  IMAD.X R233, R7, 0x1, R2, P3 ;  /* 0x0000000107e97824 */ /* 0x000fe400018e0602 */
[----:B------:R-:W2:Y:S04]  /*b6cb0*/  LDL.LU.64 R6, [R1+0x33c8] ;  /* 0x0033c80001067983 */ /* 0x000ea80000300a00 */
[----:B------:R-:W-:Y:S04]  /*b6cc0*/  STL.64 [R1+0x5f80], R232 ;  /* 0x005f80e801007387 */ /* 0x000fe80000100a00 */
[----:B------:R1:W-:Y:S04]  /*b6cd0*/  STL.64 [R1+0x5f90], R48 ;  /* 0x005f903001007387 */ /* 0x0003e80000100a00 */
[----:B------:R1:W-:Y:S01]  /*b6ce0*/  STL.64 [R1+0x5f88], R50 ;  /* 0x005f883201007387 */ /* 0x0003e20000100a00 */
[----:B------:R-:W-:-:S02]  /*b6cf0*/  IADD3 R234, P0, PT, R34, R3, RZ ;  /* 0x0000000322ea7210 */ /* 0x000fc40007f1e0ff */
[----:B---3--:R-:W-:-:S03]  /*b6d00*/  IADD3 R244, P1, PT, R28, R3, RZ ;  /* 0x000000031cf47210 */ /* 0x008fc60007f3e0ff */
[--C-:B------:R-:W-:Y:S02]  /*b6d10*/  IMAD.X R235, R35, 0x1, R2.reuse, P0 ;  /* 0x0000000123eb7824 */ /* 0x100fe400000e0602 */
[----:B------:R-:W-:-:S03]  /*b6d20*/  IMAD.X R245, R29, 0x1, R2, P1 ;  /* 0x000000011df57824 */ /* 0x000fc600008e0602 */
[----:B------:R-:W-:Y:S04]  /*b6d30*/  STL.64 [R1+0x5f98], R234 ;  /* 0x005f98ea01007387 */ /* 0x000fe80000100a00 */
[----:B------:R-:W-:Y:S01]  /*b6d40*/  STL.64 [R1+0x5fa0], R244 ;  /* 0x005fa0f401007387 */ /* 0x000fe20000100a00 */
[----:B------:R-:W-:-:S03]  /*b6d50*/  IADD3 R246, P2, PT, R10, R3, RZ ;  /* 0x000000030af67210 */ /* 0x000fc60007f5e0ff */
[----:B-1----:R-:W3:Y:S02]  /*b6d60*/  LDL.LU.64 R48, [R1+0x33c0] ;  /* 0x0033c00001307983 */ /* 0x002ee40000300a00 */
[----:B------:R-:W-:Y:S02]  /*b6d70*/  IMAD.X R247, R11, 0x1, R2, P2 ;  /* 0x000000010bf77824 */ /* 0x000fe400010e0602 */
[----:B------:R-:W3:Y:S04]  /*b6d80*/  LDL.LU.64 R34, [R1+0x33b8] ;  /* 0x0033b80001227983 */ /* 0x000ee80000300a00 */
[----:B------:R-:W3:Y:S01]  /*b6d90*/  LDL.LU.64 R28, [R1+0x33b0] ;  /* 0x0033b000011c7983 */ /* 0x000ee20000300a00 */
[----:B------:R-:W-:-:S03]  /*b6da0*/  IADD3 R240, P3, PT, R4, R3, RZ ;  /* 0x0000000304f07210 */ /* 0x000fc60007f7e0ff */
[----:B------:R-:W3:Y:S04]  /*b6db0*/  LDL.LU.64 R10, [R1+0x33a8] ;  /* 0x0033a800010a7983 */ /* 0x000ee80000300a00 */
[----:B------:R-:W-:Y:S01]  /*b6dc0*/  STL.64 [R1+0x5fa8], R246 ;  /* 0x005fa8f601007387 */ /* 0x000fe20000100a00 */
[----:B------:R-:W-:-:S03]  /*b6dd0*/  IMAD.X R241, R5, 0x1, R2, P3 ;  /* 0x0000000105f17824 */ /* 0x000fc600018e0602 */
[----:B------:R-:W3:Y:S04]  /*b6de0*/  LDL.LU.64 R72, [R1+0x33a0] ;  /* 0x0033a00001487983 */ /* 0x000ee80000300a00 */
[----:B------:R-:W3:Y:S04]  /*b6df0*/  LDL.LU.64 R68, [R1+0x3398] ;  /* 0x0033980001447983 */ /* 0x000ee80000300a00 */
[----:B------:R-:W3:Y:S04]  /*b6e00*/  LDL.LU.64 R64, [R1+0x3240] ;  /* 0x0032400001407983 */ /* 0x000ee80000300a00 */
[----:B------:R-:W3:Y:S01]  /*b6e10*/  LDL.LU.64 R4, [R1+0x3238] ;  /* 0x0032380001047983 */ /* 0x000ee20000300a00 */
[----:B------:R-:W-:Y:S08]  /*b6e20*/  HMMA.1688.F32.TF32 R52, R120, R54, R212 ;  /* 0x000000367834723c */ /* 0x000ff000000810d4 */
[C---:B------:R-:W-:Y:S08]  /*b6e30*/  HMMA.1688.F32.TF32 R184, R216.reuse, R80, R184 ;  /* 0x00000050d8b8723c */ /* 0x040ff000000810b8 */
[C---:B------:R-:W-:Y:S08]  /*b6e40*/  HMMA.1688.F32.TF32 R180, R216.reuse, R84, R180 ;  /* 0x00000054d8b4723c */ /* 0x040ff000000810b4 */
[C---:B------:R-:W-:Y:S08]  /*b6e50*/  HMMA.1688.F32.TF32 R144, R216.reuse, R88, R144 ;  /* 0x00000058d890723c */ /* 0x040ff00000081090 */
[C---:B------:R-:W-:Y:S08]  /*b6e60*/  HMMA.1688.F32.TF32 R116, R216.reuse, R104, R116 ;  /* 0x00000068d874723c */ /* 0x040ff00000081074 */
[----:B------:R-:W-:Y:S01]  /*b6e70*/  HMMA.1688.F32.TF32 R220, R216, R108, R220 ;  /* 0x0000006cd8dc723c */ /* 0x000fe200000810dc */
[----:B------:R-:W-:Y:S04]  /*b6e80*/  STL.64 [R1+0x5fb0], R240 ;  /* 0x005fb0f001007387 */ /* 0x000fe80000100a00 */
[----:B------:R1:W-:Y:S04]  /*b6e90*/  STL.64 [R1+0x5fc0], R52 ;  /* 0x005fc03401007387 */ /* 0x0003e80000100a00 */
[----:B------:R-:W-:Y:S01]  /*b6ea0*/  STL.64 [R1+0x5fb8], R54 ;  /* 0x005fb83601007387 */ /* 0x000fe20000100a00 */
[----:B----4-:R-:W-:-:S02]  /*b6eb0*/  IADD3 R217, P0, PT, R56, R3, RZ ;  /* 0x0000000338d97210 */ /* 0x010fc40007f1e0ff */
[----:B--2---:R-:W-:-:S03]  /*b6ec0*/  IADD3 R219, P1, PT, R30, R3, RZ ;  /* 0x000000031edb7210 */ /* 0x004fc60007f3e0ff */
[--C-:B------:R-:W-:Y:S01]  /*b6ed0*/  IMAD.X R216, R57, 0x1, R2.reuse, P0 ;  /* 0x0000000139d87824 */ /* 0x100fe200000e0602 */
[----:B------:R-:W-:Y:S01]  /*b6ee0*/  IADD3 R225, P2, PT, R8, R3, RZ ;  /* 0x0000000308e17210 */ /* 0x000fe20007f5e0ff */
[----:B------:R-:W-:-:S03]  /*b6ef0*/  IMAD.X R218, R31, 0x1, R2, P1 ;  /* 0x000000011fda7824 */ /* 0x000fc600008e0602 */
[----:B------:R-:W-:Y:S01]  /*b6f00*/  STL.64 [R1+0x5fc8], R216 ;  /* 0x005fc8d801007387 */ /* 0x000fe20000100a00 */
[----:B------:R-:W-:-:S03]  /*b6f10*/  IMAD.X R224, R9, 0x1, R2, P2 ;  /* 0x0000000109e07824 */ /* 0x000fc600010e0602 */
[----:B------:R-:W-:Y:S01]  /*b6f20*/  STL.64 [R1+0x5fd0], R218 ;  /* 0x005fd0da01007387 */ /* 0x000fe20000100a00 */
[----:B------:R-:W-:-:S03]  /*b6f30*/  IADD3 R227, P3, PT, R6, R3, RZ ;  /* 0x0000000306e37210 */ /* 0x000fc60007f7e0ff */
[----:B------:R-:W-:Y:S04]  /*b6f40*/  STL.64 [R1+0x5fd8], R224 ;  /* 0x005fd8e001007387 */ /* 0x000fe80000100a00 */
[----:B------:R-:W2:Y:S01]  /*b6f50*/  LDL.LU.64 R50, [R1+0x3230] ;  /* 0x0032300001327983 */ /* 0x000ea20000300a00 */
[----:B------:R-:W-:-:S03]  /*b6f60*/  IMAD.X R226, R7, 0x1, R2, P3 ;  /* 0x0000000107e27824 */ /* 0x000fc600018e0602 */
[----:B------:R-:W4:Y:S04]  /*b6f70*/  LDL.LU.64 R30, [R1+0x3228] ;  /* 0x00322800011e7983 */ /* 0x000f280000300a00 */
[----:B------:R-:W4:Y:S04]  /*b6f80*/  LDL.LU.64 R8, [R1+0x3220] ;  /* 0x0032200001087983 */ /* 0x000f280000300a00 */
[----:B------:R-:W4:Y:S01]  /*b6f90*/  LDL.LU.64 R6, [R1+0x3218] ;  /* 0x0032180001067983 */ /* 0x000f220000300a00 */
[----:B------:R-:W-:Y:S01]  /*b6fa0*/  HMMA.1688.F32.TF32 R56, R120, R58, R208 ;  /* 0x0000003a7838723c */ /* 0x000fe200000810d0 */
[----:B---3--:R-:W-:-:S02]  /*b6fb0*/  IADD3 R209, P0, PT, R48, R3, RZ ;  /* 0x0000000330d17210 */ /* 0x008fc40007f1e0ff */
[----:B------:R-:W-:-:S03]  /*b6fc0*/  IADD3 R211, P1, PT, R34, R3, RZ ;  /* 0x0000000322d37210 */ /* 0x000fc60007f3e0ff */
[--C-:B------:R-:W-:Y:S02]  /*b6fd0*/  IMAD.X R208, R49, 0x1, R2.reuse, P0 ;  /* 0x0000000131d07824 */ /* 0x100fe400000e0602 */
[----:B------:R-:W3:Y:S01]  /*b6fe0*/  LDL.LU.64 R48, [R1+0x3210] ;  /* 0x0032100001307983 */ /* 0x000ee20000300a00 */
[-C--:B------:R-:W-:Y:S01]  /*b6ff0*/  IADD3 R213, P2, PT, R28, R3.reuse, RZ ;  /* 0x000000031cd57210 */ /* 0x080fe20007f5e0ff */
[--C-:B------:R-:W-:Y:S02]  /*b7000*/  IMAD.X R210, R35, 0x1, R2.reuse, P1 ;  /* 0x0000000123d27824 */ /* 0x100fe400008e0602 */
[----:B------:R-:W3:Y:S01]  /*b7010*/  LDL.LU.64 R34, [R1+0x3208] ;  /* 0x0032080001227983 */ /* 0x000ee20000300a00 */
[----:B------:R-:W-:Y:S01]  /*b7020*/  IADD3 R215, P3, PT, R10, R3, RZ ;  /* 0x000000030ad77210 */ /* 0x000fe20007f7e0ff */
[--C-:B------:R-:W-:Y:S02]  /*b7030*/  IMAD.X R212, R29, 0x1, R2.reuse, P2 ;  /* 0x000000011dd47824 */ /* 0x100fe400010e0602 */
[----:B------:R-:W3:Y:S02]  /*b7040*/  LDL.LU.64 R28, [R1+0x3200] ;  /* 0x00320000011c7983 */ /* 0x000ee40000300a00 */
[----:B------:R-:W-:-:S02]  /*b7050*/  IMAD.X R214, R11, 0x1, R2, P3 ;  /* 0x000000010bd67824 */ /* 0x000fc400018e0602 */
[----:B------:R-:W3:Y:S01]  /*b7060*/  LDL.LU.64 R10, [R1+0x31f8] ;  /* 0x0031f800010a7983 */ /* 0x000ee20000300a00 */
[-C--:B-1----:R-:W-:Y:S02]  /*b7070*/  IADD3 R53, P2, PT, R64, R3.reuse, RZ ;  /* 0x0000000340357210 */ /* 0x082fe40007f5e0ff */
[----:B------:R-:W-:-:S03]  /*b7080*/  IADD3 R52, P3, PT, R4, R3, RZ ;  /* 0x0000000304347210 */ /* 0x000fc60007f7e0ff */
[----:B------:R-:W-:Y:S04]  /*b7090*/  STL [R1+0xdb0], R53 ;  /* 0x000db03501007387 */ /* 0x000fe80000100800 */
[----:B------:R1:W-:Y:S01]  /*b70a0*/  STL [R1+0xdb8], R52 ;  /* 0x000db83401007387 */ /* 0x0003e20000100800 */
[----:B------:R-:W-:-:S03]  /*b70b0*/  IMAD.X R4, R5, 0x1, R2, P3 ;  /* 0x0000000105047824 */ /* 0x000fc600018e0602 */
[----:B------:R-:W3:Y:S01]  /*b70c0*/  LDL.LU.64 R76, [R1+0x31f0] ;  /* 0x0031f000014c7983 */ /* 0x000ee20000300a00 */
[----:B-1----:R-:W-:-:S05]  /*b70d0*/  IMAD.X R52, R65, 0x1, R2, P2 ;  /* 0x0000000141347824 */ /* 0x002fca00010e0602 */
[----:B------:R1:W-:Y:S04]  /*b70e0*/  STL [R1+0xdac], R52 ;  /* 0x000dac3401007387 */ /* 0x0003e80000100800 */
[----:B------:R-:W3:Y:S04]  /*b70f0*/  LDL.LU.64 R54, [R1+0x31e8] ;  /* 0x0031e80001367983 */ /* 0x000ee80000300a00 */
[----:B------:R1:W-:Y:S04]  /*b7100*/  STL [R1+0xdb4], R4 ;  /* 0x000db40401007387 */ /* 0x0003e80000100800 */
[----:B-1----:R-:W3:Y:S04]  /*b7110*/  LDL.LU.64 R52, [R1+0x31e0] ;  /* 0x0031e00001347983 */ /* 0x002ee80000300a00 */
[----:B------:R-:W3:Y:S01]  /*b7120*/  LDL.LU.64 R4, [R1+0x31d8] ;  /* 0x0031d80001047983 */ /* 0x000ee20000300a00 */
[----:B------:R-:W-:Y:S01]  /*b7130*/  HMMA.1688.F32.TF32 R60, R120, R62, R204 ;  /* 0x0000003e783c723c */ /* 0x000fe200000810cc */
[----:B------:R-:W-:-:S02]  /*b7140*/  IADD3 R205, P0, PT, R72, R3, RZ ;  /* 0x0000000348cd7210 */ /* 0x000fc40007f1e0ff */
[----:B------:R-:W-:-:S03]  /*b7150*/  IADD3 R207, P1, PT, R68, R3, RZ ;  /* 0x0000000344cf7210 */ /* 0x000fc60007f3e0ff */
[--C-:B------:R-:W-:Y:S02]  /*b7160*/  IMAD.X R204, R73, 0x1, R2.reuse, P0 ;  /* 0x0000000149cc7824 */ /* 0x100fe400000e0602 */
[----:B------:R-:W-:Y:S01]  /*b7170*/  IMAD.X R206, R69, 0x1, R2, P1 ;  /* 0x0000000145ce7824 */ /* 0x000fe200008e0602 */
[-C--:B--2---:R-:W-:Y:S02]  /*b7180*/  IADD3 R68, P0, PT, R50, R3.reuse, RZ ;  /* 0x0000000332447210 */ /* 0x084fe40007f1e0ff */
[----:B----4-:R-:W-:-:S03]  /*b7190*/  IADD3 R72, P1, PT, R30, R3, RZ ;  /* 0x000000031e487210 */ /* 0x010fc60007f3e0ff */
[----:B------:R1:W-:Y:S01]  /*b71a0*/  STL [R1+0xd90], R68 ;  /* 0x000d904401007387 */ /* 0x0003e20000100800 */
[--C-:B------:R-:W-:Y:S01]  /*b71b0*/  IMAD.X R50, R51, 0x1, R2.reuse, P0 ;  /* 0x0000000133327824 */ /* 0x100fe200000e0602 */
[-C--:B------:R-:W-:Y:S02]  /*b71c0*/  IADD3 R69, P2, PT, R8, R3.reuse, RZ ;  /* 0x0000000308457210 */ /* 0x080fe40007f5e0ff */
[----:B------:R-:W-:Y:S01]  /*b71d0*/  STL [R1+0xd98], R72 ;  /* 0x000d984801007387 */ /* 0x000fe20000100800 */
[--C-:B------:R-:W-:Y:S01]  /*b71e0*/  IMAD.X R30, R31, 0x1, R2.reuse, P1 ;  /* 0x000000011f1e7824 */ /* 0x100fe200008e0602 */
[----:B-1----:R-:W-:Y:S02]  /*b71f0*/  IADD3 R68, P3, PT, R6, R3, RZ ;  /* 0x0000000306447210 */ /* 0x002fe40007f7e0ff */
[----:B------:R-:W-:Y:S01]  /*b7200*/  STL [R1+0xda0], R69 ;  /* 0x000da04501007387 */ /* 0x000fe20000100800 */
[----:B------:R-:W-:-:S03]  /*b7210*/  IMAD.X R8, R9, 0x1, R2, P2 ;  /* 0x0000000109087824 */ /* 0x000fc600010e0602 */
[----:B------:R-:W-:Y:S01]  /*b7220*/  STL [R1+0xda8], R68 ;  /* 0x000da84401007387 */ /* 0x000fe20000100800 */
[----:B------:R-:W-:-:S03]  /*b7230*/  IMAD.X R6, R7, 0x1, R2, P3 ;  /* 0x0000000107067824 */ /* 0x000fc600018e0602 */
[----:B------:R1:W-:Y:S04]  /*b7240*/  STL [R1+0xa5c], R50 ;  /* 0x000a5c3201007387 */ /* 0x0003e80000100800 */
[----:B-1----:R-:W2:Y:S04]  /*b7250*/  LDL.LU.64 R50, [R1+0x31d0] ;  /* 0x0031d00001327983 */ /* 0x002ea80000300a00 */
[----:B------:R1:W-:Y:S04]  /*b7260*/  STL [R1+0xd94], R30 ;  /* 0x000d941e01007387 */ /* 0x0003e80000100800 */
[----:B------:R4:W-:Y:S04]  /*b7270*/  STL [R1+0xd9c], R8 ;  /* 0x000d9c0801007387 */ /* 0x0009e80000100800 */
[----:B-1----:R-:W2:Y:S04]  /*b7280*/  LDL.LU.64 R30, [R1+0x31c8] ;  /* 0x0031c800011e7983 */ /* 0x002ea80000300a00 */
[----:B----4-:R-:W4:Y:S04]  /*b7290*/  LDL.LU.64 R8, [R1+0x30b0] ;  /* 0x0030b00001087983 */ /* 0x010f280000300a00 */
[----:B------:R1:W-:Y:S04]  /*b72a0*/  STL [R1+0xda4], R6 ;  /* 0x000da40601007387 */ /* 0x0003e80000100800 */
[----:B-1----:R-:W4:Y:S01]  /*b72b0*/  LDL.LU.64 R6, [R1+0x30a8] ;  /* 0x0030a80001067983 */ /* 0x002f220000300a00 */
[----:B---3--:R-:W-:-:S02]  /*b72c0*/  IADD3 R72, P0, PT, R48, R3, RZ ;  /* 0x0000000330487210 */ /* 0x008fc40007f1e0ff */
[----:B------:R-:W-:-:S03]  /*b72d0*/  IADD3 R80, P1, PT, R34, R3, RZ ;  /* 0x0000000322507210 */ /* 0x000fc60007f3e0ff */
[----:B------:R1:W-:Y:S01]  /*b72e0*/  STL [R1+0xa40], R72 ;  /* 0x000a404801007387 */ /* 0x0003e20000100800 */
[--C-:B------:R-:W-:Y:S01]  /*b72f0*/  IMAD.X R48, R49, 0x1, R2.reuse, P0 ;  /* 0x0000000131307824 */ /* 0x100fe200000e0602 */
[-C--:B------:R-:W-:Y:S01]  /*b7300*/  IADD3 R73, P2, PT, R28, R3.reuse, RZ ;  /* 0x000000031c497210 */ /* 0x080fe20007f5e0ff */
[----:B------:R-:W-:Y:S01]  /*b7310*/  IMAD.X R34, R35, 0x1, R2, P1 ;  /* 0x0000000123227824 */ /* 0x000fe200008e0602 */
[----:B------:R-:W-:Y:S01]  /*b7320*/  STL [R1+0xa48], R80 ;  /* 0x000a485001007387 */ /* 0x000fe20000100800 */
[----:B-1----:R-:W-:-:S03]  /*b7330*/  IADD3 R72, P3, PT, R10, R3, RZ ;  /* 0x000000030a487210 */ /* 0x002fc60007f7e0ff */
[----:B------:R-:W-:Y:S01]  /*b7340*/  STL [R1+0xa50], R73 ;  /* 0x000a504901007387 */ /* 0x000fe20000100800 */
[----:B------:R-:W-:-:S03]  /*b7350*/  IMAD.X R28, R29, 0x1, R2, P2 ;  /* 0x000000011d1c7824 */ /* 0x000fc600010e0602 */
[----:B------:R-:W-:Y:S01]  /*b7360*/  STL [R1+0xa58], R72 ;  /* 0x000a584801007387 */ /* 0x000fe20000100800 */
[----:B------:R-:W-:-:S03]  /*b7370*/  IMAD.X R10, R11, 0x1, R2, P3 ;  /* 0x000000010b0a7824 */ /* 0x000fc600018e0602 */
[----:B------:R1:W-:Y:S04]  /*b7380*/  STL [R1+0xa3c], R48 ;  /* 0x000a3c3001007387 */ /* 0x0003e80000100800 */
[----:B------:R3:W-:Y:S04]  /*b7390*/  STL [R1+0xa44], R34 ;  /* 0x000a442201007387 */ /* 0x0007e80000100800 */
[----:B-1----:R-:W4:Y:S01]  /*b73a0*/  LDL.LU.64 R48, [R1+0x30a0] ;  /* 0x0030a00001307983 */ /* 0x002f220000300a00 */
[----:B------:R-:W-:-:S03]  /*b73b0*/  IADD3 R80, P0, PT, R76, R3, RZ ;  /* 0x000000034c507210 */ /* 0x000fc60007f1e0ff */
[----:B------:R1:W-:Y:S04]  /*b73c0*/  STL [R1+0xa4c], R28 ;  /* 0x000a4c1c01007387 */ /* 0x0003e80000100800 */
[----:B---3--:R-:W3:Y:S04]  /*b73d0*/  LDL.LU.64 R34, [R1+0x3098] ;  /* 0x0030980001227983 */ /* 0x008ee80000300a00 */
[----:B------:R1:W-:Y:S04]  /*b73e0*/  STL [R1+0xa54], R10 ;  /* 0x000a540a01007387 */ /* 0x0003e80000100800 */
[----:B-1----:R-:W3:Y:S01]  /*b73f0*/  LDL.LU.64 R28, [R1+0x3090] ;  /* 0x00309000011c7983 */ /* 0x002ee20000300a00 */
[----:B------:R-:W-:Y:S01]  /*b7400*/  IADD3 R84, P1, PT, R54, R3, RZ ;  /* 0x0000000336547210 */ /* 0x000fe20007f3e0ff */
[----:B------:R-:W-:-:S02]  /*b7410*/  IMAD.X R76, R77, 0x1, R2, P0 ;  /* 0x000000014d4c7824 */ /* 0x000fc400000e0602 */
[----:B------:R-:W3:Y:S01]  /*b7420*/  LDL.LU.64 R10, [R1+0x3088] ;  /* 0x00308800010a7983 */ /* 0x000ee20000300a00 */
[----:B------:R-:W-:-:S03]  /*b7430*/  IADD3 R81, P2, PT, R52, R3, RZ ;  /* 0x0000000334517210 */ /* 0x000fc60007f5e0ff */
[----:B------:R1:W-:Y:S01]  /*b7440*/  STL [R1+0x574], R80 ;  /* 0x0005745001007387 */ /* 0x0003e20000100800 */
[--C-:B------:R-:W-:Y:S02]  /*b7450*/  IMAD.X R54, R55, 0x1, R2.reuse, P1 ;  /* 0x0000000137367824 */ /* 0x100fe400008e0602 */
[----:B------:R-:W-:Y:S01]  /*b7460*/  IMAD.X R53, R53, 0x1, R2, P2 ;  /* 0x0000000135357824 */ /* 0x000fe200010e0602 */
[----:B------:R-:W-:Y:S01]  /*b7470*/  STL [R1+0x57c], R84 ;  /* 0x00057c5401007387 */ /* 0x000fe20000100800 */
[----:B-1----:R-:W-:-:S03]  /*b7480*/  IADD3 R80, P3, PT, R4, R3, RZ ;  /* 0x0000000304507210 */ /* 0x002fc60007f7e0ff */
[----:B------:R-:W-:Y:S04]  /*b7490*/  STL [R1+0x58c], R81 ;  /* 0x00058c5101007387 */ /* 0x000fe80000100800 */
[----:B------:R-:W-:Y:S01]  /*b74a0*/  STL [R1+0xa38], R80 ;  /* 0x000a385001007387 */ /* 0x000fe20000100800 */
[----:B------:R-:W-:-:S03]  /*b74b0*/  IMAD.X R52, R5, 0x1, R2, P3 ;  /* 0x0000000105347824 */ /* 0x000fc600018e0602 */
[----:B------:R-:W-:Y:S04]  /*b74c0*/  STL [R1+0x570], R76 ;  /* 0x0005704c01007387 */ /* 0x000fe80000100800 */
[----:B------:R-:W-:Y:S04]  /*b74d0*/  STL [R1+0x578], R54 ;  /* 0x0005783601007387 */ /* 0x000fe80000100800 */
[----:B------:R-:W3:Y:S04]  /*b74e0*/  LDL.LU.64 R4, [R1+0x3080] ;  /* 0x0030800001047983 */ /* 0x000ee80000300a00 */
[----:B------:R-:W-:Y:S04]  /*b74f0*/  STL [R1+0x588], R53 ;  /* 0x0005883501007387 */ /* 0x000fe80000100800 */
[----:B------:R-:W3:Y:S04]  /*b7500*/  LDL.LU.64 R96, [R1+0x3078] ;  /* 0x0030780001607983 */ /* 0x000ee80000300a00 */
[----:B------:R2:W-:Y:S04]  /*b7510*/  STL [R1+0xa34], R52 ;  /* 0x000a343401007387 */ /* 0x0005e80000100800 */
[----:B------:R-:W3:Y:S04]  /*b7520*/  LDL.LU.64 R92, [R1+0x3070] ;  /* 0x00307000015c7983 */ /* 0x000ee80000300a00 */
[----:B------:R-:W3:Y:S01]  /*b7530*/  LDL.LU.64 R88, [R1+0x3068] ;  /* 0x0030680001587983 */ /* 0x000ee20000300a00 */
[----:B--2---:R-:W-:-:S05]  /*b7540*/  IADD3 R52, P0, PT, R50, R3, RZ ;  /* 0x0000000332347210 */ /* 0x004fca0007f1e0ff */
[----:B------:R1:W-:Y:S01]  /*b7550*/  STL [R1+0x3b4], R52 ;  /* 0x0003b43401007387 */ /* 0x0003e20000100800 */
[----:B------:R-:W-:Y:S01]  /*b7560*/  IMAD.X R50, R51, 0x1, R2, P0 ;  /* 0x0000000133327824 */ /* 0x000fe200000e0602 */
[-C--:B------:R-:W-:Y:S02]  /*b7570*/  IADD3 R54, P1, PT, R30, R3.reuse, RZ ;  /* 0x000000031e367210 */ /* 0x080fe40007f3e0ff */
[----:B----4-:R-:W-:-:S03]  /*b7580*/  IADD3 R53, P2, PT, R8, R3, RZ ;  /* 0x0000000308357210 */ /* 0x010fc60007f5e0ff */
[--C-:B------:R-:W-:Y:S01]  /*b7590*/  IMAD.X R30, R31, 0x1, R2.reuse, P1 ;  /* 0x000000011f1e7824 */ /* 0x100fe200008e0602 */
[----:B------:R2:W-:Y:S01]  /*b75a0*/  STL [R1+0x3bc], R54 ;  /* 0x0003bc3601007387 */ /* 0x0005e20000100800 */
[----:B------:R-:W-:-:S03]  /*b75b0*/  IMAD.X R8, R9, 0x1, R2, P2 ;  /* 0x0000000109087824 */ /* 0x000fc600010e0602 */
[----:B------:R-:W-:Y:S01]  /*b75c0*/  STL [R1+0xf30], R53 ;  /* 0x000f303501007387 */ /* 0x000fe20000100800 */
[----:B-1----:R-:W-:-:S05]  /*b75d0*/  IADD3 R52, P3, PT, R6, R3, RZ ;  /* 0x0000000306347210 */ /* 0x002fca0007f7e0ff */
[----:B------:R-:W-:Y:S01]  /*b75e0*/  STL [R1+0xf38], R52 ;  /* 0x000f383401007387 */ /* 0x000fe20000100800 */
[----:B------:R-:W-:-:S03]  /*b75f0*/  IMAD.X R6, R7, 0x1, R2, P3 ;  /* 0x0000000107067824 */ /* 0x000fc600018e0602 */
[----:B------:R-:W-:Y:S04]  /*b7600*/  STL [R1+0x3b0], R50 ;  /* 0x0003b03201007387 */ /* 0x000fe80000100800 */
[----:B------:R1:W-:Y:S04]  /*b7610*/  STL [R1+0x3b8], R30 ;  /* 0x0003b81e01007387 */ /* 0x0003e80000100800 */
[----:B--2---:R-:W2:Y:S04]  /*b7620*/  LDL.LU.64 R54, [R1+0x3060] ;  /* 0x0030600001367983 */ /* 0x004ea80000300a00 */
[----:B------:R4:W-:Y:S04]  /*b7630*/  STL [R1+0xf2c], R8 ;  /* 0x000f2c0801007387 */ /* 0x0009e80000100800 */
[----:B-1----:R-:W2:Y:S04]  /*b7640*/  LDL.LU.64 R30, [R1+0x3058] ;  /* 0x00305800011e7983 */ /* 0x002ea80000300a00 */
[----:B------:R1:W-:Y:S04]  /*b7650*/  STL [R1+0xf34], R6 ;  /* 0x000f340601007387 */ /* 0x0003e80000100800 */
[----:B----4-:R-:W4:Y:S04]  /*b7660*/  LDL.LU.64 R8, [R1+0x3050] ;  /* 0x0030500001087983 */ /* 0x010f280000300a00 */
[----:B-1----:R-:W4:Y:S01]  /*b7670*/  LDL.LU.64 R6, [R1+0x3048] ;  /* 0x0030480001067983 */ /* 0x002f220000300a00 */
[----:B------:R-:W-:-:S02]  /*b7680*/  IADD3 R50, P0, PT, R48, R3, RZ ;  /* 0x0000000330327210 */ /* 0x000fc40007f1e0ff */
[----:B---3--:R-:W-:-:S03]  /*b7690*/  IADD3 R52, P1, PT, R34, R3, RZ ;  /* 0x0000000322347210 */ /* 0x008fc60007f3e0ff */
[----:B------:R1:W-:Y:S01]  /*b76a0*/  STL [R1+0xf10], R50 ;  /* 0x000f103201007387 */ /* 0x0003e20000100800 */
[--C-:B------:R-:W-:Y:S01]  /*b76b0*/  IMAD.X R48, R49, 0x1, R2.reuse, P0 ;  /* 0x0000000131307824 */ /* 0x100fe200000e0602 */
[----:B------:R-:W-:Y:S02]  /*b76c0*/  IADD3 R51, P2, PT, R28, R3, RZ ;  /* 0x000000031c337210 */ /* 0x000fe40007f5e0ff */
[----:B------:R3:W-:Y:S01]  /*b76d0*/  STL [R1+0xf18], R52 ;  /* 0x000f183401007387 */ /* 0x0007e20000100800 */
[----:B------:R-:W-:-:S03]  /*b76e0*/  IMAD.X R34, R35, 0x1, R2, P1 ;  /* 0x0000000123227824 */ /* 0x000fc600008e0602 */
[----:B------:R-:W-:Y:S01]  /*b76f0*/  STL [R1+0xf20], R51 ;  /* 0x000f203301007387 */ /* 0x000fe20000100800 */
[-C--:B-1----:R-:W-:Y:S01]  /*b7700*/  IADD3 R50, P3, PT, R10, R3.reuse, RZ ;  /* 0x000000030a327210 */ /* 0x082fe20007f7e0ff */
[--C-:B------:R-:W-:Y:S02]  /*b7710*/  IMAD.X R28, R29, 0x1, R2.reuse, P2 ;  /* 0x000000011d1c7824 */ /* 0x100fe400010e0602 */
[----:B---3--:R-:W3:Y:S02]  /*b7720*/  LDL.LU.64 R52, [R1+0x30b8] ;  /* 0x0030b80001347983 */ /* 0x008ee40000300a00 */
[----:B------:R-:W-:Y:S02]  /*b7730*/  IMAD.X R10, R11, 0x1, R2, P3 ;  /* 0x000000010b0a7824 */ /* 0x000fe400018e0602 */
[----:B------:R1:W-:Y:S04]  /*b7740*/  STL [R1+0xf28], R50 ;  /* 0x000f283201007387 */ /* 0x0003e80000100800 */
[----:B------:R1:W-:Y:S04]  /*b7750*/  STL [R1+0xf0c], R48 ;  /* 0x000f0c3001007387 */ /* 0x0003e80000100800 */
[----:B------:R1:W-:Y:S04]  /*b7760*/  STL [R1+0xf14], R34 ;  /* 0x000f142201007387 */ /* 0x0003e80000100800 */
[----:B-1----:R-:W3:Y:S04]  /*b7770*/  LDL.LU.64 R50, [R1+0x30c0] ;  /* 0x0030c00001327983 */ /* 0x002ee80000300a00 */
[----:B------:R1:W-:Y:S04]  /*b7780*/  STL [R1+0xf1c], R28 ;  /* 0x000f1c1c01007387 */ /* 0x0003e80000100800 */
[----:B------:R-:W3:Y:S01]  /*b7790*/  LDL.LU.64 R48, [R1+0x3390] ;  /* 0x0033900001307983 */ /* 0x000ee20000300a00 */
[----:B------:R-:W-:-:S03]  /*b77a0*/  IADD3 R11, P0, PT, R4, R3, RZ ;  /* 0x00000003040b7210 */ /* 0x000fc60007f1e0ff */
[----:B------:R1:W-:Y:S04]  /*b77b0*/  STL [R1+0xf24], R10 ;  /* 0x000f240a01007387 */ /* 0x0003e80000100800 */
[----:B------:R-:W3:Y:S04]  /*b77c0*/  LDL.LU.64 R34, [R1+0x3388] ;  /* 0x0033880001227983 */ /* 0x000ee80000300a00 */
[----:B-1----:R-:W3:Y:S01]  /*b77d0*/  LDL.LU.64 R28, [R1+0x3380] ;  /* 0x00338000011c7983 */ /* 0x002ee20000300a00 */
[----:B------:R-:W-:-:S03]  /*b77e0*/  IADD3 R10, P1, PT, R96, R3, RZ ;  /* 0x00000003600a7210 */ /* 0x000fc60007f3e0ff */
[----:B------:R-:W-:Y:S01]  /*b77f0*/  STL [R1+0xef0], R11 ;  /* 0x000ef00b01007387 */ /* 0x000fe20000100800 */
[----:B------:R-:W-:-:S03]  /*b7800*/  IADD3 R100, P2, PT, R92, R3, RZ ;  /* 0x000000035c647210 */ /* 0x000fc60007f5e0ff */
[----:B------:R1:W-:Y:S01]  /*b7810*/  STL [R1+0xef8], R10 ;  /* 0x000ef80a01007387 */ /* 0x0003e20000100800 */
[----:B------:R-:W-:-:S03]  /*b7820*/  IADD3 R101, P3, PT, R88, R3, RZ ;  /* 0x0000000358657210 */ /* 0x000fc60007f7e0ff */
[----:B-1----:R-:W3:Y:S04]  /*b7830*/  LDL.LU.64 R10, [R1+0x3378] ;  /* 0x00337800010a7983 */ /* 0x002ee80000300a00 */
[----:B------:R1:W-:Y:S04]  /*b7840*/  STL [R1+0xf00], R100 ;  /* 0x000f006401007387 */ /* 0x0003e80000100800 */
[----:B------:R-:W-:Y:S01]  /*b7850*/  STL [R1+0xf08], R101 ;  /* 0x000f086501007387 */ /* 0x000fe20000100800 */
[----:B-1----:R-:W-:-:S03]  /*b7860*/  IMAD.X R100, R5, 0x1, R2, P0 ;  /* 0x0000000105647824 */ /* 0x002fc600000e0602 */
[----:B------:R-:W3:Y:S01]  /*b7870*/  LDL.LU.64 R4, [R1+0x3370] ;  /* 0x0033700001047983 */ /* 0x000ee20000300a00 */
[--C-:B------:R-:W-:Y:S02]  /*b7880*/  IMAD.X R96, R97, 0x1, R2.reuse, P1 ;  /* 0x0000000161607824 */ /* 0x100fe400008e0602 */
[--C-:B------:R-:W-:Y:S01]  /*b7890*/  IMAD.X R92, R93, 0x1, R2.reuse, P2 ;  /* 0x000000015d5c7824 */ /* 0x100fe200010e0602 */
[----:B------:R-:W-:Y:S01]  /*b78a0*/  STL [R1+0xeec], R100 ;  /* 0x000eec6401007387 */ /* 0x000fe20000100800 */
[----:B------:R-:W-:-:S03]  /*b78b0*/  IMAD.X R93, R89, 0x1, R2, P3 ;  /* 0x00000001595d7824 */ /* 0x000fc600018e0602 */
[----:B------:R-:W-:Y:S04]  /*b78c0*/  STL [R1+0xef4], R96 ;  /* 0x000ef46001007387 */ /* 0x000fe80000100800 */
[----:B------:R2:W-:Y:S04]  /*b78d0*/  STL [R1+0xefc], R92 ;  /* 0x000efc5c01007387 */ /* 0x0005e80000100800 */
[----:B------:R4:W-:Y:S01]  /*b78e0*/  STL [R1+0xf04], R93 ;  /* 0x000f045d01007387 */ /* 0x0009e20000100800 */
[----:B------:R-:W-:Y:S01]  /*b78f0*/  HMMA.1688.F32.TF32 R88, R120, R90, R144 ;  /* 0x0000005a7858723c */ /* 0x000fe20000081090 */
[----:B--2---:R-:W-:-:S05]  /*b7900*/  IADD3 R92, P0, PT, R54, R3, RZ ;  /* 0x00000003365c7210 */ /* 0x004fca0007f1e0ff */
[----:B------:R1:W-:Y:S01]  /*b7910*/  STL [R1+0xed0], R92 ;  /* 0x000ed05c01007387 */ /* 0x0003e20000100800 */
[----:B------:R-:W-:Y:S01]  /*b7920*/  IADD3 R96, P1, PT, R30, R3, RZ ;  /* 0x000000031e607210 */ /* 0x000fe20007f3e0ff */
[----:B------:R-:W-:-:S04]  /*b7930*/  IMAD.X R54, R55, 0x1, R2, P0 ;  /* 0x0000000137367824 */ /* 0x000fc800000e0602 */
[----:B------:R-:W-:Y:S01]  /*b7940*/  IMAD.X R30, R31, 0x1, R2, P1 ;  /* 0x000000011f1e7824 */ /* 0x000fe200008e0602 */
[-C--:B----4-:R-:W-:Y:S01]  /*b7950*/  IADD3 R93, P2, PT, R8, R3.reuse, RZ ;  /* 0x00000003085d7210 */ /* 0x090fe20007f5e0ff */
[----:B------:R-:W-:Y:S01]  /*b7960*/  STL [R1+0xed8], R96 ;  /* 0x000ed86001007387 */ /* 0x000fe20000100800 */
[----:B-1----:R-:W-:-:S03]  /*b7970*/  IADD3 R92, P3, PT, R6, R3, RZ ;  /* 0x00000003065c7210 */ /* 0x002fc60007f7e0ff */
[----:B------:R-:W-:Y:S01]  /*b7980*/  STL [R1+0xee0], R93 ;  /* 0x000ee05d01007387 */ /* 0x000fe20000100800 */
[----:B------:R-:W-:-:S03]  /*b7990*/  IMAD.X R8, R9, 0x1, R2, P2 ;  /* 0x0000000109087824 */ /* 0x000fc600010e0602 */
[----:B------:R-:W-:Y:S01]  /*b79a0*/  STL [R1+0xee8], R92 ;  /* 0x000ee85c01007387 */ /* 0x000fe20000100800 */
[----:B------:R-:W-:-:S03]  /*b79b0*/  IMAD.X R6, R7, 0x1, R2, P3 ;  /* 0x0000000107067824 */ /* 0x000fc600018e0602 */
[----:B------:R-:W-:Y:S04]  /*b79c0*/  STL [R1+0xecc], R54 ;  /* 0x000ecc3601007387 */ /* 0x000fe80000100800 */
[----:B------:R1:W-:Y:S04]  /*b79d0*/  STL [R1+0xed4], R30 ;  /* 0x000ed41e01007387 */ /* 0x0003e80000100800 */
[----:B-1----:R-:W2:Y:S04]  /*b79e0*/  LDL.LU.64 R30, [R1+0x3368] ;  /* 0x00336800011e7983 */ /* 0x002ea80000300a00 */
[----:B------:R1:W-:Y:S04]  /*b79f0*/  STL [R1+0xedc], R8 ;  /* 0x000edc0801007387 */ /* 0x0003e80000100800 */
[----:B------:R4:W-:Y:S04]  /*b7a00*/  STL [R1+0xee4], R6 ;  /* 0x000ee40601007387 */ /* 0x0009e80000100800 */
[----:B-1----:R-:W2:Y:S01]  /*b7a10*/  LDL.LU.64 R8, [R1+0x3360] ;  /* 0x0033600001087983 */ /* 0x002ea20000300a00 */
[----:B---3--:R-:W-:-:S03]  /*b7a20*/  IADD3 R54, P0, PT, R52, R3, RZ ;  /* 0x0000000334367210 */ /* 0x008fc60007f1e0ff */
[----:B----4-:R-:W3:Y:S04]  /*b7a30*/  LDL.LU.64 R6, [R1+0x3350] ;  /* 0x0033500001067983 */ /* 0x010ee80000300a00 */
[----:B------:R1:W-:Y:S01]  /*b7a40*/  STL [R1+0xec0], R54 ;  /* 0x000ec03601007387 */ /* 0x0003e20000100800 */
[----:B------:R-:W-:Y:S01]  /*b7a50*/  IMAD.X R52, R53, 0x1, R2, P0 ;  /* 0x0000000135347824 */ /* 0x000fe200000e0602 */
[----:B------:R-:W-:Y:S01]  /*b7a60*/  HMMA.1688.F32.TF32 R92, R120, R94, R140 ;  /* 0x0000005e785c723c */ /* 0x000fe2000008108c */
[----:B-1----:R-:W-:-:S05]  /*b7a70*/  IADD3 R54, P1, PT, R50, R3, RZ ;  /* 0x0000000332367210 */ /* 0x002fca0007f3e0ff */
[----:B------:R-:W-:Y:S01]  /*b7a80*/  IMAD.X R50, R51, 0x1, R2, P1 ;  /* 0x0000000133327824 */ /* 0x000fe200008e0602 */
[----:B------:R-:W-:Y:S04]  /*b7a90*/  STL [R1+0xec8], R54 ;  /* 0x000ec83601007387 */ /* 0x000fe80000100800 */
[----:B------:R-:W-:Y:S01]  /*b7aa0*/  STL [R1+0xebc], R52 ;  /* 0x000ebc3401007387 */ /* 0x000fe20000100800 */
[----:B------:R-:W-:-:S03]  /*b7ab0*/  IADD3 R146, P0, PT, R34, R3, RZ ;  /* 0x0000000322927210 */ /* 0x000fc60007f1e0ff */
[----:B------:R-:W-:Y:S02]  /*b7ac0*/  STL [R1+0xec4], R50 ;  /* 0x000ec43201007387 */ /* 0x000fe40000100800 */
[--C-:B------:R-:W-:Y:S01]  /*b7ad0*/  IMAD.X R145, R35, 0x1, R2.reuse, P0 ;  /* 0x0000000123917824 */ /* 0x100fe200000e0602 */
[-C--:B------:R-:W-:Y:S01]  /*b7ae0*/  IADD3 R147, P1, PT, R28, R3.reuse, RZ ;  /* 0x000000031c937210 */ /* 0x080fe20007f3e0ff */
[----:B------:R-:W-:Y:S04]  /*b7af0*/  HMMA.1688.F32.TF32 R96, R120, R98, R132 ;  /* 0x000000627860723c */ /* 0x000fe80000081084 */
[--C-:B------:R-:W-:Y:S01]  /*b7b00*/  IMAD.X R134, R29, 0x1, R2.reuse, P1 ;  /* 0x000000011d867824 */ /* 0x100fe200008e0602 */
[-C--:B------:R-:W-:Y:S02]  /*b7b10*/  IADD3 R140, P0, PT, R10, R3.reuse, RZ ;  /* 0x000000030a8c7210 */ /* 0x080fe40007f1e0ff */
[----:B------:R-:W4:Y:S03]  /*b7b20*/  LDL.LU R10, [R1+0x5688] ;  /* 0x00568800010a7983 */ /* 0x000f260000300800 */
[----:B------:R-:W-:Y:S01]  /*b7b30*/  IMAD.X R135, R11, 0x1, R2, P0 ;  /* 0x000000010b877824 */ /* 0x000fe200000e0602 */
[----:B------:R-:W4:Y:S04]  /*b7b40*/  LDL.LU.64 R34, [R1+0x3358] ;  /* 0x0033580001227983 */ /* 0x000f280000300a00 */
[----:B------:R-:W4:Y:S04]  /*b7b50*/  LDL.LU R28, [R1+0x5684] ;  /* 0x00568400011c7983 */ /* 0x000f280000300800 */
[----:B------:R-:W4:Y:S01]  /*b7b60*/  LDL.LU R11, [R1+0x568c] ;  /* 0x00568c00010b7983 */ /* 0x000f220000300800 */
[----:B------:R-:W-:-:S03]  /*b7b70*/  IADD3 R142, P1, PT, R4, R3, RZ ;  /* 0x00000003048e7210 */ /* 0x000fc60007f3e0ff */
[----:B------:R-:W4:Y:S02]  /*b7b80*/  LDL.LU R4, [R1+0x5690] ;  /* 0x0056900001047983 */ /* 0x000f240000300800 */
[--C-:B------:R-:W-:Y:S02]  /*b7b90*/  IMAD.X R141, R5, 0x1, R2.reuse, P1 ;  /* 0x00000001058d7824 */ /* 0x100fe400008e0602 */
[----:B------:R-:W4:Y:S01]  /*b7ba0*/  LDL.LU R5, [R1+0x5698] ;  /* 0x0056980001057983 */ /* 0x000f220000300800 */
[----:B------:R-:W-:Y:S01]  /*b7bb0*/  IADD3 R144, P2, PT, R48, R3, RZ ;  /* 0x0000000330907210 */ /* 0x000fe20007f5e0ff */
[----:B------:R-:W1:Y:S01]  /*b7bc0*/  S2R R108, SR_TID.X ;  /* 0x00000000006c7919 */ /* 0x000e620000002100 */
[----:B------:R-:W-:Y:S03]  /*b7bd0*/  HMMA.1688.F32.TF32 R68, R120, R70, R196 ;  /* 0x000000467844723c */ /* 0x000fe600000810c4 */
[----:B------:R-:W-:-:S05]  /*b7be0*/  IMAD.X R143, R49, 0x1, R2, P2 ;  /* 0x00000001318f7824 */ /* 0x000fca00010e0602 */
[----:B------:R-:W-:Y:S01]  /*b7bf0*/  HMMA.1688.F32.TF32 R104, R120, R106, R116 ;  /* 0x0000006a7868723c */ /* 0x000fe20000081074 */
[----:B-1----:R-:W-:Y:S02]  /*b7c00*/  LOP3.LUT R116, R108, 0x1f, RZ, 0xc0, !PT ;  /* 0x0000001f6c747812 */ /* 0x002fe400078ec0ff */
[-C--:B--2---:R-:W-:Y:S02]  /*b7c10*/  IADD3 R115, P0, PT, R30, R3.reuse, RZ ;  /* 0x000000031e737210 */ /* 0x084fe40007f1e0ff */
[----:B------:R-:W2:Y:S03]  /*b7c20*/  LDL.LU R30, [R1+0x56a0] ;  /* 0x0056a000011e7983 */ /* 0x000ea60000300800 */
[----:B------:R-:W-:Y:S01]  /*b7c30*/  IMAD.X R114, R31, 0x1, R2, P0 ;  /* 0x000000011f727824 */ /* 0x000fe200000e0602 */
[-C--:B------:R-:W-:Y:S02]  /*b7c40*/  IADD3 R133, P1, PT, R8, R3.reuse, RZ ;  /* 0x0000000308857210 */ /* 0x080fe40007f3e0ff */
[----:B---3--:R-:W-:-:S03]  /*b7c50*/  IADD3 R199, P2, PT, R6, R3, RZ ;  /* 0x0000000306c77210 */ /* 0x008fc60007f5e0ff */
[--C-:B------:R-:W-:Y:S02]  /*b7c60*/  IMAD.X R132, R9, 0x1, R2.reuse, P1 ;  /* 0x0000000109847824 */ /* 0x100fe400008e0602 */
[----:B------:R-:W3:Y:S01]  /*b7c70*/  LDL.LU R9, [R1+0x5694] ;  /* 0x0056940001097983 */ /* 0x000ee20000300800 */
[----:B------:R-:W-:-:S03]  /*b7c80*/  IMAD.X R198, R7, 0x1, R2, P2 ;  /* 0x0000000107c67824 */ /* 0x000fc600010e0602 */
[----:B------:R-:W3:Y:S04]  /*b7c90*/  LDL.LU R49, [R1+0x569c] ;  /* 0x00569c0001317983 */ /* 0x000ee80000300800 */
[----:B------:R-:W3:Y:S04]  /*b7ca0*/  LDL.LU R31, [R1+0x56a4] ;  /* 0x0056a400011f7983 */ /* 0x000ee80000300800 */
[----:B------:R-:W3:Y:S04]  /*b7cb0*/  LDL.LU R7, [R1+0x56a8] ;  /* 0x0056a80001077983 */ /* 0x000ee80000300800 */
[----:B------:R-:W3:Y:S04]  /*b7cc0*/  LDL.LU R29, [R1+0x56b0] ;  /* 0x0056b000011d7983 */ /* 0x000ee80000300800 */
[----:B------:R-:W3:Y:S01]  /*b7cd0*/  LDL.LU R8, [R1+0x56b8] ;  /* 0x0056b80001087983 */ /* 0x000ee20000300800 */
[----:B----4-:R-:W-:-:S05]  /*b7ce0*/  IADD3 R10, P1, PT, R10, R3, RZ ;  /* 0x000000030a0a7210 */ /* 0x010fca0007f3e0ff */
[----:B------:R1:W-:Y:S04]  /*b7cf0*/  STL [R1+0x5688], R10 ;  /* 0x0056880a01007387 */ /* 0x0003e80000100800 */
[----:B------:R-:W4:Y:S01]  /*b7d00*/  LDL.LU R48, [R1+0x56ac] ;  /* 0x0056ac0001307983 */ /* 0x000f220000300800 */
[----:B------:R-:W-:Y:S01]  /*b7d10*/  IMAD.X R28, R28, 0x1, R2, P1 ;  /* 0x000000011c1c7824 */ /* 0x000fe200008e0602 */
[----:B------:R-:W-:Y:S01]  /*b7d20*/  IADD3 R4, P2, PT, R4, R3, RZ ;  /* 0x0000000304047210 */ /* 0x000fe20007f5e0ff */
[----:B------:R-:W-:-:S04]  /*b7d30*/  IMAD.MOV.U32 R108, RZ, RZ, R10 ;  /* 0x000000ffff6c7224 */ /* 0x000fc800078e000a */
[----:B------:R-:W-:Y:S01]  /*b7d40*/  STL [R1+0x5690], R4 ;  /* 0x0056900401007387 */ /* 0x000fe20000100800 */
[----:B------:R-:W-:-:S03]  /*b7d50*/  IADD3 R5, P1, PT, R5, R3, RZ ;  /* 0x0000000305057210 */ /* 0x000fc60007f3e0ff */
[----:B------:R1:W-:Y:S01]  /*b7d60*/  STL [R1+0x5684], R28 ;  /* 0x0056841c01007387 */ /* 0x0003e20000100800 */
[----:B------:R-:W-:-:S03]  /*b7d70*/  IMAD.X R11, R11, 0x1, R2, P2 ;  /* 0x000000010b0b7824 */ /* 0x000fc600010e0602 */
[----:B------:R-:W4:Y:S01]  /*b7d80*/  LDL.LU R6, [R1+0x56c0] ;  /* 0x0056c00001067983 */ /* 0x000f220000300800 */
[----:B------:R-:W-:-:S03]  /*b7d90*/  IADD3 R197, P3, PT, R34, R3, RZ ;  /* 0x0000000322c57210 */ /* 0x000fc60007f7e0ff */
[----:B-1----:R-:W4:Y:S01]  /*b7da0*/  LDL.LU R10, [R1+0x56b4] ;  /* 0x0056b400010a7983 */ /* 0x002f220000300800 */
[----:B------:R-:W-:-:S03]  /*b7db0*/  IMAD.MOV.U32 R109, RZ, RZ, R28 ;  /* 0x000000ffff6d7224 */ /* 0x000fc600078e001c */
[----:B------:R-:W-:Y:S01]  /*b7dc0*/  STL [R1+0x5698], R5 ;  /* 0x0056980501007387 */ /* 0x000fe20000100800 */
[----:B------:R-:W-:-:S03]  /*b7dd0*/  IMAD.X R196, R35, 0x1, R2, P3 ;  /* 0x0000000123c47824 */ /* 0x000fc600018e0602 */
[----:B------:R-:W-:Y:S04]  /*b7de0*/  STL [R1+0x568c], R11 ;  /* 0x00568c0b01007387 */ /* 0x000fe80000100800 */
[----:B------:R-:W4:Y:S04]  /*b7df0*/  LDL.LU R28, [R1+0x56c8] ;  /* 0x0056c800011c7983 */ /* 0x000f280000300800 */
[----:B------:R-:W4:Y:S01]  /*b7e00*/  LDL.LU R35, [R1+0x56bc] ;  /* 0x0056bc0001237983 */ /* 0x000f220000300800 */
[----:B------:R-:W-:Y:S02]  /*b7e10*/  UIMAD UR15, UR6, -0x40, UR7 ;  /* 0xffffffc0060f78a4 */ /* 0x000fe4000f8e0207 */
[----:B------:R-:W-:-:S02]  /*b7e20*/  UIADD3 UR10, UPT, UPT, UR5, -0x2, URZ ;  /* 0xfffffffe050a7890 */ /* 0x000fc4000fffe0ff */
[----:B------:R-:W-:Y:S02]  /*b7e30*/  UISETP.GT.AND UP1, UPT, UR15, URZ, UPT ;  /* 0x000000ff0f00728c */ /* 0x000fe4000bf24270 */
[----:B------:R-:W-:Y:S02]  /*b7e40*/  UISETP.GE.AND UP0, UPT, UR6, UR10, UPT ;  /* 0x0000000a0600728c */ /* 0x000fe4000bf06270 */
[----:B------:R-:W-:Y:S02]  /*b7e50*/  UIADD3 UR9, UPT, UPT, UR9, 0x1, URZ ;  /* 0x0000000109097890 */ /* 0x000fe4000fffe0ff */
[----:B------:R-:W-:Y:S02]  /*b7e60*/  USEL UR10, URZ, 0x4, !UP1 ;  /* 0x00000004ff0a7887 */ /* 0x000fe4000c800000 */
[----:B------:R-:W-:Y:S02]  /*b7e70*/  UISETP.GT.AND UP1, UPT, UR9, 0x1, UPT ;  /* 0x000000010900788c */ /* 0x000fe4000bf24270 */
[----:B------:R-:W-:Y:S01]  /*b7e80*/  USEL UR10, UR10, URZ, !UP0 ;  /* 0x000000ff0a0a7287 */ /* 0x000fe2000c000000 */
[----:B------:R-:W-:Y:S01]  /*b7e90*/  HMMA.1688.F32.TF32 R52, R120, R110, R220 ;  /* 0x0000006e7834723c */ /* 0x000fe200000810dc */
[----:B------:R-:W-:-:S04]  /*b7ea0*/  USEL UR9, UR9, URZ, !UP1 ;  /* 0x000000ff09097287 */ /* 0x000fc8000c800000 */
[----:B------:R-:W-:Y:S01]  /*b7eb0*/  ISETP.NE.U32.AND P0, PT, RZ, UR10, PT ;  /* 0x0000000aff007c0c */ /* 0x000fe2000bf05070 */
[----:B------:R-:W-:Y:S01]  /*b7ec0*/  ULEA UR16, UR9, UR4, 0x11 ;  /* 0x0000000409107291 */ /* 0x000fe2000f8e88ff */
[----:B------:R-:W-:-:S05]  /*b7ed0*/  IMAD.SHL.U32 R116, R116, 0x4, RZ ;  /* 0x0000000474747824 */ /* 0x000fca00078e00ff */
[----:B------:R-:W-:Y:S01]  /*b7ee0*/  VIADD R112, R116, UR16 ;  /* 0x0000001074707c36 */ /* 0x000fe20008000000 */
[----:B------:R-:W-:Y:S06]  /*b7ef0*/  BAR.SYNC.DEFER_BLOCKING 0x0 ;  /* 0x0000000000007b1d */ /* 0x000fec0000010000 */
[----:B------:R-:W-:Y:S04]  /*b7f00*/  STL.64 [R1+0x1730], R52 ;  /* 0x0017303401007387 */ /* 0x000fe80000100a00 */
[----:B------:R-:W-:Y:S04]  /*b7f10*/  STL.64 [R1+0x1738], R54 ;  /* 0x0017383601007387 */ /* 0x000fe80000100a00 */
[----:B------:R-:W4:Y:S04]  /*b7f20*/  LDL.LU R34, [R1+0x56c4] ;  /* 0x0056c40001227983 */ /* 0x000f280000300800 */
[----:B------:R-:W-:Y:S01]  /*b7f30*/  @!PT LDS RZ, [RZ] ;  /* 0x00000000fffff984 */ /* 0x000fe20000000800 */
[----:B------:R-:W-:Y:S01]  /*b7f40*/  @!PT LDS RZ, [RZ] ;  /* 0x00000000fffff984 */ /* 0x000fe20000000800 */
[----:B------:R-:W-:Y:S01]  /*b7f50*/  @!PT LDS RZ, [RZ] ;  /* 0x00000000fffff984 */ /* 0x000fe20000000800 */
[----:B------:R1:W-:Y:S02]  /*b7f60*/  LDGSTS.E [R112], desc[UR40][R108.64], P0 ;  /* 0x000000006c707fae */ /* 0x0003e400081a1028 */
[----:B-1----:R-:W-:-:S02]  /*b7f70*/  IMAD.MOV.U32 R108, RZ, RZ, R4 ;  /* 0x000000ffff6c7224 */ /* 0x002fc400078e0004 */
[----:B------:R-:W-:-:S05]  /*b7f80*/  IMAD.MOV.U32 R109, RZ, RZ, R11 ;  /* 0x000000ffff6d7224 */ /* 0x000fca00078e000b */
[----:B------:R1:W-:Y:S02]  /*b7f90*/  LDGSTS.E [R112+0x80], desc[UR40][R108.64], P0 ;  /* 0x000800006c707fae */ /* 0x0003e400081a1028 */
[----:B-1----:R-:W-:Y:S01]  /*b7fa0*/  IMAD.MOV.U32 R108, RZ, RZ, R5 ;  /* 0x000000ffff6c7224 */ /* 0x002fe200078e0005 */
[----:B--2---:R-:W-:-:S05]  /*b7fb0*/  IADD3 R30, P2, PT, R30, R3, RZ ;  /* 0x000000031e1e7210 */ /* 0x004fca0007f5e0ff */
[----:B------:R-:W-:Y:S01]  /*b7fc0*/  STL [R1+0x56a0], R30 ;  /* 0x0056a01e01007387 */ /* 0x000fe20000100800 */
[--C-:B---3--:R-:W-:Y:S02]  /*b7fd0*/  IMAD.X R9, R9, 0x1, R2.reuse, P1 ;  /* 0x0000000109097824 */ /* 0x108fe400008e0602 */
[----:B------:R-:W-:-:S03]  /*b7fe0*/  IMAD.X R49, R49, 0x1, R2, P2 ;  /* 0x0000000131317824 */ /* 0x000fc600010e0602 */
[----:B------:R1:W-:Y:S01]  /*b7ff0*/  STL [R1+0x5694], R9 ;  /* 0x0056940901007387 */ /* 0x0003e20000100800 */
[----:B------:R-:W-:-:S03]  /*b8000*/  IMAD.MOV.U32 R109, RZ, RZ, R9 ;  /* 0x000000ffff6d7224 */ /* 0x000fc600078e0009 */
[----:B------:R-:W2:Y:S01]  /*b8010*/  LDL.LU R4, [R1+0x56d0] ;  /* 0x0056d00001047983 */ /* 0x000ea20000300800 */
[----:B------:R-:W-:-:S03]  /*b8020*/  IADD3 R7, P1, PT, R7, R3, RZ ;  /* 0x0000000307077210 */ /* 0x000fc60007f3e0ff */
[----:B------:R3:W-:Y:S04]  /*b8030*/  LDGSTS.E [R112+0x100], desc[UR40][R108.64], P0 ;  /* 0x001000006c707fae */ /* 0x0007e800081a1028 */
[----:B-1----:R-:W2:Y:S01]  /*b8040*/  LDL.LU R9, [R1+0x56cc] ;  /* 0x0056cc0001097983 */ /* 0x002ea20000300800 */
[----:B------:R-:W-:-:S03]  /*b8050*/  IADD3 R29, P2, PT, R29, R3, RZ ;  /* 0x000000031d1d7210 */ /* 0x000fc60007f5e0ff */
[----:B------:R-:W-:Y:S01]  /*b8060*/  STL [R1+0x56a8], R7 ;  /* 0x0056a80701007387 */ /* 0x000fe20000100800 */
[----:B------:R-:W-:-:S03]  /*b8070*/  IMAD.X R31, R31, 0x1, R2, P1 ;  /* 0x000000011f1f7824 */ /* 0x000fc600008e0602 */
[----:B------:R-:W-:Y:S01]  /*b8080*/  STL [R1+0x569c], R49 ;  /* 0x00569c3101007387 */ /* 0x000fe20000100800 */
[----:B---3--:R-:W-:Y:S02]  /*b8090*/  IMAD.MOV.U32 R108, RZ, RZ, R30 ;  /* 0x000000ffff6c7224 */ /* 0x008fe400078e001e */
[----:B------:R-:W-:Y:S01]  /*b80a0*/  IMAD.MOV.U32 R109, RZ, RZ, R49 ;  /* 0x000000ffff6d7224 */ /* 0x000fe200078e0031 */
[----:B------:R-:W3:Y:S01]  /*b80b0*/  LDL.LU R5, [R1+0x56d8] ;  /* 0x0056d80001057983 */ /* 0x000ee20000300800 */
[----:B------:R-:W-:-:S03]  /*b80c0*/  IADD3 R8, P1, PT, R8, R3, RZ ;  /* 0x0000000308087210 */ /* 0x000fc60007f3e0ff */
[----:B------:R-:W3:Y:S04]  /*b80d0*/  LDL.LU R11, [R1+0x56e0] ;  /* 0x0056e000010b7983 */ /* 0x000ee80000300800 */
[----:B------:R-:W3:Y:S04]  /*b80e0*/  LDL.LU R30, [R1+0x56d4] ;  /* 0x0056d400011e7983 */ /* 0x000ee80000300800 */
[----:B------:R-:W-:Y:S04]  /*b80f0*/  STL [R1+0x56b0], R29 ;  /* 0x0056b01d01007387 */ /* 0x000fe80000100800 */
[----:B------:R1:W-:Y:S04]  /*b8100*/  LDGSTS.E [R112+0x180], desc[UR40][R108.64], P0 ;  /* 0x001800006c707fae */ /* 0x0003e800081a1028 */
[----:B------:R4:W-:Y:S01]  /*b8110*/  STL [R1+0x56a4], R31 ;  /* 0x0056a41f01007387 */ /* 0x0009e20000100800 */
[----:B-1----:R-:W-:-:S02]  /*b8120*/  IMAD.MOV.U32 R109, RZ, RZ, R31 ;  /* 0x000000ffff6d7224 */ /* 0x002fc400078e001f */
[----:B----4-:R-:W-:Y:S01]  /*b8130*/  IMAD.X R48, R48, 0x1, R2, P2 ;  /* 0x0000000130307824 */ /* 0x010fe200010e0602 */
[----:B------:R-:W4:Y:S01]  /*b8140*/  LDL.LU R31, [R1+0x56dc] ;  /* 0x0056dc00011f7983 */ /* 0x000f220000300800 */
[----:B------:R-:W-:-:S03]  /*b8150*/  IMAD.MOV.U32 R108, RZ, RZ, R7 ;  /* 0x000000ffff6c7224 */ /* 0x000fc600078e0007 */
[----:B------:R-:W-:Y:S04]  /*b8160*/  STL [R1+0x56b8], R8 ;  /* 0x0056b80801007387 */ /* 0x000fe80000100800 */
[----:B------:R-:W-:Y:S04]  /*b8170*/  STL [R1+0x56ac], R48 ;  /* 0x0056ac3001007387 */ /* 0x000fe80000100800 */
[----:B------:R-:W4:Y:S04]  /*b8180*/  LDL.LU R7, [R1+0x56e8] ;  /* 0x0056e80001077983 */ /* 0x000f280000300800 */
[----:B------:R1:W-:Y:S01]  /*b8190*/  LDGSTS.E [R112+0x200], desc[UR40][R108.64], P0 ;  /* 0x002000006c707fae */ /* 0x0003e200081a1028 */
[----:B------:R-:W-:Y:S01]  /*b81a0*/  IADD3 R6, P2, PT, R6, R3, RZ ;  /* 0x0000000306067210 */ /* 0x000fe20007f5e0ff */
[----:B------:R-:W-:-:S02]  /*b81b0*/  IMAD.X R10, R10, 0x1, R2, P1 ;  /* 0x000000010a0a7824 */ /* 0x000fc400008e0602 */
[----:B-1----:R-:W-:Y:S02]  /*b81c0*/  IMAD.MOV.U32 R108, RZ, RZ, R29 ;  /* 0x000000ffff6c7224 */ /* 0x002fe400078e001d */
[----:B------:R-:W-:Y:S01]  /*b81d0*/  IMAD.MOV.U32 R109, RZ, RZ, R48 ;  /* 0x000000ffff6d7224 */ /* 0x000fe200078e0030 */
[----:B------:R-:W4:Y:S04]  /*b81e0*/  LDL.LU R29, [R1+0x56f0] ;  /* 0x0056f000011d7983 */ /* 0x000f280000300800 */
[----:B------:R-:W-:Y:S04]  /*b81f0*/  STL [R1+0x56c0], R6 ;  /* 0x0056c00601007387 */ /* 0x000fe80000100800 */
[----:B------:R1:W-:Y:S01]  /*b8200*/  LDGSTS.E [R112+0x280], desc[UR40][R108.64], P0 ;  /* 0x002800006c707fae */ /* 0x0003e200081a1028 */
[----:B------:R-:W-:-:S03]  /*b8210*/  IADD3 R28, P1, PT, R28, R3, RZ ;  /* 0x000000031c1c7210 */ /* 0x000fc60007f3e0ff */
[----:B------:R1:W-:Y:S01]  /*b8220*/  STL [R1+0x56b4], R10 ;  /* 0x0056b40a01007387 */ /* 0x0003e20000100800 */
[----:B------:R-:W-:Y:S02]  /*b8230*/  IMAD.X R35, R35, 0x1, R2, P2 ;  /* 0x0000000123237824 */ /* 0x000fe400010e0602 */
[----:B-1----:R-:W-:Y:S02]  /*b8240*/  IMAD.MOV.U32 R109, RZ, RZ, R10 ;  /* 0x000000ffff6d7224 */ /* 0x002fe400078e000a */
[----:B------:R-:W4:Y:S01]  /*b8250*/  LDL.LU R10, [R1+0x56e4] ;  /* 0x0056e400010a7983 */ /* 0x000f220000300800 */
[----:B------:R-:W-:-:S03]  /*b8260*/  IMAD.MOV.U32 R108, RZ, RZ, R8 ;  /* 0x000000ffff6c7224 */ /* 0x000fc600078e0008 */
[----:B------:R-:W-:Y:S04]  /*b8270*/  STL [R1+0x56c8], R28 ;  /* 0x0056c81c01007387 */ /* 0x000fe80000100800 */
[----:B------:R1:W-:Y:S04]  /*b8280*/  STL [R1+0x56bc], R35 ;  /* 0x0056bc2301007387 */ /* 0x0003e80000100800 */
[----:B------:R1:W-:Y:S04]  /*b8290*/  LDGSTS.E [R112+0x300], desc[UR40][R108.64], P0 ;  /* 0x003000006c707fae */ /* 0x0003e800081a1028 */
[----:B------:R-:W4:Y:S01]  /*b82a0*/  LDL.LU R8, [R1+0x56f8] ;  /* 0x0056f80001087983 */ /* 0x000f220000300800 */
[----:B-1----:R-:W-:-:S03]  /*b82b0*/  IMAD.MOV.U32 R109, RZ, RZ, R35 ;  /* 0x000000ffff6d7224 */ /* 0x002fc600078e0023 */
[----:B------:R-:W4:Y:S01]  /*b82c0*/  LDL.LU R35, [R1+0x56ec] ;  /* 0x0056ec0001237983 */ /* 0x000f220000300800 */
[----:B------:R-:W-:Y:S02]  /*b82d0*/  IMAD.MOV.U32 R108, RZ, RZ, R6 ;  /* 0x000000ffff6c7224 */ /* 0x000fe400078e0006 */
[----:B------:R-:W-:-:S03]  /*b82e0*/  IMAD.X R34, R34, 0x1, R2, P1 ;  /* 0x0000000122227824 */ /* 0x000fc600008e0602 */
[----:B------:R1:W-:Y:S02]  /*b82f0*/  LDGSTS.E [R112+0x380], desc[UR40][R108.64], P0 ;  /* 0x003800006c707fae */ /* 0x0003e400081a1028 */
[----:B-1----:R-:W-:Y:S02]  /*b8300*/  IMAD.MOV.U32 R108, RZ, RZ, R28 ;  /* 0x000000ffff6c7224 */ /* 0x002fe400078e001c */
[----:B------:R-:W-:-:S05]  /*b8310*/  IMAD.MOV.U32 R109, RZ, RZ, R34 ;  /* 0x000000ffff6d7224 */ /* 0x000fca00078e0022 */
[----:B------:R1:W-:Y:S01]  /*b8320*/  LDGSTS.E [R112+0x400], desc[UR40][R108.64], P0 ;  /* 0x004000006c707fae */ /* 0x0003e200081a1028 */
[----:B--2---:R-:W-:-:S05]  /*b8330*/  IADD3 R4, P2, PT, R4, R3, RZ ;  /* 0x0000000304047210 */ /* 0x004fca0007f5e0ff */
[----:B------:R-:W-:Y:S01]  /*b8340*/  STL [R1+0x56d0], R4 ;  /* 0x0056d00401007387 */ /* 0x000fe20000100800 */
[----:B------:R-:W-:-:S03]  /*b8350*/  IMAD.X R9, R9, 0x1, R2, P2 ;  /* 0x0000000109097824 */ /* 0x000fc600010e0602 */
[----:B------:R2:W-:Y:S04]  /*b8360*/  STL [R1+0x56c4], R34 ;  /* 0x0056c42201007387 */ /* 0x0005e80000100800 */
[----:B------:R-:W4:Y:S04]  /*b8370*/  LDL.LU R6, [R1+0x5700] ;  /* 0x0057000001067983 */ /* 0x000f280000300800 */
[----:B------:R-:W4:Y:S01]  /*b8380*/  LDL.LU R28, [R1+0x56f4] ;  /* 0x0056f400011c7983 */ /* 0x000f220000300800 */
[-C--:B---3--:R-:W-:Y:S02]  /*b8390*/  IADD3 R5, P1, PT, R5, R3.reuse, RZ ;  /* 0x0000000305057210 */ /* 0x088fe40007f3e0ff */
[----:B------:R-:W-:-:S03]  /*b83a0*/  IADD3 R11, P2, PT, R11, R3, RZ ;  /* 0x000000030b0b7210 */ /* 0x000fc60007f5e0ff */
[----:B------:R-:W-:Y:S01]  /*b83b0*/  STL [R1+0x56d8], R5 ;  /* 0x0056d80501007387 */ /* 0x000fe20000100800 */
[----:B------:R-:W-:-:S03]  /*b83c0*/  IMAD.X R30, R30, 0x1, R2, P1 ;  /* 0x000000011e1e7824 */ /* 0x000fc600008e0602 */
[----:B------:R3:W-:Y:S01]  /*b83d0*/  STL [R1+0x56cc], R9 ;  /* 0x0056cc0901007387 */ /* 0x0007e20000100800 */
[----:B-1----:R-:W-:-:S03]  /*b83e0*/  IMAD.MOV.U32 R108, RZ, RZ, R4 ;  /* 0x000000ffff6c7224 */ /* 0x002fc600078e0004 */
[----:B--2---:R-:W2:Y:S01]  /*b83f0*/  LDL.LU R34, [R1+0x56fc] ;  /* 0x0056fc0001227983 */ /* 0x004ea20000300800 */
[----:B------:R-:W-:-:S03]  /*b8400*/  IMAD.MOV.U32 R109, RZ, RZ, R9 ;  /* 0x000000ffff6d7224 */ /* 0x000fc600078e0009 */
[----:B------:R-:W-:Y:S04]  /*b8410*/  STL [R1+0x56e0], R11 ;  /* 0x0056e00b01007387 */ /* 0x000fe80000100800 */
[----:B------:R1:W-:Y:S04]  /*b8420*/  STL [R1+0x56d4], R30 ;  /* 0x0056d41e01007387 */ /* 0x0003e80000100800 */
[----:B---3--:R-:W3:Y:S04]  /*b8430*/  LDL.LU R9, [R1+0x548c] ;  /* 0x00548c0001097983 */ /* 0x008ee80000300800 */
[----:B------:R-:W3:Y:S01]  /*b8440*/  LDL.LU R4, [R1+0x5494] ;  /* 0x0054940001047983 */ /* 0x000ee20000300800 */
[----:B----4-:R-:W-:-:S03]  /*b8450*/  IMAD.X R31, R31, 0x1, R2, P2 ;  /* 0x000000011f1f7824 */ /* 0x010fc600010e0602 */
[----:B------:R4:W-:Y:S01]  /*b8460*/  LDGSTS.E [R112+0x480], desc[UR40][R108.64], P0 ;  /* 0x004800006c707fae */ /* 0x0009e200081a1028 */
[----:B------:R-:W-:Y:S01]  /*b8470*/  IADD3 R7, P1, PT, R7, R3, RZ ;  /* 0x0000000307077210 */ /* 0x000fe20007f3e0ff */
[----:B----4-:R-:W-:-:S04]  /*b8480*/  IMAD.MOV.U32 R109, RZ, RZ, R30 ;  /* 0x000000ffff6d7224 */ /* 0x010fc800078e001e */
[----:B------:R-:W-:Y:S01]  /*b8490*/  STL [R1+0x56e8], R7 ;  /* 0x0056e80701007387 */ /* 0x000fe20000100800 */
[----:B------:R-:W-:-:S03]  /*b84a0*/  IMAD.MOV.U32 R108, RZ, RZ, R5 ;  /* 0x000000ffff6c7224 */ /* 0x000fc600078e0005 */
[----:B------:R4:W-:Y:S04]  /*b84b0*/  STL [R1+0x56dc], R31 ;  /* 0x0056dc1f01007387 */ /* 0x0009e80000100800 */
[----:B-1----:R-:W3:Y:S04]  /*b84c0*/  LDL.LU R30, [R1+0x5488] ;  /* 0x00548800011e7983 */ /* 0x002ee80000300800 */
[----:B------:R-:W3:Y:S01]  /*b84d0*/  LDL.LU R5, [R1+0x549c] ;  /* 0x00549c0001057983 */ /* 0x000ee20000300800 */
[----:B------:R-:W-:-:S03]  /*b84e0*/  IADD3 R29, P2, PT, R29, R3, RZ ;  /* 0x000000031d1d7210 */ /* 0x000fc60007f5e0ff */
[----:B------:R1:W-:Y:S04]  /*b84f0*/  LDGSTS.E [R112+0x500], desc[UR40][R108.64], P0 ;  /* 0x005000006c707fae */ /* 0x0003e800081a1028 */
[----:B------:R-:W-:Y:S01]  /*b8500*/  STL [R1+0x56f0], R29 ;  /* 0x0056f01d01007387 */ /* 0x000fe20000100800 */
[----:B-1----:R-:W-:Y:S02]  /*b8510*/  IMAD.MOV.U32 R108, RZ, RZ, R11 ;  /* 0x000000ffff6c7224 */ /* 0x002fe400078e000b */
[----:B------:R-:W-:-:S05]  /*b8520*/  IMAD.X R10, R10, 0x1, R2, P1 ;  /* 0x000000010a0a7824 */ /* 0x000fca00008e0602 */
[----:B------:R1:W-:Y:S01]  /*b8530*/  STL [R1+0x56e4], R10 ;  /* 0x0056e40a01007387 */ /* 0x0003e20000100800 */
[----:B------:R-:W-:-:S03]  /*b8540*/  IMAD.MOV.U32 R109, RZ, RZ, R31 ;  /* 0x000000ffff6d7224 */ /* 0x000fc600078e001f */
[----:B------:R-:W3:Y:S04]  /*b8550*/  LDL.LU R11, [R1+0x5490] ;  /* 0x00549000010b7983 */ /* 0x000ee80000300800 */
[----:B----4-:R-:W4:Y:S01]  /*b8560*/  LDL.LU R31, [R1+0x54a4] ;  /* 0x0054a400011f7983 */ /* 0x010f220000300800 */
[----:B------:R-:W-:-:S03]  /*b8570*/  IADD3 R8, P1, PT, R8, R3, RZ ;  /* 0x0000000308087210 */ /* 0x000fc60007f3e0ff */
[----:B------:R1:W-:Y:S04]  /*b8580*/  LDGSTS.E [R112+0x580], desc[UR40][R108.64], P0 ;  /* 0x005800006c707fae */ /* 0x0003e800081a1028 */
[----:B------:R-:W-:Y:S01]  /*b8590*/  STL [R1+0x56f8], R8 ;  /* 0x0056f80801007387 */ /* 0x000fe20000100800 */
[----:B------:R-:W-:Y:S02]  /*b85a0*/  IMAD.X R35, R35, 0x1, R2, P2 ;  /* 0x0000000123237824 */ /* 0x000fe400010e0602 */
[----:B-1----:R-:W-:-:S03]  /*b85b0*/  IMAD.MOV.U32 R109, RZ, RZ, R10 ;  /* 0x000000ffff6d7224 */ /* 0x002fc600078e000a */
[----:B------:R-:W-:Y:S01]  /*b85c0*/  STL [R1+0x56ec], R35 ;  /* 0x0056ec2301007387 */ /* 0x000fe20000100800 */
[----:B------:R-:W-:-:S03]  /*b85d0*/  IMAD.MOV.U32 R108, RZ, RZ, R7 ;  /* 0x000000ffff6c7224 */ /* 0x000fc600078e0007 */
[----:B------:R-:W4:Y:S04]  /*b85e0*/  LDL.LU R10, [R1+0x5498] ;  /* 0x00549800010a7983 */ /* 0x000f280000300800 */
[----:B------:R-:W4:Y:S04]  /*b85f0*/  LDL.LU R7, [R1+0x54ac] ;  /* 0x0054ac0001077983 */ /* 0x000f280000300800 */
[----:B------:R-:W4:Y:S04]  /*b8600*/  LDL.LU R49, [R1+0x54a0] ;  /* 0x0054a00001317983 */ /* 0x000f280000300800 */
[----:B------:R1:W-:Y:S01]  /*b8610*/  LDGSTS.E [R112+0x600], desc[UR40][R108.64], P0 ;  /* 0x006000006c707fae */ /* 0x0003e200081a1028 */
[----:B------:R-:W-:-:S04]  /*b8620*/  UISETP.GT.AND UP1, UPT, UR15, 0x4, UPT ;  /* 0x000000040f00788c */ /* 0x000fc8000bf24270 */
[----:B------:R-:W-:Y:S01]  /*b8630*/  USEL UR10, URZ, 0x4, !UP1 ;  /* 0x00000004ff0a7887 */ /* 0x000fe2000c800000 */
[----:B-1----:R-:W-:Y:S02]  /*b8640*/  IMAD.MOV.U32 R108, RZ, RZ, R29 ;  /* 0x000000ffff6c7224 */ /* 0x002fe400078e001d */
[----:B------:R-:W-:-:S05]  /*b8650*/  IMAD.MOV.U32 R109, RZ, RZ, R35 ;  /* 0x000000ffff6d7224 */ /* 0x000fca00078e0023 */
[----:B------:R1:W-:Y:S01]  /*b8660*/  LDGSTS.E [R112+0x680], desc[UR40][R108.64], P0 ;  /* 0x006800006c707fae */ /* 0x0003e200081a1028 */
[----:B------:R-:W-:Y:S01]  /*b8670*/  USEL UR10, UR10, URZ, !UP0 ;  /* 0x000000ff0a0a7287 */ /* 0x000fe2000c000000 */
[----:B-1----:R-:W-:Y:S01]  /*b8680*/  IMAD.MOV.U32 R108, RZ, RZ, R8 ;  /* 0x000000ffff6c7224 */ /* 0x002fe200078e0008 */
[----:B------:R-:W-:Y:S01]  /*b8690*/  IADD3 R6, P2, PT, R6, R3, RZ ;  /* 0x0000000306067210 */ /* 0x000fe20007f5e0ff */
[----:B------:R-:W-:-:S04]  /*b86a0*/  IMAD.X R28, R28, 0x1, R2, P1 ;  /* 0x000000011c1c7824 */ /* 0x000fc800008e0602 */
[----:B------:R-:W-:Y:S01]  /*b86b0*/  STL [R1+0x5700], R6 ;  /* 0x0057000601007387 */ /* 0x000fe20000100800 */
[----:B------:R-:W-:-:S03]  /*b86c0*/  IMAD.MOV.U32 R109, RZ, RZ, R28 ;  /* 0x000000ffff6d7224 */ /* 0x000fc600078e001c */
[----:B------:R1:W-:Y:S04]  /*b86d0*/  STL [R1+0x56f4], R28 ;  /* 0x0056f41c01007387 */ /* 0x0003e80000100800 */
[----:B------:R-:W4:Y:S04]  /*b86e0*/  LDL.LU R29, [R1+0x54b4] ;  /* 0x0054b400011d7983 */ /* 0x000f280000300800 */
[----:B------:R3:W-:Y:S01]  /*b86f0*/  LDGSTS.E [R112+0x700], desc[UR40][R108.64], P0 ;  /* 0x007000006c707fae */ /* 0x0007e200081a1028 */
[----:B--2---:R-:W-:-:S03]  /*b8700*/  IMAD.X R34, R34, 0x1, R2, P2 ;  /* 0x0000000122227824 */ /* 0x004fc600010e0602 */
[----:B-1----:R-:W2:Y:S01]  /*b8710*/  LDL.LU R28, [R1+0x54a8] ;  /* 0x0054a800011c7983 */ /* 0x002ea20000300800 */
[-C--:B---3--:R-:W-:Y:S01]  /*b8720*/  IADD3 R9, P3, PT, R9, R3.reuse, RZ ;  /* 0x0000000309097210 */ /* 0x088fe20007f7e0ff */
[----:B------:R-:W-:Y:S02]  /*b8730*/  IMAD.MOV.U32 R108, RZ, RZ, R6 ;  /* 0x000000ffff6c7224 */ /* 0x000fe400078e0006 */
[----:B------:R-:W-:Y:S01]  /*b8740*/  IMAD.MOV.U32 R109, RZ, RZ, R34 ;  /* 0x000000ffff6d7224 */ /* 0x000fe200078e0022 */
[----:B------:R-:W-:Y:S01]  /*b8750*/  IADD3 R4, P2, PT, R4, R3, RZ ;  /* 0x0000000304047210 */ /* 0x000fe20007f5e0ff */
[----:B------:R1:W-:Y:S04]  /*b8760*/  STL [R1+0x548c], R9 ;  /* 0x00548c0901007387 */ /* 0x0003e80000100800 */
[----:B------:R-:W-:Y:S04]  /*b8770*/  STL [R1+0x56fc], R34 ;  /* 0x0056fc2201007387 */ /* 0x000fe80000100800 */
[----:B------:R-:W3:Y:S01]  /*b8780*/  LDL.LU R8, [R1+0x54bc] ;  /* 0x0054bc0001087983 */ /* 0x000ee20000300800 */
[----:B------:R-:W-:-:S03]  /*b8790*/  ISETP.NE.U32.AND P1, PT, RZ, UR10, PT ;  /* 0x0000000aff007c0c */ /* 0x000fc6000bf25070 */
[----:B------:R-:W3:Y:S04]  /*b87a0*/  LDL.LU R48, [R1+0x54b0] ;  /* 0x0054b00001307983 */ /* 0x000ee80000300800 */
[----:B------:R-:W-:Y:S04]  /*b87b0*/  STL [R1+0x5494], R4 ;  /* 0x0054940401007387 */ /* 0x000fe80000100800 */
[----:B------:R1:W-:Y:S01]  /*b87c0*/  LDGSTS.E [R112+0x780], desc[UR40][R108.64], P0 ;  /* 0x007800006c707fae */ /* 0x0003e200081a1028 */
[----:B------:R-:W-:Y:S02]  /*b87d0*/  IMAD.X R30, R30, 0x1, R2, P3 ;  /* 0x000000011e1e7824 */ /* 0x000fe400018e0602 */
[----:B-1----:R-:W-:-:S03]  /*b87e0*/  IMAD.MOV.U32 R108, RZ, RZ, R9 ;  /* 0x000000ffff6c7224 */ /* 0x002fc600078e0009 */
[----:B------:R1:W-:Y:S01]  /*b87f0*/  STL [R1+0x5488], R30 ;  /* 0x0054881e01007387 */ /* 0x0003e20000100800 */
[----:B------:R-:W-:-:S03]  /*b8800*/  IADD3 R5, P0, PT, R5, R3, RZ ;  /* 0x0000000305057210 */ /* 0x000fc60007f1e0ff */
[----:B------:R-:W3:Y:S04]  /*b8810*/  LDL.LU R6, [R1+0x54c4] ;  /* 0x0054c40001067983 */ /* 0x000ee80000300800 */
[----:B------:R-:W3:Y:S01]  /*b8820*/  LDL.LU R9, [R1+0x54b8] ;  /* 0x0054b80001097983 */ /* 0x000ee20000300800 */
[----:B------:R-:W-:-:S03]  /*b8830*/  IMAD.MOV.U32 R109, RZ, RZ, R30 ;  /* 0x000000ffff6d7224 */ /* 0x000fc600078e001e */
[----:B------:R-:W-:Y:S04]  /*b8840*/  STL [R1+0x549c], R5 ;  /* 0x00549c0501007387 */ /* 0x000fe80000100800 */
[----:B------:R1:W-:Y:S01]  /*b8850*/  LDGSTS.E [R112+0x2000], desc[UR40][R108.64], P1 ;  /* 0x020000006c707fae */ /* 0x0003e200089a1028 */
[----:B------:R-:W-:-:S05]  /*b8860*/  IMAD.X R11, R11, 0x1, R2, P2 ;  /* 0x000000010b0b7824 */ /* 0x000fca00010e0602 */
[----:B------:R-:W-:Y:S01]  /*b8870*/  STL [R1+0x5490], R11 ;  /* 0x0054900b01007387 */ /* 0x000fe20000100800 */
[----:B----4-:R-:W-:-:S03]  /*b8880*/  IADD3 R31, P2, PT, R31, R3, RZ ;  /* 0x000000031f1f7210 */ /* 0x010fc60007f5e0ff */
[----:B------:R-:W4:Y:S01]  /*b8890*/  LDL.LU R35, [R1+0x54c0] ;  /* 0x0054c00001237983 */ /* 0x000f220000300800 */
[----:B-1----:R-:W-:-:S03]  /*b88a0*/  IMAD.MOV.U32 R108, RZ, RZ, R4 ;  /* 0x000000ffff6c7224 */ /* 0x002fc600078e0004 */
[----:B------:R-:W4:Y:S01]  /*b88b0*/  LDL.LU R30, [R1+0x54cc] ;  /* 0x0054cc00011e7983 */ /* 0x000f220000300800 */
[----:B------:R-:W-:-:S03]  /*b88c0*/  IMAD.MOV.U32 R109, RZ, RZ, R11 ;  /* 0x000000ffff6d7224 */ /* 0x000fc600078e000b */
[----:B------:R-:W4:Y:S04]  /*b88d0*/  LDL.LU R34, [R1+0x54c8] ;  /* 0x0054c80001227983 */ /* 0x000f280000300800 */
[----:B------:R-:W-:Y:S04]  /*b88e0*/  STL [R1+0x54a4], R31 ;  /* 0x0054a41f01007387 */ /* 0x000fe80000100800 */
[----:B------:R1:W-:Y:S01]  /*b88f0*/  LDGSTS.E [R112+0x2080], desc[UR40][R108.64], P1 ;  /* 0x020800006c707fae */ /* 0x0003e200089a1028 */
[----:B------:R-:W-:Y:S01]  /*b8900*/  IMAD.X R10, R10, 0x1, R2, P0 ;  /* 0x000000010a0a7824 */ /* 0x000fe200000e0602 */
[----:B------:R-:W-:-:S04]  /*b8910*/  IADD3 R7, P0, PT, R7, R3, RZ ;  /* 0x0000000307077210 */ /* 0x000fc80007f1e0ff */
[----:B------:R1:W-:Y:S01]  /*b8920*/  STL [R1+0x5498], R10 ;  /* 0x0054980a01007387 */ /* 0x0003e20000100800 */
[----:B------:R-:W-:-:S03]  /*b8930*/  IMAD.X R49, R49, 0x1, R2, P2 ;  /* 0x0000000131317824 */ /* 0x000fc600010e0602 */
[----:B------:R-:W4:Y:S01]  /*b8940*/  LDL.LU R4, [R1+0x54d4] ;  /* 0x0054d40001047983 */ /* 0x000f220000300800 */
[----:B-1----:R-:W-:Y:S02]  /*b8950*/  IMAD.MOV.U32 R109, RZ, RZ, R10 ;  /* 0x000000ffff6d7224 */ /* 0x002fe400078e000a */
[----:B------:R-:W-:Y:S01]  /*b8960*/  IMAD.MOV.U32 R108, RZ, RZ, R5 ;  /* 0x000000ffff6c7224 */ /* 0x000fe200078e0005 */
[----:B------:R-:W4:Y:S04]  /*b8970*/  LDL.LU R10, [R1+0x54d0] ;  /* 0x0054d000010a7983 */ /* 0x000f280000300800 */
[----:B------:R-:W-:Y:S04]  /*b8980*/  STL [R1+0x54ac], R7 ;  /* 0x0054ac0701007387 */ /* 0x000fe80000100800 */
[----:B------:R-:W-:Y:S04]  /*b8990*/  STL [R1+0x54a0], R49 ;  /* 0x0054a03101007387 */ /* 0x000fe80000100800 */
[----:B------:R-:W4:Y:S04]  /*b89a0*/  LDL.LU R5, [R1+0x54dc] ;  /* 0x0054dc0001057983 */ /* 0x000f280000300800 */
[----:B------:R1:W-:Y:S04]  /*b89b0*/  LDGSTS.E [R112+0x2100], desc[UR40][R108.64], P1 ;  /* 0x021000006c707fae */ /* 0x0003e800089a1028 */
[----:B------:R-:W4:Y:S01]  /*b89c0*/  LDL.LU R11, [R1+0x54e4] ;  /* 0x0054e400010b7983 */ /* 0x000f220000300800 */
[----:B-1----:R-:W-:-:S03]  /*b89d0*/  IMAD.MOV.U32 R108, RZ, RZ, R31 ;  /* 0x000000ffff6c7224 */ /* 0x002fc600078e001f */
[----:B------:R-:W4:Y:S01]  /*b89e0*/  LDL.LU R31, [R1+0x54d8] ;  /* 0x0054d800011f7983 */ /* 0x000f220000300800 */
[----:B------:R-:W-:-:S05]  /*b89f0*/  IMAD.MOV.U32 R109, RZ, RZ, R49 ;  /* 0x000000ffff6d7224 */ /* 0x000fca00078e0031 */
[----:B------:R1:W-:Y:S02]  /*b8a00*/  LDGSTS.E [R112+0x2180], desc[UR40][R108.64], P1 ;  /* 0x021800006c707fae */ /* 0x0003e400089a1028 */
[----:B-1----:R-:W-:Y:S01]  /*b8a10*/  IMAD.MOV.U32 R108, RZ, RZ, R7 ;  /* 0x000000ffff6c7224 */ /* 0x002fe200078e0007 */
[----:B------:R-:W-:Y:S01]  /*b8a20*/  IADD3 R29, P2, PT, R29, R3, RZ ;  /* 0x000000031d1d7210 */ /* 0x000fe20007f5e0ff */
[----:B--2---:R-:W-:-:S04]  /*b8a30*/  IMAD.X R28, R28, 0x1, R2, P0 ;  /* 0x000000011c1c7824 */ /* 0x004fc800000e0602 */
[----:B------:R-:W-:Y:S01]  /*b8a40*/  STL [R1+0x54b4], R29 ;  /* 0x0054b41d01007387 */ /* 0x000fe20000100800 */
[----:B------:R-:W-:-:S03]  /*b8a50*/  IMAD.MOV.U32 R109, RZ, RZ, R28 ;  /* 0x000000ffff6d7224 */ /* 0x000fc600078e001c */
[----:B------:R1:W-:Y:S04]  /*b8a60*/  STL [R1+0x54a8], R28 ;  /* 0x0054a81c01007387 */ /* 0x0003e80000100800 */
[----:B------:R2:W-:Y:S04]  /*b8a70*/  LDGSTS.E [R112+0x2200], desc[UR40][R108.64], P1 ;  /* 0x022000006c707fae */ /* 0x0005e800089a1028 */
[----:B-1----:R-:W4:Y:S01]  /*b8a80*/  LDL.LU R28, [R1+0x54e0] ;  /* 0x0054e000011c7983 */ /* 0x002f220000300800 */
[----:B---3--:R-:W-:Y:S01]  /*b8a90*/  IADD3 R8, P0, PT, R8, R3, RZ ;  /* 0x0000000308087210 */ /* 0x008fe20007f1e0ff */
[----:B------:R-:W-:-:S04]  /*b8aa0*/  IMAD.X R48, R48, 0x1, R2, P2 ;  /* 0x0000000130307824 */ /* 0x000fc800010e0602 */
[----:B------:R-:W-:Y:S01]  /*b8ab0*/  STL [R1+0x54bc], R8 ;  /* 0x0054bc0801007387 */ /* 0x000fe20000100800 */
[----:B--2---:R-:W-:Y:S02]  /*b8ac0*/  IMAD.MOV.U32 R108, RZ, RZ, R29 ;  /* 0x000000ffff6c7224 */ /* 0x004fe400078e001d */
[----:B------:R-:W-:Y:S01]  /*b8ad0*/  IMAD.MOV.U32 R109, RZ, RZ, R48 ;  /* 0x000000ffff6d7224 */ /* 0x000fe200078e0030 */
[----:B------:R-:W-:Y:S04]  /*b8ae0*/  STL [R1+0x54b0], R48 ;  /* 0x0054b03001007387 */ /* 0x000fe80000100800 */
[----:B------:R-:W2:Y:S04]  /*b8af0*/  LDL.LU R7, [R1+0x54ec] ;  /* 0x0054ec0001077983 */ /* 0x000ea80000300800 */
[----:B------:R-:W3:Y:S04]  /*b8b00*/  LDL.LU R29, [R1+0x54f4] ;  /* 0x0054f400011d7983 */ /* 0x000ee80000300800 */
[----:B------:R1:W-:Y:S01]  /*b8b10*/  LDGSTS.E [R112+0x2280], desc[UR40][R108.64], P1 ;  /* 0x022800006c707fae */ /* 0x0003e200089a1028 */
[----:B------:R-:W-:Y:S01]  /*b8b20*/  IADD3 R6, P2, PT, R6, R3, RZ ;  /* 0x0000000306067210 */ /* 0x000fe20007f5e0ff */
[----:B------:R-:W-:-:S04]  /*b8b30*/  IMAD.X R9, R9, 0x1, R2, P0 ;  /* 0x0000000109097824 */ /* 0x000fc800000e0602 */
[----:B------:R-:W-:Y:S01]  /*b8b40*/  STL [R1+0x54c4], R6 ;  /* 0x0054c40601007387 */ /* 0x000fe20000100800 */
[----:B-1----:R-:W-:-:S03]  /*b8b50*/  IMAD.MOV.U32 R109, RZ, RZ, R9 ;  /* 0x000000ffff6d7224 */ /* 0x002fc600078e0009 */
[----:B------:R1:W-:Y:S01]  /*b8b60*/  STL [R1+0x54b8], R9 ;  /* 0x0054b80901007387 */ /* 0x0003e20000100800 */
[----:B------:R-:W-:-:S05]  /*b8b70*/  IMAD.MOV.U32 R108, RZ, RZ, R8 ;  /* 0x000000ffff6c7224 */ /* 0x000fca00078e0008 */
[----:B------:R4:W-:Y:S04]  /*b8b80*/  LDGSTS.E [R112+0x2300], desc[UR40][R108.64], P1 ;  /* 0x023000006c707fae */ /* 0x0009e800089a1028 */
[----:B-1----:R-:W3:Y:S01]  /*b8b90*/  LDL.LU R9, [R1+0x54e8] ;  /* 0x0054e80001097983 */ /* 0x002ee20000300800 */
[----:B----4-:R-:W-:Y:S02]  /*b8ba0*/  IMAD.MOV.U32 R108, RZ, RZ, R6 ;  /* 0x000000ffff6c7224 */ /* 0x010fe400078e0006 */
[----:B------:R-:W-:Y:S01]  /*b8bb0*/  IMAD.X R35, R35, 0x1, R2, P2 ;  /* 0x0000000123237824 */ /* 0x000fe200010e0602 */
[----:B------:R-:W-:-:S03]  /*b8bc0*/  IADD3 R30, P0, PT, R30, R3, RZ ;  /* 0x000000031e1e7210 */ /* 0x000fc60007f1e0ff */
[----:B------:R-:W-:Y:S02]  /*b8bd0*/  IMAD.MOV.U32 R109, RZ, RZ, R35 ;  /* 0x000000ffff6d7224 */ /* 0x000fe400078e0023 */
[----:B------:R-:W-:Y:S04]  /*b8be0*/  STL [R1+0x54cc], R30 ;  /* 0x0054cc1e01007387 */ /* 0x000fe80000100800 */
[----:B------:R1:W-:Y:S04]  /*b8bf0*/  STL [R1+0x54c0], R35 ;  /* 0x0054c02301007387 */ /* 0x0003e80000100800 */
[----:B------:R-:W4:Y:S01]  /*b8c00*/  LDL.LU R8, [R1+0x54fc] ;  /* 0x0054fc0001087983 */ /* 0x000f220000300800 */
[----:B------:R-:W-:-:S03]  /*b8c10*/  IMAD.X R34, R34, 0x1, R2, P0 ;  /* 0x0000000122227824 */ /* 0x000fc600000e0602 */
[----:B------:R1:W-:Y:S04]  /*b8c20*/  LDGSTS.E [R112+0x2380], desc[UR40][R108.64], P1 ;  /* 0x023800006c707fae */ /* 0x0003e800089a1028 */
[----:B-1----:R-:W4:Y:S01]  /*b8c30*/  LDL.LU R35, [R1+0x54f0] ;  /* 0x0054f00001237983 */ /* 0x002f220000300800 */
[----:B------:R-:W-:-:S05]  /*b8c40*/  IADD3 R4, P2, PT, R4, R3, RZ ;  /* 0x0000000304047210 */ /* 0x000fca0007f5e0ff */
[----:B------:R-:W-:Y:S01]  /*b8c50*/  STL [R1+0x54d4], R4 ;  /* 0x0054d40401007387 */ /* 0x000fe20000100800 */
[----:B------:R-:W-:Y:S02]  /*b8c60*/  IMAD.X R10, R10, 0x1, R2, P2 ;  /* 0x000000010a0a7824 */ /* 0x000fe400010e0602 */
[----:B------:R-:W-:Y:S01]  /*b8c70*/  IMAD.MOV.U32 R108, RZ, RZ, R30 ;  /* 0x000000ffff6c7224 */ /* 0x000fe200078e001e */
[----:B------:R1:W-:Y:S01]  /*b8c80*/  STL [R1+0x54c8], R34 ;  /* 0x0054c82201007387 */ /* 0x0003e20000100800 */
[----:B------:R-:W-:-:S03]  /*b8c90*/  IMAD.MOV.U32 R109, RZ, RZ, R34 ;  /* 0x000000ffff6d7224 */ /* 0x000fc600078e0022 */
[----:B------:R-:W4:Y:S04]  /*b8ca0*/  LDL.LU R6, [R1+0x5504] ;  /* 0x0055040001067983 */ /* 0x000f280000300800 */
[----:B------:R-:W4:Y:S01]  /*b8cb0*/  LDL.LU R30, [R1+0x54f8] ;  /* 0x0054f800011e7983 */ /* 0x000f220000300800 */
[----:B------:R-:W-:-:S03]  /*b8cc0*/  IADD3 R5, P0, PT, R5, R3, RZ ;  /* 0x0000000305057210 */ /* 0x000fc60007f1e0ff */
[----:B------:R1:W-:Y:S01]  /*b8cd0*/  LDGSTS.E [R112+0x2400], desc[UR40][R108.64], P1 ;  /* 0x024000006c707fae */ /* 0x0003e200089a1028 */
[----:B------:R-:W-:-:S03]  /*b8ce0*/  IADD3 R11, P2, PT, R11, R3, RZ ;  /* 0x000000030b0b7210 */ /* 0x000fc60007f5e0ff */
[----:B------:R-:W-:Y:S04]  /*b8cf0*/  STL [R1+0x54dc], R5 ;  /* 0x0054dc0501007387 */ /* 0x000fe80000100800 */
[----:B------:R1:W-:Y:S01]  /*b8d00*/  STL [R1+0x54d0], R10 ;  /* 0x0054d00a01007387 */ /* 0x0003e20000100800 */
[----:B------:R-:W-:-:S03]  /*b8d10*/  IMAD.X R31, R31, 0x1, R2, P0 ;  /* 0x000000011f1f7824 */ /* 0x000fc600000e0602 */
[----:B-1----:R-:W4:Y:S01]  /*b8d20*/  LDL.LU R34, [R1+0x5500] ;  /* 0x0055000001227983 */ /* 0x002f220000300800 */
[----:B------:R-:W-:-:S03]  /*b8d30*/  IMAD.MOV.U32 R109, RZ, RZ, R10 ;  /* 0x000000ffff6d7224 */ /* 0x000fc600078e000a */
[----:B------:R-:W-:Y:S04]  /*b8d40*/  STL [R1+0x54e4], R11 ;  /* 0x0054e40b01007387 */ /* 0x000fe80000100800 */
[----:B------:R1:W-:Y:S04]  /*b8d50*/  STL [R1+0x54d8], R31 ;  /* 0x0054d81f01007387 */ /* 0x0003e80000100800 */
[----:B------:R-:W4:Y:S01]  /*b8d60*/  LDL.LU R10, [R1+0x520c] ;  /* 0x00520c00010a7983 */ /* 0x000f220000300800 */
[----:B------:R-:W-:-:S03]  /*b8d70*/  IMAD.MOV.U32 R108, RZ, RZ, R4 ;  /* 0x000000ffff6c7224 */ /* 0x000fc600078e0004 */
[----:B------:R-:W4:Y:S04]  /*b8d80*/  LDL.LU R4, [R1+0x5214] ;  /* 0x0052140001047983 */ /* 0x000f280000300800 */
[----:B------:R1:W-:Y:S02]  /*b8d90*/  LDGSTS.E [R112+0x2480], desc[UR40][R108.64], P1 ;  /* 0x024800006c707fae */ /* 0x0003e400089a1028 */
[----:B-1----:R-:W-:Y:S02]  /*b8da0*/  IMAD.MOV.U32 R108, RZ, RZ, R5 ;  /* 0x000000ffff6c7224 */ /* 0x002fe400078e0005 */
[----:B------:R-:W-:-:S05]  /*b8db0*/  IMAD.MOV.U32 R109, RZ, RZ, R31 ;  /* 0x000000ffff6d7224 */ /* 0x000fca00078e001f */
[----:B------:R1:W-:Y:S02]  /*b8dc0*/  LDGSTS.E [R112+0x2500], desc[UR40][R108.64], P1 ;  /* 0x025000006c707fae */ /* 0x0003e400089a1028 */
[----:B-1----:R-:W-:Y:S02]  /*b8dd0*/  IMAD.MOV.U32 R108, RZ, RZ, R11 ;  /* 0x000000ffff6c7224 */ /* 0x002fe400078e000b */
[----:B------:R-:W-:-:S04]  /*b8de0*/  IMAD.X R28, R28, 0x1, R2, P2 ;  /* 0x000000011c1c7824 */ /* 0x000fc800010e0602 */
[----:B------:R-:W-:-:S05]  /*b8df0*/  IMAD.MOV.U32 R109, RZ, RZ, R28 ;  /* 0x000000ffff6d7224 */ /* 0x000fca00078e001c */
[----:B------:R1:W-:Y:S01]  /*b8e00*/  LDGSTS.E [R112+0x2580], desc[UR40][R108.64], P1 ;  /* 0x025800006c707fae */ /* 0x0003e200089a1028 */
[-C--:B--2---:R-:W-:Y:S02]  /*b8e10*/  IADD3 R7, P0, PT, R7, R3.reuse, RZ ;  /* 0x0000000307077210 */ /* 0x084fe40007f1e0ff */
[----:B---3--:R-:W-:-:S03]  /*b8e20*/  IADD3 R29, P2, PT, R29, R3, RZ ;  /* 0x000000031d1d7210 */ /* 0x008fc60007f5e0ff */
[----:B------:R-:W-:Y:S04]  /*b8e30*/  STL [R1+0x54ec], R7 ;  /* 0x0054ec0701007387 */ /* 0x000fe80000100800 */
[----:B------:R2:W-:Y:S04]  /*b8e40*/  STL [R1+0x54e0], R28 ;  /* 0x0054e01c01007387 */ /* 0x0005e80000100800 */
[----:B------:R-:W3:Y:S04]  /*b8e50*/  LDL.LU R31, [R1+0x5208] ;  /* 0x00520800011f7983 */ /* 0x000ee80000300800 */
[----:B------:R-:W3:Y:S04]  /*b8e60*/  LDL.LU R5, [R1+0x521c] ;  /* 0x00521c0001057983 */ /* 0x000ee80000300800 */
[----:B------:R-:W-:Y:S01]  /*b8e70*/  STL [R1+0x54f4], R29 ;  /* 0x0054f41d01007387 */ /* 0x000fe20000100800 */
[----:B------:R-:W-:-:S05]  /*b8e80*/  IMAD.X R9, R9, 0x1, R2, P0 ;  /* 0x0000000109097824 */ /* 0x000fca00000e0602 */
[----:B------:R4:W-:Y:S04]  /*b8e90*/  STL [R1+0x54e8], R9 ;  /* 0x0054e80901007387 */ /* 0x0009e80000100800 */
[----:B------:R-:W3:Y:S01]  /*b8ea0*/  LDL.LU R11, [R1+0x5210] ;  /* 0x00521000010b7983 */ /* 0x000ee20000300800 */
[----:B-1----:R-:W-:-:S03]  /*b8eb0*/  IMAD.MOV.U32 R109, RZ, RZ, R9 ;  /* 0x000000ffff6d7224 */ /* 0x002fc600078e0009 */
[----:B--2---:R-:W2:Y:S01]  /*b8ec0*/  LDL.LU R28, [R1+0x5224] ;  /* 0x00522400011c7983 */ /* 0x004ea20000300800 */
[----:B------:R-:W-:-:S05]  /*b8ed0*/  IMAD.MOV.U32 R108, RZ, RZ, R7 ;  /* 0x000000ffff6c7224 */ /* 0x000fca00078e0007 */
[----:B------:R1:W-:Y:S01]  /*b8ee0*/  LDGSTS.E [R112+0x2600], desc[UR40][R108.64], P1 ;  /* 0x026000006c707fae */ /* 0x0003e200089a1028 */
[----:B----4-:R-:W-:Y:S01]  /*b8ef0*/  IADD3 R8, P0, PT, R8, R3, RZ ;  /* 0x0000000308087210 */ /* 0x010fe20007f1e0ff */
[----:B------:R-:W-:-:S04]  /*b8f00*/  IMAD.X R35, R35, 0x1, R2, P2 ;  /* 0x0000000123237824 */ /* 0x000fc800010e0602 */
[----:B------:R-:W-:Y:S04]  /*b8f10*/  STL [R1+0x54fc], R8 ;  /* 0x0054fc0801007387 */ /* 0x000fe80000100800 */
[----:B------:R-:W-:Y:S04]  /*b8f20*/  STL [R1+0x54f0], R35 ;  /* 0x0054f02301007387 */ /* 0x000fe80000100800 */
[----:B------:R-:W4:Y:S04]  /*b8f30*/  LDL.LU R9, [R1+0x5218] ;  /* 0x0052180001097983 */ /* 0x000f280000300800 */
[----:B------:R-:W4:Y:S01]  /*b8f40*/  LDL.LU R7, [R1+0x522c] ;  /* 0x00522c0001077983 */ /* 0x000f220000300800 */
[----:B------:R-:W-:-:S03]  /*b8f50*/  IADD3 R6, P2, PT, R6, R3, RZ ;  /* 0x0000000306067210 */ /* 0x000fc60007f5e0ff */
[----:B------:R-:W4:Y:S01]  /*b8f60*/  LDL.LU R49, [R1+0x5220] ;  /* 0x0052200001317983 */ /* 0x000f220000300800 */
[--C-:B------:R-:W-:Y:S02]  /*b8f70*/  IMAD.X R30, R30, 0x1, R2.reuse, P0 ;  /* 0x000000011e1e7824 */ /* 0x100fe400000e0602 */
[----:B-1----:R-:W-:Y:S02]  /*b8f80*/  IMAD.MOV.U32 R108, RZ, RZ, R29 ;  /* 0x000000ffff6c7224 */ /* 0x002fe400078e001d */
[----:B------:R-:W-:Y:S01]  /*b8f90*/  IMAD.MOV.U32 R109, RZ, RZ, R35 ;  /* 0x000000ffff6d7224 */ /* 0x000fe200078e0023 */
[----:B------:R-:W-:Y:S04]  /*b8fa0*/  STL [R1+0x5504], R6 ;  /* 0x0055040601007387 */ /* 0x000fe80000100800 */
[----:B------:R1:W-:Y:S04]  /*b8fb0*/  STL [R1+0x54f8], R30 ;  /* 0x0054f81e01007387 */ /* 0x0003e80000100800 */
[----:B------:R1:W-:Y:S04]  /*b8fc0*/  LDGSTS.E [R112+0x2680], desc[UR40][R108.64], P1 ;  /* 0x026800006c707fae */ /* 0x0003e800089a1028 */
[----:B------:R-:W4:Y:S01]  /*b8fd0*/  LDL.LU R29, [R1+0x5234] ;  /* 0x00523400011d7983 */ /* 0x000f220000300800 */
[----:B------:R-:W-:-:S02]  /*b8fe0*/  IMAD.X R34, R34, 0x1, R2, P2 ;  /* 0x0000000122227824 */ /* 0x000fc400010e0602 */
[----:B-1----:R-:W-:Y:S02]  /*b8ff0*/  IMAD.MOV.U32 R109, RZ, RZ, R30 ;  /* 0x000000ffff6d7224 */ /* 0x002fe400078e001e */
[----:B------:R-:W4:Y:S01]  /*b9000*/  LDL.LU R30, [R1+0x5228] ;  /* 0x00522800011e7983 */ /* 0x000f220000300800 */
[----:B------:R-:W-:Y:S01]  /*b9010*/  IADD3 R10, P3, PT, R10, R3, RZ ;  /* 0x000000030a0a7210 */ /* 0x000fe20007f7e0ff */
[----:B------:R-:W-:-:S04]  /*b9020*/  IMAD.MOV.U32 R108, RZ, RZ, R8 ;  /* 0x000000ffff6c7224 */ /* 0x000fc800078e0008 */
[----:B------:R1:W-:Y:S04]  /*b9030*/  STL [R1+0x520c], R10 ;  /* 0x00520c0a01007387 */ /* 0x0003e80000100800 */
[----:B------:R-:W-:Y:S04]  /*b9040*/  STL [R1+0x5500], R34 ;  /* 0x0055002201007387 */ /* 0x000fe80000100800 */
[----:B------:R-:W4:Y:S04]  /*b9050*/  LDL.LU R8, [R1+0x523c] ;  /* 0x00523c0001087983 */ /* 0x000f280000300800 */
[----:B------:R-:W4:Y:S01]  /*b9060*/  LDL.LU R48, [R1+0x5230] ;  /* 0x0052300001307983 */ /* 0x000f220000300800 */
[----:B------:R-:W-:-:S03]  /*b9070*/  UISETP.GT.AND UP1, UPT, UR15, 0x8, UPT ;  /* 0x000000080f00788c */ /* 0x000fc6000bf24270 */
[----:B------:R1:W-:Y:S01]  /*b9080*/  LDGSTS.E [R112+0x2700], desc[UR40][R108.64], P1 ;  /* 0x027000006c707fae */ /* 0x0003e200089a1028 */
[----:B------:R-:W-:-:S04]  /*b9090*/  USEL UR10, URZ, 0x4, !UP1 ;  /* 0x00000004ff0a7887 */ /* 0x000fc8000c800000 */
[----:B------:R-:W-:Y:S01]  /*b90a0*/  USEL UR10, UR10, URZ, !UP0 ;  /* 0x000000ff0a0a7287 */ /* 0x000fe2000c000000 */
[----:B------:R-:W-:Y:S01]  /*b90b0*/  IADD3 R4, P2, PT, R4, R3, RZ ;  /* 0x0000000304047210 */ /* 0x000fe20007f5e0ff */
[----:B-1----:R-:W-:Y:S02]  /*b90c0*/  IMAD.MOV.U32 R108, RZ, RZ, R6 ;  /* 0x000000ffff6c7224 */ /* 0x002fe400078e0006 */
[----:B------:R-:W-:Y:S02]  /*b90d0*/  IMAD.MOV.U32 R109, RZ, RZ, R34 ;  /* 0x000000ffff6d7224 */ /* 0x000fe400078e0022 */
[----:B------:R-:W-:Y:S01]  /*b90e0*/  ISETP.NE.U32.AND P0, PT, RZ, UR10, PT ;  /* 0x0000000aff007c0c */ /* 0x000fe2000bf05070 */
[----:B------:R-:W-:Y:S04]  /*b90f0*/  STL [R1+0x5214], R4 ;  /* 0x0052140401007387 */ /* 0x000fe80000100800 */
[----:B------:R1:W-:Y:S02]  /*b9100*/  LDGSTS.E [R112+0x2780], desc[UR40][R108.64], P1 ;  /* 0x027800006c707fae */ /* 0x0003e400089a1028 */
[----:B-1----:R-:W-:-:S02]  /*b9110*/  IMAD.MOV.U32 R108, RZ, RZ, R10 ;  /* 0x000000ffff6c7224 */ /* 0x002fc400078e000a */
[----:B---3--:R-:W-:Y:S01]  /*b9120*/  IMAD.X R31, R31, 0x1, R2, P3 ;  /* 0x000000011f1f7824 */ /* 0x008fe200018e0602 */
[----:B------:R-:W-:-:S04]  /*b9130*/  IADD3 R5, P1, PT, R5, R3, RZ ;  /* 0x0000000305057210 */ /* 0x000fc80007f3e0ff */
[----:B------:R1:W-:Y:S01]  /*b9140*/  STL [R1+0x5208], R31 ;  /* 0x0052081f01007387 */ /* 0x0003e20000100800 */
[----:B------:R-:W-:-:S03]  /*b9150*/  IMAD.MOV.U32 R109, RZ, RZ, R31 ;  /* 0x000000ffff6d7224 */ /* 0x000fc600078e001f */
[----:B------:R-:W3:Y:S04]  /*b9160*/  LDL.LU R6, [R1+0x5244] ;  /* 0x0052440001067983 */ /* 0x000ee80000300800 */
[----:B------:R-:W3:Y:S04]  /*b9170*/  LDL.LU R10, [R1+0x5238] ;  /* 0x00523800010a7983 */ /* 0x000ee80000300800 */
[----:B------:R-:W-:Y:S04]  /*b9180*/  STL [R1+0x521c], R5 ;  /* 0x00521c0501007387 */ /* 0x000fe80000100800 */
[----:B------:R1:W-:Y:S01]  /*b9190*/  LDGSTS.E [R112+0x4000], desc[UR40][R108.64], P0 ;  /* 0x040000006c707fae */ /* 0x0003e200081a1028 */
[----:B------:R-:W-:-:S05]  /*b91a0*/  IMAD.X R11, R11, 0x1, R2, P2 ;  /* 0x000000010b0b7824 */ /* 0x000fca00010e0602 */
[----:B------:R-:W-:Y:S04]  /*b91b0*/  STL [R1+0x5210], R11 ;  /* 0x0052100b01007387 */ /* 0x000fe80000100800 */
[----:B------:R-:W3:Y:S01]  /*b91c0*/  LDL.LU R35, [R1+0x5240] ;  /* 0x0052400001237983 */ /* 0x000ee20000300800 */
[----:B--2---:R-:W-:-:S03]  /*b91d0*/  IADD3 R28, P2, PT, R28, R3, RZ ;  /* 0x000000031c1c7210 */ /* 0x004fc60007f5e0ff */
[----:B-1----:R-:W2:Y:S01]  /*b91e0*/  LDL.LU R31, [R1+0x524c] ;  /* 0x00524c00011f7983 */ /* 0x002ea20000300800 */
[----:B------:R-:W-:Y:S02]  /*b91f0*/  IMAD.MOV.U32 R108, RZ, RZ, R4 ;  /* 0x000000ffff6c7224 */ /* 0x000fe400078e0004 */
[----:B------:R-:W-:Y:S01]  /*b9200*/  IMAD.MOV.U32 R109, RZ, RZ, R11 ;  /* 0x000000ffff6d7224 */ /* 0x000fe200078e000b */
[----:B------:R-:W2:Y:S04]  /*b9210*/  LDL.LU R34, [R1+0x5248] ;  /* 0x0052480001227983 */ /* 0x000ea80000300800 */
[----:B------:R-:W-:Y:S04]  /*b9220*/  STL [R1+0x5224], R28 ;  /* 0x0052241c01007387 */ /* 0x000fe80000100800 */
[----:B------:R1:W-:Y:S01]  /*b9230*/  LDGSTS.E [R112+0x4080], desc[UR40][R108.64], P0 ;  /* 0x040800006c707fae */ /* 0x0003e200081a1028 */
[----:B----4-:R-:W-:Y:S01]  /*b9240*/  IMAD.X R9, R9, 0x1, R2, P1 ;  /* 0x0000000109097824 */ /* 0x010fe200008e0602 */
[----:B------:R-:W-:-:S04]  /*b9250*/  IADD3 R7, P1, PT, R7, R3, RZ ;  /* 0x0000000307077210 */ /* 0x000fc80007f3e0ff */
[----:B------:R4:W-:Y:S01]  /*b9260*/  STL [R1+0x5218], R9 ;  /* 0x0052180901007387 */ /* 0x0009e20000100800 */
[----:B-1----:R-:W-:Y:S02]  /*b9270*/  IMAD.MOV.U32 R109, RZ, RZ, R9 ;  /* 0x000000ffff6d7224 */ /* 0x002fe400078e0009 */
[----:B------:R-:W-:Y:S01]  /*b9280*/  IMAD.X R49, R49, 0x1, R2, P2 ;  /* 0x0000000131317824 */ /* 0x000fe200010e0602 */
[----:B------:R-:W2:Y:S01]  /*b9290*/  LDL.LU R4, [R1+0x5254] ;  /* 0x0052540001047983 */ /* 0x000ea20000300800 */
[----:B------:R-:W-:-:S03]  /*b92a0*/  IMAD.MOV.U32 R108, RZ, RZ, R5 ;  /* 0x000000ffff6c7224 */ /* 0x000fc600078e0005 */
[----:B----4-:R-:W4:Y:S04]  /*b92b0*/  LDL.LU R9, [R1+0x5250] ;  /* 0x0052500001097983 */ /* 0x010f280000300800 */
[----:B------:R-:W-:Y:S04]  /*b92c0*/  STL [R1+0x522c], R7 ;  /* 0x00522c0701007387 */ /* 0x000fe80000100800 */
[----:B------:R-:W-:Y:S04]  /*b92d0*/  STL [R1+0x5220], R49 ;  /* 0x0052203101007387 */ /* 0x000fe80000100800 */
[----:B------:R-:W4:Y:S01]  /*b92e0*/  LDL.LU R5, [R1+0x525c] ;  /* 0x00525c0001057983 */ /* 0x000f220000300800 */
[----:B------:R-:W-:-:S03]  /*b92f0*/  IADD3 R29, P2, PT, R29, R3, RZ ;  /* 0x000000031d1d7210 */ /* 0x000fc60007f5e0ff */
[----:B------:R1:W-:Y:S04]  /*b9300*/  LDGSTS.E [R112+0x4100], desc[UR40][R108.64], P0 ;  /* 0x041000006c707fae */ /* 0x0003e800081a1028 */
[----:B------:R-:W4:Y:S01]  /*b9310*/  LDL.LU R11, [R1+0x5264] ;  /* 0x00526400010b7983 */ /* 0x000f220000300800 */
[----:B------:R-:W-:Y:S02]  /*b9320*/  IMAD.X R30, R30, 0x1, R2, P1 ;  /* 0x000000011e1e7824 */ /* 0x000fe400008e0602 */
[----:B-1----:R-:W-:Y:S02]  /*b9330*/  IMAD.MOV.U32 R108, RZ, RZ, R28 ;  /* 0x000000ffff6c7224 */ /* 0x002fe400078e001c */
[----:B------:R-:W-:Y:S01]  /*b9340*/  IMAD.MOV.U32 R109, RZ, RZ, R49 ;  /* 0x000000ffff6d7224 */ /* 0x000fe200078e0031 */
[----:B------:R-:W4:Y:S04]  /*b9350*/  LDL.LU R28, [R1+0x5258] ;  /* 0x00525800011c7983 */ /* 0x000f280000300800 */
[----:B------:R-:W-:Y:S01]  /*b9360*/  STL [R1+0x5234], R29 ;  /* 0x0052341d01007387 */ /* 0x000fe20000100800 */
[----:B------:R-:W-:-:S03]  /*b9370*/  IADD3 R8, P1, PT, R8, R3, RZ ;  /* 0x0000000308087210 */ /* 0x000fc60007f3e0ff */
[----:B------:R1:W-:Y:S01]  /*b9380*/  LDGSTS.E [R112+0x4180], desc[UR40][R108.64], P0 ;  /* 0x041800006c707fae */ /* 0x0003e200081a1028 */
[----:B------:R-:W-:-:S03]  /*b9390*/  IMAD.X R48, R48, 0x1, R2, P2 ;  /* 0x0000000130307824 */ /* 0x000fc600010e0602 */
[----:B------:R1:W-:Y:S02]  /*b93a0*/  STL [R1+0x5228], R30 ;  /* 0x0052281e01007387 */ /* 0x0003e40000100800 */
[----:B-1----:R-:W-:Y:S02]  /*b93b0*/  IMAD.MOV.U32 R109, RZ, RZ, R30 ;  /* 0x000000ffff6d7224 */ /* 0x002fe400078e001e */
[----:B------:R-:W4:Y:S01]  /*b93c0*/  LDL.LU R30, [R1+0x5260] ;  /* 0x00526000011e7983 */ /* 0x000f220000300800 */
[----:B------:R-:W-:-:S03]  /*b93d0*/  IMAD.MOV.U32 R108, RZ, RZ, R7 ;  /* 0x000000ffff6c7224 */ /* 0x000fc600078e0007 */
[----:B------:R-:W-:Y:S04]  /*b93e0*/  STL [R1+0x523c], R8 ;  /* 0x00523c0801007387 */ /* 0x000fe80000100800 */
[----:B------:R-:W-:Y:S04]  /*b93f0*/  STL [R1+0x5230], R48 ;  /* 0x0052303001007387 */ /* 0x000fe80000100800 */
[----:B------:R-:W4:Y:S04]  /*b9400*/  LDL.LU R7, [R1+0x526c] ;  /* 0x00526c0001077983 */ /* 0x000f280000300800 */
[----:B------:R1:W-:Y:S02]  /*b9410*/  LDGSTS.E [R112+0x4200], desc[UR40][R108.64], P0 ;  /* 0x042000006c707fae */ /* 0x0003e400081a1028 */
[----:B-1----:R-:W-:-:S02]  /*b9420*/  IMAD.MOV.U32 R108, RZ, RZ, R29 ;  /* 0x000000ffff6c7224 */ /* 0x002fc400078e001d */
[----:B------:R-:W-:Y:S01]  /*b9430*/  IMAD.MOV.U32 R109, RZ, RZ, R48 ;  /* 0x000000ffff6d7224 */ /* 0x000fe200078e0030 */
[----:B------:R-:W4:Y:S04]  /*b9440*/  LDL.LU R29, [R1+0x5274] ;  /* 0x00527400011d7983 */ /* 0x000f280000300800 */
[----:B------:R1:W-:Y:S02]  /*b9450*/  LDGSTS.E [R112+0x4280], desc[UR40][R108.64], P0 ;  /* 0x042800006c707fae */ /* 0x0003e400081a1028 */
[----:B-1----:R-:W-:Y:S01]  /*b9460*/  IMAD.MOV.U32 R108, RZ, RZ, R8 ;  /* 0x000000ffff6c7224 */ /* 0x002fe200078e0008 */
[----:B---3--:R-:W-:Y:S01]  /*b9470*/  IADD3 R6, P2, PT, R6, R3, RZ ;  /* 0x0000000306067210 */ /* 0x008fe20007f5e0ff */
[----:B------:R-:W-:-:S04]  /*b9480*/  IMAD.X R10, R10, 0x1, R2, P1 ;  /* 0x000000010a0a7824 */ /* 0x000fc800008e0602 */
[----:B------:R-:W-:Y:S01]  /*b9490*/  STL [R1+0x5244], R6 ;  /* 0x0052440601007387 */ /* 0x000fe20000100800 */
[----:B------:R-:W-:-:S03]  /*b94a0*/  IMAD.MOV.U32 R109, RZ, RZ, R10 ;  /* 0x000000ffff6d7224 */ /* 0x000fc600078e000a */
[----:B------:R1:W-:Y:S04]  /*b94b0*/  STL [R1+0x5238], R10 ;  /* 0x0052380a01007387 */ /* 0x0003e80000100800 */
[----:B------:R3:W-:Y:S04]  /*b94c0*/  LDGSTS.E [R112+0x4300], desc[UR40][R108.64], P0 ;  /* 0x043000006c707fae */ /* 0x0007e800081a1028 */
[----:B-1----:R-:W4:Y:S01]  /*b94d0*/  LDL.LU R10, [R1+0x5268] ;  /* 0x00526800010a7983 */ /* 0x002f220000300800 */
[----:B------:R-:W-:Y:S01]  /*b94e0*/  IMAD.X R35, R35, 0x1, R2, P2 ;  /* 0x0000000123237824 */ /* 0x000fe200010e0602 */
[----:B--2---:R-:W-:-:S03]  /*b94f0*/  IADD3 R31, P1, PT, R31, R3, RZ ;  /* 0x000000031f1f7210 */ /* 0x004fc60007f3e0ff */
[----:B---3--:R-:W-:Y:S02]  /*b9500*/  IMAD.MOV.U32 R109, RZ, RZ, R35 ;  /* 0x000000ffff6d7224 */ /* 0x008fe400078e0023 */
[----:B------:R-:W-:Y:S04]  /*b9510*/  STL [R1+0x524c], R31 ;  /* 0x00524c1f01007387 */ /* 0x000fe80000100800 */
[----:B------:R1:W-:Y:S04]  /*b9520*/  STL [R1+0x5240], R35 ;  /* 0x0052402301007387 */ /* 0x0003e80000100800 */
[----:B------:R-:W2:Y:S01]  /*b9530*/  LDL.LU R8, [R1+0x527c] ;  /* 0x00527c0001087983 */ /* 0x000ea20000300800 */
[----:B------:R-:W-:-:S03]  /*b9540*/  IMAD.X R34, R34, 0x1, R2, P1 ;  /* 0x0000000122227824 */ /* 0x000fc600008e0602 */
[----:B-1----:R-:W3:Y:S01]  /*b9550*/  LDL.LU R35, [R1+0x5270] ;  /* 0x0052700001237983 */ /* 0x002ee20000300800 */
[----:B------:R-:W-:-:S05]  /*b9560*/  IMAD.MOV.U32 R108, RZ, RZ, R6 ;  /* 0x000000ffff6c7224 */ /* 0x000fca00078e0006 */
[----:B------:R1:W-:Y:S01]  /*b9570*/  LDGSTS.E [R112+0x4380], desc[UR40][R108.64], P0 ;  /* 0x043800006c707fae */ /* 0x0003e200081a1028 */
[----:B------:R-:W-:Y:S01]  /*b9580*/  IADD3 R4, P2, PT, R4, R3, RZ ;  /* 0x0000000304047210 */ /* 0x000fe20007f5e0ff */
[----:B-1----:R-:W-:Y:S02]  /*b9590*/  IMAD.MOV.U32 R108, RZ, RZ, R31 ;  /* 0x000000ffff6c7224 */ /* 0x002fe400078e001f */
[----:B------:R-:W-:Y:S02]  /*b95a0*/  IMAD.MOV.U32 R109, RZ, RZ, R34 ;  /* 0x000000ffff6d7224 */ /* 0x000fe400078e0022 */
[----:B------:R-:W-:Y:S01]  /*b95b0*/  STL [R1+0x5254], R4 ;  /* 0x0052540401007387 */ /* 0x000fe20000100800 */
[----:B----4-:R-:W-:-:S03]  /*b95c0*/  IMAD.X R9, R9, 0x1, R2, P2 ;  /* 0x0000000109097824 */ /* 0x010fc600010e0602 */
[----:B------:R1:W-:Y:S04]  /*b95d0*/  STL [R1+0x5248], R34 ;  /* 0x0052482201007387 */ /* 0x0003e80000100800 */
        /* <DEDUP_REMOVED lines=11> */
[----:B------:R1:W-:Y:S01]  /*b9690*/  STL [R1+0x5258], R28 ;  /* 0x0052581c01007387 */ /* 0x0003e20000100800 */
[----:B------:R-:W-:-:S03]  /*b96a0*/  IMAD.MOV.U32 R108, RZ, RZ, R4 ;  /* 0x000000ffff6c7224 */ /* 0x000fc600078e0004 */
[----:B------:R-:W4:Y:S04]  /*b96b0*/  LDL.LU R9, [R1+0x500c] ;  /* 0x00500c0001097983 */ /* 0x000f280000300800 */
[----:B------:R-:W4:Y:S04]  /*b96c0*/  LDL.LU R4, [R1+0x5014] ;  /* 0x0050140001047983 */ /* 0x000f280000300800 */
[----:B------:R1:W-:Y:S01]  /*b96d0*/  LDGSTS.E [R112+0x4480], desc[UR40][R108.64], P0 ;  /* 0x044800006c707fae */ /* 0x0003e200081a1028 */
[----:B------:R-:W-:Y:S01]  /*b96e0*/  IMAD.X R30, R30, 0x1, R2, P2 ;  /* 0x000000011e1e7824 */ /* 0x000fe200010e0602 */
[----:B------:R-:W-:Y:S01]  /*b96f0*/  IADD3 R7, P1, PT, R7, R3, RZ ;  /* 0x0000000307077210 */ /* 0x000fe20007f3e0ff */
[----:B-1----:R-:W-:-:S04]  /*b9700*/  IMAD.MOV.U32 R109, RZ, RZ, R28 ;  /* 0x000000ffff6d7224 */ /* 0x002fc800078e001c */
[----:B------:R-:W-:Y:S04]  /*b9710*/  STL [R1+0x526c], R7 ;  /* 0x00526c0701007387 */ /* 0x000fe80000100800 */
[----:B------:R1:W-:Y:S04]  /*b9720*/  STL [R1+0x5260], R30 ;  /* 0x0052601e01007387 */ /* 0x0003e80000100800 */
[----:B------:R-:W4:Y:S01]  /*b9730*/  LDL.LU R28, [R1+0x5008] ;  /* 0x00500800011c7983 */ /* 0x000f220000300800 */
[----:B------:R-:W-:-:S03]  /*b9740*/  IMAD.MOV.U32 R108, RZ, RZ, R5 ;  /* 0x000000ffff6c7224 */ /* 0x000fc600078e0005 */
[----:B------:R-:W4:Y:S01]  /*b9750*/  LDL.LU R5, [R1+0x501c] ;  /* 0x00501c0001057983 */ /* 0x000f220000300800 */
[----:B------:R-:W-:-:S03]  /*b9760*/  IADD3 R29, P2, PT, R29, R3, RZ ;  /* 0x000000031d1d7210 */ /* 0x000fc60007f5e0ff */
[----:B------:R1:W-:Y:S04]  /*b9770*/  LDGSTS.E [R112+0x4500], desc[UR40][R108.64], P0 ;  /* 0x045000006c707fae */ /* 0x0003e800081a1028 */
[----:B------:R-:W-:Y:S01]  /*b9780*/  STL [R1+0x5274], R29 ;  /* 0x0052741d01007387 */ /* 0x000fe20000100800 */
[----:B-1----:R-:W-:Y:S02]  /*b9790*/  IMAD.MOV.U32 R108, RZ, RZ, R11 ;  /* 0x000000ffff6c7224 */ /* 0x002fe400078e000b */
[----:B------:R-:W-:-:S05]  /*b97a0*/  IMAD.MOV.U32 R109, RZ, RZ, R30 ;  /* 0x000000ffff6d7224 */ /* 0x000fca00078e001e */
[----:B------:R1:W-:Y:S02]  /*b97b0*/  LDGSTS.E [R112+0x4580], desc[UR40][R108.64], P0 ;  /* 0x045800006c707fae */ /* 0x0003e400081a1028 */
[----:B-1----:R-:W-:Y:S02]  /*b97c0*/  IMAD.MOV.U32 R108, RZ, RZ, R7 ;  /* 0x000000ffff6c7224 */ /* 0x002fe400078e0007 */
[----:B------:R-:W-:-:S05]  /*b97d0*/  IMAD.X R10, R10, 0x1, R2, P1 ;  /* 0x000000010a0a7824 */ /* 0x000fca00008e0602 */
[----:B------:R1:W-:Y:S04]  /*b97e0*/  STL [R1+0x5268], R10 ;  /* 0x0052680a01007387 */ /* 0x0003e80000100800 */
[----:B------:R-:W4:Y:S01]  /*b97f0*/  LDL.LU R11, [R1+0x5010] ;  /* 0x00501000010b7983 */ /* 0x000f220000300800 */
[----:B------:R-:W-:-:S03]  /*b9800*/  IMAD.MOV.U32 R109, RZ, RZ, R10 ;  /* 0x000000ffff6d7224 */ /* 0x000fc600078e000a */
[----:B------:R-:W4:Y:S04]  /*b9810*/  LDL.LU R30, [R1+0x5024] ;  /* 0x00502400011e7983 */ /* 0x000f280000300800 */
[----:B------:R1:W-:Y:S01]  /*b9820*/  LDGSTS.E [R112+0x4600], desc[UR40][R108.64], P0 ;  /* 0x046000006c707fae */ /* 0x0003e200081a1028 */
[----:B--2---:R-:W-:Y:S01]  /*b9830*/  IADD3 R8, P1, PT, R8, R3, RZ ;  /* 0x0000000308087210 */ /* 0x004fe20007f3e0ff */
[----:B---3--:R-:W-:-:S04]  /*b9840*/  IMAD.X R35, R35, 0x1, R2, P2 ;  /* 0x0000000123237824 */ /* 0x008fc800010e0602 */
[----:B------:R-:W-:Y:S04]  /*b9850*/  STL [R1+0x527c], R8 ;  /* 0x00527c0801007387 */ /* 0x000fe80000100800 */
[----:B------:R-:W-:Y:S04]  /*b9860*/  STL [R1+0x5270], R35 ;  /* 0x0052702301007387 */ /* 0x000fe80000100800 */
[----:B-1----:R-:W2:Y:S04]  /*b9870*/  LDL.LU R10, [R1+0x5018] ;  /* 0x00501800010a7983 */ /* 0x002ea80000300800 */
[----:B------:R-:W3:Y:S04]  /*b9880*/  LDL.LU R7, [R1+0x502c] ;  /* 0x00502c0001077983 */ /* 0x000ee80000300800 */
[----:B------:R-:W3:Y:S01]  /*b9890*/  LDL.LU R49, [R1+0x5020] ;  /* 0x0050200001317983 */ /* 0x000ee20000300800 */
[----:B------:R-:W-:-:S02]  /*b98a0*/  IMAD.MOV.U32 R108, RZ, RZ, R29 ;  /* 0x000000ffff6c7224 */ /* 0x000fc400078e001d */
[----:B------:R-:W-:-:S05]  /*b98b0*/  IMAD.MOV.U32 R109, RZ, RZ, R35 ;  /* 0x000000ffff6d7224 */ /* 0x000fca00078e0023 */
[----:B------:R1:W-:Y:S01]  /*b98c0*/  LDGSTS.E [R112+0x4680], desc[UR40][R108.64], P0 ;  /* 0x046800006c707fae */ /* 0x0003e200081a1028 */
[----:B----4-:R-:W-:Y:S01]  /*b98d0*/  IADD3 R6, P2, PT, R6, R3, RZ ;  /* 0x0000000306067210 */ /* 0x010fe20007f5e0ff */
[----:B------:R-:W-:-:S04]  /*b98e0*/  IMAD.X R31, R31, 0x1, R2, P1 ;  /* 0x000000011f1f7824 */ /* 0x000fc800008e0602 */
[----:B------:R-:W-:Y:S01]  /*b98f0*/  STL [R1+0x5284], R6 ;  /* 0x0052840601007387 */ /* 0x000fe20000100800 */
[----:B-1----:R-:W-:Y:S02]  /*b9900*/  IMAD.MOV.U32 R108, RZ, RZ, R8 ;  /* 0x000000ffff6c7224 */ /* 0x002fe400078e0008 */
[----:B------:R-:W-:Y:S01]  /*b9910*/  IMAD.MOV.U32 R109, RZ, RZ, R31 ;  /* 0x000000ffff6d7224 */ /* 0x000fe200078e001f */
[----:B------:R1:W-:Y:S04]  /*b9920*/  STL [R1+0x5278], R31 ;  /* 0x0052781f01007387 */ /* 0x0003e80000100800 */
[----:B------:R-:W4:Y:S04]  /*b9930*/  LDL.LU R29, [R1+0x5034] ;  /* 0x00503400011d7983 */ /* 0x000f280000300800 */
[----:B------:R1:W-:Y:S04]  /*b9940*/  LDGSTS.E [R112+0x4700], desc[UR40][R108.64], P0 ;  /* 0x047000006c707fae */ /* 0x0003e800081a1028 */
[----:B-1----:R-:W4:Y:S01]  /*b9950*/  LDL.LU R31, [R1+0x5028] ;  /* 0x00502800011f7983 */ /* 0x002f220000300800 */
[----:B------:R-:W-:Y:S01]  /*b9960*/  IMAD.X R34, R34, 0x1, R2, P2 ;  /* 0x0000000122227824 */ /* 0x000fe200010e0602 */
[----:B------:R-:W-:-:S05]  /*b9970*/  IADD3 R9, P3, PT, R9, R3, RZ ;  /* 0x0000000309097210 */ /* 0x000fca0007f7e0ff */
[----:B------:R1:W-:Y:S01]  /*b9980*/  STL [R1+0x500c], R9 ;  /* 0x00500c0901007387 */ /* 0x0003e20000100800 */
[----:B------:R-:W-:-:S03]  /*b9990*/  IADD3 R4, P2, PT, R4, R3, RZ ;  /* 0x0000000304047210 */ /* 0x000fc60007f5e0ff */
[----:B------:R-:W-:Y:S01]  /*b99a0*/  STL [R1+0x5280], R34 ;  /* 0x0052802201007387 */ /* 0x000fe20000100800 */
[----:B------:R-:W-:-:S03]  /*b99b0*/  IMAD.MOV.U32 R108, RZ, RZ, R6 ;  /* 0x000000ffff6c7224 */ /* 0x000fc600078e0006 */
[----:B------:R-:W4:Y:S01]  /*b99c0*/  LDL.LU R8, [R1+0x503c] ;  /* 0x00503c0001087983 */ /* 0x000f220000300800 */
[----:B------:R-:W-:-:S03]  /*b99d0*/  IMAD.MOV.U32 R109, RZ, RZ, R34 ;  /* 0x000000ffff6d7224 */ /* 0x000fc600078e0022 */
[----:B------:R-:W4:Y:S04]  /*b99e0*/  LDL.LU R48, [R1+0x5030] ;  /* 0x0050300001307983 */ /* 0x000f280000300800 */
[----:B------:R-:W-:Y:S04]  /*b99f0*/  STL [R1+0x5014], R4 ;  /* 0x0050140401007387 */ /* 0x000fe80000100800 */
[----:B------:R1:W-:Y:S01]  /*b9a00*/  LDGSTS.E [R112+0x4780], desc[UR40][R108.64], P0 ;  /* 0x047800006c707fae */ /* 0x0003e200081a1028 */
[----:B------:R-:W-:Y:S02]  /*b9a10*/  IMAD.X R28, R28, 0x1, R2, P3 ;  /* 0x000000011c1c7824 */ /* 0x000fe400018e0602 */
[----:B-1----:R-:W-:-:S03]  /*b9a20*/  IMAD.MOV.U32 R108, RZ, RZ, R9 ;  /* 0x000000ffff6c7224 */ /* 0x002fc600078e0009 */
[----:B------:R1:W-:Y:S04]  /*b9a30*/  STL [R1+0x5008], R28 ;  /* 0x0050081c01007387 */ /* 0x0003e80000100800 */
[----:B------:R-:W4:Y:S04]  /*b9a40*/  LDL.LU R6, [R1+0x5044] ;  /* 0x0050440001067983 */ /* 0x000f280000300800 */
[----:B------:R-:W4:Y:S01]  /*b9a50*/  LDL.LU R9, [R1+0x5038] ;  /* 0x0050380001097983 */ /* 0x000f220000300800 */
[----:B------:R-:W-:-:S04]  /*b9a60*/  UISETP.GT.AND UP1, UPT, UR15, 0xc, UPT ;  /* 0x0000000c0f00788c */ /* 0x000fc8000bf24270 */
[----:B------:R-:W-:-:S04]  /*b9a70*/  USEL UR10, URZ, 0x4, !UP1 ;  /* 0x00000004ff0a7887 */ /* 0x000fc8000c800000 */
[----:B------:R-:W-:-:S06]  /*b9a80*/  USEL UR10, UR10, URZ, !UP0 ;  /* 0x000000ff0a0a7287 */ /* 0x000fcc000c000000 */
[----:B------:R-:W-:Y:S01]  /*b9a90*/  ISETP.NE.U32.AND P1, PT, RZ, UR10, PT ;  /* 0x0000000aff007c0c */ /* 0x000fe2000bf25070 */
[----:B------:R-:W-:Y:S01]  /*b9aa0*/  IMAD.MOV.U32 R109, RZ, RZ, R28 ;  /* 0x000000ffff6d7224 */ /* 0x000fe200078e001c */
[----:B------:R-:W-:-:S05]  /*b9ab0*/  IADD3 R5, P0, PT, R5, R3, RZ ;  /* 0x0000000305057210 */ /* 0x000fca0007f1e0ff */
[----:B------:R-:W-:Y:S06]  /*b9ac0*/  STL [R1+0x501c], R5 ;  /* 0x00501c0501007387 */ /* 0x000fec0000100800 */
[----:B------:R1:W-:Y:S02]  /*b9ad0*/  LDGSTS.E [R112+0x6000], desc[UR40][R108.64], P1 ;  /* 0x060000006c707fae */ /* 0x0003e400089a1028 */
[----:B-1----:R-:W-:Y:S02]  /*b9ae0*/  IMAD.MOV.U32 R108, RZ, RZ, R4 ;  /* 0x000000ffff6c7224 */ /* 0x002fe400078e0004 */
[----:B------:R-:W-:Y:S01]  /*b9af0*/  IMAD.X R11, R11, 0x1, R2, P2 ;  /* 0x000000010b0b7824 */ /* 0x000fe200010e0602 */
[----:B------:R-:W-:-:S04]  /*b9b00*/  IADD3 R30, P2, PT, R30, R3, RZ ;  /* 0x000000031e1e7210 */ /* 0x000fc80007f5e0ff */
[----:B------:R-:W-:Y:S01]  /*b9b10*/  STL [R1+0x5010], R11 ;  /* 0x0050100b01007387 */ /* 0x000fe20000100800 */
[----:B------:R-:W-:-:S03]  /*b9b20*/  IMAD.MOV.U32 R109, RZ, RZ, R11 ;  /* 0x000000ffff6d7224 */ /* 0x000fc600078e000b */
[----:B------:R-:W4:Y:S04]  /*b9b30*/  LDL.LU R35, [R1+0x5040] ;  /* 0x0050400001237983 */ /* 0x000f280000300800 */
[----:B------:R-:W4:Y:S04]  /*b9b40*/  LDL.LU R28, [R1+0x504c] ;  /* 0x00504c00011c7983 */ /* 0x000f280000300800 */
[----:B------:R-:W4:Y:S04]  /*b9b50*/  LDL.LU R34, [R1+0x5048] ;  /* 0x0050480001227983 */ /* 0x000f280000300800 */
[----:B------:R-:W-:Y:S04]  /*b9b60*/  STL [R1+0x5024], R30 ;  /* 0x0050241e01007387 */ /* 0x000fe80000100800 */
[----:B------:R1:W-:Y:S01]  /*b9b70*/  LDGSTS.E [R112+0x6080], desc[UR40][R108.64], P1 ;  /* 0x060800006c707fae */ /* 0x0003e200089a1028 */
[----:B--2---:R-:W-:Y:S01]  /*b9b80*/  IMAD.X R10, R10, 0x1, R2, P0 ;  /* 0x000000010a0a7824 */ /* 0x004fe200000e0602 */
[----:B---3--:R-:W-:-:S04]  /*b9b90*/  IADD3 R7, P0, PT, R7, R3, RZ ;  /* 0x0000000307077210 */ /* 0x008fc80007f1e0ff */
[----:B------:R2:W-:Y:S01]  /*b9ba0*/  STL [R1+0x5018], R10 ;  /* 0x0050180a01007387 */ /* 0x0005e20000100800 */
[----:B-1----:R-:W-:Y:S02]  /*b9bb0*/  IMAD.MOV.U32 R109, RZ, RZ, R10 ;  /* 0x000000ffff6d7224 */ /* 0x002fe400078e000a */
[----:B------:R-:W-:Y:S01]  /*b9bc0*/  IMAD.X R49, R49, 0x1, R2, P2 ;  /* 0x0000000131317824 */ /* 0x000fe200010e0602 */
[----:B------:R-:W3:Y:S01]  /*b9bd0*/  LDL.LU R4, [R1+0x5054] ;  /* 0x0050540001047983 */ /* 0x000ee20000300800 */
[----:B------:R-:W-:-:S03]  /*b9be0*/  IMAD.MOV.U32 R108, RZ, RZ, R5 ;  /* 0x000000ffff6c7224 */ /* 0x000fc600078e0005 */
[----:B--2---:R-:W2:Y:S04]  /*b9bf0*/  LDL.LU R10, [R1+0x5050] ;  /* 0x00505000010a7983 */ /* 0x004ea80000300800 */
[----:B------:R-:W-:Y:S04]  /*b9c00*/  STL [R1+0x502c], R7 ;  /* 0x00502c0701007387 */ /* 0x000fe80000100800 */
[----:B------:R-:W-:Y:S04]  /*b9c10*/  STL [R1+0x5020], R49 ;  /* 0x0050203101007387 */ /* 0x000fe80000100800 */
[----:B------:R-:W2:Y:S04]  /*b9c20*/  LDL.LU R5, [R1+0x505c] ;  /* 0x00505c0001057983 */ /* 0x000ea80000300800 */
[----:B------:R1:W-:Y:S04]  /*b9c30*/  LDGSTS.E [R112+0x6100], desc[UR40][R108.64], P1 ;  /* 0x061000006c707fae */ /* 0x0003e800089a1028 */
[----:B------:R-:W2:Y:S01]  /*b9c40*/  LDL.LU R11, [R1+0x5064] ;  /* 0x00506400010b7983 */ /* 0x000ea20000300800 */
[----:B----4-:R-:W-:Y:S01]  /*b9c50*/  IADD3 R29, P2, PT, R29, R3, RZ ;  /* 0x000000031d1d7210 */ /* 0x010fe20007f5e0ff */
[----:B-1----:R-:W-:-:S02]  /*b9c60*/  IMAD.MOV.U32 R108, RZ, RZ, R30 ;  /* 0x000000ffff6c7224 */ /* 0x002fc400078e001e */
[----:B------:R-:W-:Y:S01]  /*b9c70*/  IMAD.MOV.U32 R109, RZ, RZ, R49 ;  /* 0x000000ffff6d7224 */ /* 0x000fe200078e0031 */
[----:B------:R-:W4:Y:S01]  /*b9c80*/  LDL.LU R30, [R1+0x5058] ;  /* 0x00505800011e7983 */ /* 0x000f220000300800 */
[----:B------:R-:W-:-:S03]  /*b9c90*/  IMAD.X R31, R31, 0x1, R2, P0 ;  /* 0x000000011f1f7824 */ /* 0x000fc600000e0602 */
[----:B------:R-:W-:Y:S04]  /*b9ca0*/  STL [R1+0x5034], R29 ;  /* 0x0050341d01007387 */ /* 0x000fe80000100800 */
[----:B------:R1:W-:Y:S04]  /*b9cb0*/  LDGSTS.E [R112+0x6180], desc[UR40][R108.64], P1 ;  /* 0x061800006c707fae */ /* 0x0003e800089a1028 */
[----:B------:R1:W-:Y:S02]  /*b9cc0*/  STL [R1+0x5028], R31 ;  /* 0x0050281f01007387 */ /* 0x0003e40000100800 */
[----:B-1----:R-:W-:-:S02]  /*b9cd0*/  IMAD.MOV.U32 R108, RZ, RZ, R7 ;  /* 0x000000ffff6c7224 */ /* 0x002fc400078e0007 */
[----:B------:R-:W-:Y:S02]  /*b9ce0*/  IMAD.MOV.U32 R109, RZ, RZ, R31 ;  /* 0x000000ffff6d7224 */ /* 0x000fe400078e001f */
[----:B------:R-:W4:Y:S01]  /*b9cf0*/  LDL.LU R31, [R1+0x5060] ;  /* 0x00506000011f7983 */ /* 0x000f220000300800 */
[----:B------:R-:W-:-:S03]  /*b9d00*/  IADD3 R8, P0, PT, R8, R3, RZ ;  /* 0x0000000308087210 */ /* 0x000fc60007f1e0ff */
[----:B------:R1:W-:Y:S01]  /*b9d10*/  LDGSTS.E [R112+0x6200], desc[UR40][R108.64], P1 ;  /* 0x062000006c707fae */ /* 0x0003e200089a1028 */
[----:B------:R-:W-:-:S03]  /*b9d20*/  IMAD.X R48, R48, 0x1, R2, P2 ;  /* 0x0000000130307824 */ /* 0x000fc600010e0602 */
[----:B------:R-:W-:Y:S04]  /*b9d30*/  STL [R1+0x503c], R8 ;  /* 0x00503c0801007387 */ /* 0x000fe80000100800 */
[----:B------:R-:W-:Y:S04]  /*b9d40*/  STL [R1+0x5030], R48 ;  /* 0x0050303001007387 */ /* 0x000fe80000100800 */
[----:B------:R-:W4:Y:S01]  /*b9d50*/  LDL.LU R7, [R1+0x506c] ;  /* 0x00506c0001077983 */ /* 0x000f220000300800 */
[----:B-1----:R-:W-:Y:S02]  /*b9d60*/  IMAD.MOV.U32 R108, RZ, RZ, R29 ;  /* 0x000000ffff6c7224 */ /* 0x002fe400078e001d */
[----:B------:R-:W-:Y:S01]  /*b9d70*/  IMAD.MOV.U32 R109, RZ, RZ, R48 ;  /* 0x000000ffff6d7224 */ /* 0x000fe200078e0030 */
[----:B------:R-:W4:Y:S04]  /*b9d80*/  LDL.LU R29, [R1+0x5074] ;  /* 0x00507400011d7983 */ /* 0x000f280000300800 */
[----:B------:R1:W-:Y:S01]  /*b9d90*/  LDGSTS.E [R112+0x6280], desc[UR40][R108.64], P1 ;  /* 0x062800006c707fae */ /* 0x0003e200089a1028 */
[----:B------:R-:W-:Y:S01]  /*b9da0*/  IADD3 R6, P2, PT, R6, R3, RZ ;  /* 0x0000000306067210 */ /* 0x000fe20007f5e0ff */
[----:B------:R-:W-:-:S04]  /*b9db0*/  IMAD.X R9, R9, 0x1, R2, P0 ;  /* 0x0000000109097824 */ /* 0x000fc800000e0602 */
[----:B------:R-:W-:Y:S01]  /*b9dc0*/  STL [R1+0x5044], R6 ;  /* 0x0050440601007387 */ /* 0x000fe20000100800 */
[----:B-1----:R-:W-:-:S03]  /*b9dd0*/  IMAD.MOV.U32 R109, RZ, RZ, R9 ;  /* 0x000000ffff6d7224 */ /* 0x002fc600078e0009 */
[----:B------:R1:W-:Y:S04]  /*b9de0*/  STL [R1+0x5038], R9 ;  /* 0x0050380901007387 */ /* 0x0003e80000100800 */
[----:B-1----:R-:W4:Y:S01]  /*b9df0*/  LDL.LU R9, [R1+0x5068] ;  /* 0x0050680001097983 */ /* 0x002f220000300800 */
[----:B------:R-:W-:-:S05]  /*b9e00*/  IMAD.MOV.U32 R108, RZ, RZ, R8 ;  /* 0x000000ffff6c7224 */ /* 0x000fca00078e0008 */
[----:B------:R1:W-:Y:S02]  /*b9e10*/  LDGSTS.E [R112+0x6300], desc[UR40][R108.64], P1 ;  /* 0x063000006c707fae */ /* 0x0003e400089a1028 */
[----:B-1----:R-:W-:Y:S02]  /*b9e20*/  IMAD.MOV.U32 R108, RZ, RZ, R6 ;  /* 0x000000ffff6c7224 */ /* 0x002fe400078e0006 */
[----:B------:R-:W-:Y:S01]  /*b9e30*/  IMAD.X R35, R35, 0x1, R2, P2 ;  /* 0x0000000123237824 */ /* 0x000fe200010e0602 */
[----:B------:R-:W-:-:S03]  /*b9e40*/  IADD3 R28, P0, PT, R28, R3, RZ ;  /* 0x000000031c1c7210 */ /* 0x000fc60007f1e0ff */
[----:B------:R-:W-:Y:S02]  /*b9e50*/  IMAD.MOV.U32 R109, RZ, RZ, R35 ;  /* 0x000000ffff6d7224 */ /* 0x000fe400078e0023 */
[----:B------:R-:W-:Y:S01]  /*b9e60*/  STL [R1+0x504c], R28 ;  /* 0x00504c1c01007387 */ /* 0x000fe20000100800 */
[----:B------:R-:W-:-:S03]  /*b9e70*/  IMAD.X R34, R34, 0x1, R2, P0 ;  /* 0x0000000122227824 */ /* 0x000fc600000e0602 */
[----:B------:R1:W-:Y:S04]  /*b9e80*/  STL [R1+0x5040], R35 ;  /* 0x0050402301007387 */ /* 0x0003e80000100800 */
[----:B------:R-:W4:Y:S04]  /*b9e90*/  LDL.LU R8, [R1+0x507c] ;  /* 0x00507c0001087983 */ /* 0x000f280000300800 */
[----:B------:R3:W-:Y:S04]  /*b9ea0*/  LDGSTS.E [R112+0x6380], desc[UR40][R108.64], P1 ;  /* 0x063800006c707fae */ /* 0x0007e800089a1028 */
[----:B-1----:R-:W4:Y:S01]  /*b9eb0*/  LDL.LU R35, [R1+0x5070] ;  /* 0x0050700001237983 */ /* 0x002f220000300800 */
[----:B---3--:R-:W-:Y:S01]  /*b9ec0*/  IADD3 R4, P2, PT, R4, R3, RZ ;  /* 0x0000000304047210 */ /* 0x008fe20007f5e0ff */
[----:B------:R-:W-:-:S02]  /*b9ed0*/  IMAD.MOV.U32 R108, RZ, RZ, R28 ;  /* 0x000000ffff6c7224 */ /* 0x000fc400078e001c */
[----:B------:R-:W-:Y:S02]  /*b9ee0*/  IMAD.MOV.U32 R109, RZ, RZ, R34 ;  /* 0x000000ffff6d7224 */ /* 0x000fe400078e0022 */
[----:B------:R-:W-:Y:S01]  /*b9ef0*/  STL [R1+0x5054], R4 ;  /* 0x0050540401007387 */ /* 0x000fe20000100800 */
[----:B--2---:R-:W-:-:S03]  /*b9f00*/  IMAD.X R10, R10, 0x1, R2, P2 ;  /* 0x000000010a0a7824 */ /* 0x004fc600010e0602 */
[----:B------:R1:W-:Y:S04]  /*b9f10*/  STL [R1+0x5048], R34 ;  /* 0x0050482201007387 */ /* 0x0003e80000100800 */
[----:B------:R-:W2:Y:S04]  /*b9f20*/  LDL.LU R6, [R1+0x5084] ;  /* 0x0050840001067983 */ /* 0x000ea80000300800 */
[----:B------:R-:W3:Y:S01]  /*b9f30*/  LDL.LU R28, [R1+0x5078] ;  /* 0x00507800011c7983 */ /* 0x000ee20000300800 */
[----:B------:R-:W-:-:S03]  /*b9f40*/  IADD3 R5, P0, PT, R5, R3, RZ ;  /* 0x0000000305057210 */ /* 0x000fc60007f1e0ff */
[----:B------:R1:W-:Y:S01]  /*b9f50*/  LDGSTS.E [R112+0x6400], desc[UR40][R108.64], P1 ;  /* 0x064000006c707fae */ /* 0x0003e200089a1028 */
[----:B------:R-:W-:-:S03]  /*b9f60*/  IADD3 R11, P2, PT, R11, R3, RZ ;  /* 0x000000030b0b7210 */ /* 0x000fc60007f5e0ff */
[----:B------:R-:W-:Y:S04]  /*b9f70*/  STL [R1+0x505c], R5 ;  /* 0x00505c0501007387 */ /* 0x000fe80000100800 */
[----:B------:R4:W-:Y:S02]  /*b9f80*/  STL [R1+0x5050], R10 ;  /* 0x0050500a01007387 */ /* 0x0009e40000100800 */
[----:B----4-:R-:W-:Y:S02]  /*b9f90*/  IMAD.X R30, R30, 0x1, R2, P0 ;  /* 0x000000011e1e7824 */ /* 0x010fe400000e0602 */
[----:B-1----:R-:W4:Y:S01]  /*b9fa0*/  LDL.LU R34, [R1+0x5080] ;  /* 0x0050800001227983 */ /* 0x002f220000300800 */
[----:B------:R-:W-:-:S03]  /*b9fb0*/  IMAD.MOV.U32 R109, RZ, RZ, R10 ;  /* 0x000000ffff6d7224 */ /* 0x000fc600078e000a */
[----:B------:R-:W-:Y:S04]  /*b9fc0*/  STL [R1+0x5064], R11 ;  /* 0x0050640b01007387 */ /* 0x000fe80000100800 */
[----:B------:R1:W-:Y:S04]  /*b9fd0*/  STL [R1+0x5058], R30 ;  /* 0x0050581e01007387 */ /* 0x0003e80000100800 */
[----:B------:R-:W4:Y:S01]  /*b9fe0*/  LDL.LU R10, [R1+0x41a0] ;  /* 0x0041a000010a7983 */ /* 0x000f220000300800 */
[----:B------:R-:W-:-:S03]  /*b9ff0*/  IMAD.MOV.U32 R108, RZ, RZ, R4 ;  /* 0x000000ffff6c7224 */ /* 0x000fc600078e0004 */
[----:B------:R-:W4:Y:S04]  /*ba000*/  LDL.LU R4, [R1+0x41a8] ;  /* 0x0041a80001047983 */ /* 0x000f280000300800 */
[----:B------:R1:W-:Y:S01]  /*ba010*/  LDGSTS.E [R112+0x6480], desc[UR40][R108.64], P1 ;  /* 0x064800006c707fae */ /* 0x0003e200089a1028 */
[----:B------:R-:W-:Y:S02]  /*ba020*/  IMAD.X R31, R31, 0x1, R2, P2 ;  /* 0x000000011f1f7824 */ /* 0x000fe400010e0602 */
[----:B-1----:R-:W-:Y:S01]  /*ba030*/  IMAD.MOV.U32 R109, RZ, RZ, R30 ;  /* 0x000000ffff6d7224 */ /* 0x002fe200078e001e */
[----:B------:R-:W-:Y:S01]  /*ba040*/  IADD3 R7, P0, PT, R7, R3, RZ ;  /* 0x0000000307077210 */ /* 0x000fe20007f1e0ff */
[----:B------:R-:W-:-:S04]  /*ba050*/  IMAD.MOV.U32 R108, RZ, RZ, R5 ;  /* 0x000000ffff6c7224 */ /* 0x000fc800078e0005 */
[----:B------:R-:W-:Y:S01]  /*ba060*/  STL [R1+0x506c], R7 ;  /* 0x00506c0701007387 */ /* 0x000fe20000100800 */
[----:B------:R-:W-:-:S03]  /*ba070*/  IADD3 R29, P2, PT, R29, R3, RZ ;  /* 0x000000031d1d7210 */ /* 0x000fc60007f5e0ff */
[----:B------:R1:W-:Y:S04]  /*ba080*/  STL [R1+0x5060], R31 ;  /* 0x0050601f01007387 */ /* 0x0003e80000100800 */
[----:B------:R-:W4:Y:S04]  /*ba090*/  LDL.LU R30, [R1+0x419c] ;  /* 0x00419c00011e7983 */ /* 0x000f280000300800 */
[----:B------:R-:W4:Y:S04]  /*ba0a0*/  LDL.LU R5, [R1+0x41b0] ;  /* 0x0041b00001057983 */ /* 0x000f280000300800 */
[----:B------:R1:W-:Y:S04]  /*ba0b0*/  LDGSTS.E [R112+0x6500], desc[UR40][R108.64], P1 ;  /* 0x065000006c707fae */ /* 0x0003e800089a1028 */
[----:B------:R-:W-:Y:S01]  /*ba0c0*/  STL [R1+0x5074], R29 ;  /* 0x0050741d01007387 */ /* 0x000fe20000100800 */
[----:B------:R-:W-:-:S02]  /*ba0d0*/  IMAD.X R9, R9, 0x1, R2, P0 ;  /* 0x0000000109097824 */ /* 0x000fc400000e0602 */
[----:B-1----:R-:W-:-:S03]  /*ba0e0*/  IMAD.MOV.U32 R108, RZ, RZ, R11 ;  /* 0x000000ffff6c7224 */ /* 0x002fc600078e000b */
        /* <DEDUP_REMOVED lines=8> */
[----:B-1----:R-:W-:Y:S01]  /*ba170*/  IMAD.MOV.U32 R108, RZ, RZ, R29 ;  /* 0x000000ffff6c7224 */ /* 0x002fe200078e001d */
[----:B------:R-:W-:Y:S01]  /*ba180*/  IADD3 R8, P0, PT, R8, R3, RZ ;  /* 0x0000000308087210 */ /* 0x000fe20007f1e0ff */
[----:B------:R-:W-:-:S04]  /*ba190*/  IMAD.X R35, R35, 0x1, R2, P2 ;  /* 0x0000000123237824 */ /* 0x000fc800010e0602 */
[----:B------:R-:W-:Y:S04]  /*ba1a0*/  STL [R1+0x507c], R8 ;  /* 0x00507c0801007387 */ /* 0x000fe80000100800 */
[----:B------:R-:W-:Y:S01]  /*ba1b0*/  STL [R1+0x5070], R35 ;  /* 0x0050702301007387 */ /* 0x000fe20000100800 */
[----:B------:R-:W-:-:S03]  /*ba1c0*/  IMAD.MOV.U32 R109, RZ, RZ, R35 ;  /* 0x000000ffff6d7224 */ /* 0x000fc600078e0023 */
[----:B------:R-:W4:Y:S04]  /*ba1d0*/  LDL.LU R9, [R1+0x41ac] ;  /* 0x0041ac0001097983 */ /* 0x000f280000300800 */
[----:B------:R-:W4:Y:S04]  /*ba1e0*/  LDL.LU R7, [R1+0x41c0] ;  /* 0x0041c00001077983 */ /* 0x000f280000300800 */
[----:B------:R-:W4:Y:S04]  /*ba1f0*/  LDL.LU R49, [R1+0x41b4] ;  /* 0x0041b40001317983 */ /* 0x000f280000300800 */
[----:B------:R1:W-:Y:S01]  /*ba200*/  LDGSTS.E [R112+0x6680], desc[UR40][R108.64], P1 ;  /* 0x066800006c707fae */ /* 0x0003e200089a1028 */
[----:B--2---:R-:W-:Y:S01]  /*ba210*/  IADD3 R6, P2, PT, R6, R3, RZ ;  /* 0x0000000306067210 */ /* 0x004fe20007f5e0ff */
[----:B---3--:R-:W-:-:S04]  /*ba220*/  IMAD.X R28, R28, 0x1, R2, P0 ;  /* 0x000000011c1c7824 */ /* 0x008fc800000e0602 */
[----:B------:R-:W-:Y:S04]  /*ba230*/  STL [R1+0x5084], R6 ;  /* 0x0050840601007387 */ /* 0x000fe80000100800 */
[----:B------:R2:W-:Y:S01]  /*ba240*/  STL [R1+0x5078], R28 ;  /* 0x0050781c01007387 */ /* 0x0005e20000100800 */
[----:B-1----:R-:W-:-:S03]  /*ba250*/  IMAD.MOV.U32 R109, RZ, RZ, R28 ;  /* 0x000000ffff6d7224 */ /* 0x002fc600078e001c */
[----:B------:R-:W3:Y:S01]  /*ba260*/  LDL.LU R29, [R1+0x41c8] ;  /* 0x0041c800011d7983 */ /* 0x000ee20000300800 */
[----:B------:R-:W-:-:S03]  /*ba270*/  IMAD.MOV.U32 R108, RZ, RZ, R8 ;  /* 0x000000ffff6c7224 */ /* 0x000fc600078e0008 */
[----:B--2---:R-:W2:Y:S04]  /*ba280*/  LDL.LU R28, [R1+0x41bc] ;  /* 0x0041bc00011c7983 */ /* 0x004ea80000300800 */
[----:B------:R1:W-:Y:S01]  /*ba290*/  LDGSTS.E [R112+0x6700], desc[UR40][R108.64], P1 ;  /* 0x067000006c707fae */ /* 0x0003e200089a1028 */
[----:B----4-:R-:W-:Y:S01]  /*ba2a0*/  IMAD.X R34, R34, 0x1, R2, P2 ;  /* 0x0000000122227824 */ /* 0x010fe200010e0602 */
[----:B------:R-:W-:-:S05]  /*ba2b0*/  IADD3 R10, P3, PT, R10, R3, RZ ;  /* 0x000000030a0a7210 */ /* 0x000fca0007f7e0ff */
[----:B------:R4:W-:Y:S04]  /*ba2c0*/  STL [R1+0x41a0], R10 ;  /* 0x0041a00a01007387 */ /* 0x0009e80000100800 */
[----:B------:R-:W-:Y:S01]  /*ba2d0*/  STL [R1+0x5080], R34 ;  /* 0x0050802201007387 */ /* 0x000fe20000100800 */
[----:B------:R-:W-:-:S03]  /*ba2e0*/  IADD3 R4, P2, PT, R4, R3, RZ ;  /* 0x0000000304047210 */ /* 0x000fc60007f5e0ff */
[----:B------:R-:W2:Y:S01]  /*ba2f0*/  LDL.LU R8, [R1+0x41d0] ;  /* 0x0041d00001087983 */ /* 0x000ea20000300800 */
[----:B-1----:R-:W-:-:S03]  /*ba300*/  IMAD.MOV.U32 R108, RZ, RZ, R6 ;  /* 0x000000ffff6c7224 */ /* 0x002fc600078e0006 */
[----:B------:R-:W2:Y:S01]  /*ba310*/  LDL.LU R48, [R1+0x41c4] ;  /* 0x0041c40001307983 */ /* 0x000ea20000300800 */
[----:B------:R-:W-:-:S03]  /*ba320*/  IMAD.MOV.U32 R109, RZ, RZ, R34 ;  /* 0x000000ffff6d7224 */ /* 0x000fc600078e0022 */
[----:B------:R-:W-:Y:S04]  /*ba330*/  STL [R1+0x41a8], R4 ;  /* 0x0041a80401007387 */ /* 0x000fe80000100800 */
[----:B------:R1:W-:Y:S01]  /*ba340*/  LDGSTS.E [R112+0x6780], desc[UR40][R108.64], P1 ;  /* 0x067800006c707fae */ /* 0x0003e200089a1028 */
[----:B------:R-:W-:Y:S02]  /*ba350*/  IMAD.X R30, R30, 0x1, R2, P3 ;  /* 0x000000011e1e7824 */ /* 0x000fe400018e0602 */
[----:B-1----:R-:W-:-:S03]  /*ba360*/  IMAD.MOV.U32 R108, RZ, RZ, R10 ;  /* 0x000000ffff6c7224 */ /* 0x002fc600078e000a */
[----:B------:R1:W-:Y:S01]  /*ba370*/  STL [R1+0x419c], R30 ;  /* 0x00419c1e01007387 */ /* 0x0003e20000100800 */
[----:B------:R-:W-:-:S03]  /*ba380*/  IADD3 R5, P1, PT, R5, R3, RZ ;  /* 0x0000000305057210 */ /* 0x000fc60007f3e0ff */
[----:B------:R-:W2:Y:S04]  /*ba390*/  LDL.LU R6, [R1+0x41d8] ;  /* 0x0041d80001067983 */ /* 0x000ea80000300800 */
[----:B----4-:R-:W4:Y:S01]  /*ba3a0*/  LDL.LU R10, [R1+0x41cc] ;  /* 0x0041cc00010a7983 */ /* 0x010f220000300800 */
[----:B------:R-:W-:-:S03]  /*ba3b0*/  IMAD.MOV.U32 R109, RZ, RZ, R30 ;  /* 0x000000ffff6d7224 */ /* 0x000fc600078e001e */
[----:B------:R-:W-:Y:S01]  /*ba3c0*/  STL [R1+0x41b0], R5 ;  /* 0x0041b00501007387 */ /* 0x000fe20000100800 */
[----:B------:R-:W-:-:S05]  /*ba3d0*/  IMAD.X R11, R11, 0x1, R2, P2 ;  /* 0x000000010b0b7824 */ /* 0x000fca00010e0602 */
[----:B------:R-:W-:Y:S04]  /*ba3e0*/  STL [R1+0x41a4], R11 ;  /* 0x0041a40b01007387 */ /* 0x000fe80000100800 */
[----:B------:R-:W4:Y:S04]  /*ba3f0*/  LDL.LU R35, [R1+0x41d4] ;  /* 0x0041d40001237983 */ /* 0x000f280000300800 */
[----:B-1----:R-:W4:Y:S01]  /*ba400*/  LDL.LU R30, [R1+0x41e0] ;  /* 0x0041e000011e7983 */ /* 0x002f220000300800 */
[----:B------:R-:W-:Y:S01]  /*ba410*/  UISETP.GT.AND UP1, UPT, UR15, 0x10, UPT ;  /* 0x000000100f00788c */ /* 0x000fe2000bf24270 */
[----:B------:R-:W-:-:S02]  /*ba420*/  IADD3 R31, P2, PT, R31, R3, RZ ;  /* 0x000000031f1f7210 */ /* 0x000fc40007f5e0ff */
[----:B------:R-:W4:Y:S01]  /*ba430*/  LDL.LU R34, [R1+0x41dc] ;  /* 0x0041dc0001227983 */ /* 0x000f220000300800 */
[----:B------:R-:W-:-:S04]  /*ba440*/  USEL UR10, URZ, 0x4, !UP1 ;  /* 0x00000004ff0a7887 */ /* 0x000fc8000c800000 */
[----:B------:R-:W-:-:S06]  /*ba450*/  USEL UR10, UR10, URZ, !UP0 ;  /* 0x000000ff0a0a7287 */ /* 0x000fcc000c000000 */
[----:B------:R-:W-:Y:S01]  /*ba460*/  ISETP.NE.U32.AND P0, PT, RZ, UR10, PT ;  /* 0x0000000aff007c0c */ /* 0x000fe2000bf05070 */
[----:B------:R-:W-:-:S12]  /*ba470*/  STL [R1+0x41b8], R31 ;  /* 0x0041b81f01007387 */ /* 0x000fd80000100800 */
[----:B------:R1:W-:Y:S02]  /*ba480*/  LDGSTS.E [R112+0x8000], desc[UR40][R108.64], P0 ;  /* 0x080000006c707fae */ /* 0x0003e400081a1028 */
[----:B-1----:R-:W-:Y:S02]  /*ba490*/  IMAD.MOV.U32 R108, RZ, RZ, R4 ;  /* 0x000000ffff6c7224 */ /* 0x002fe400078e0004 */
[----:B------:R-:W-:-:S05]  /*ba4a0*/  IMAD.MOV.U32 R109, RZ, RZ, R11 ;  /* 0x000000ffff6d7224 */ /* 0x000fca00078e000b */
[----:B------:R1:W-:Y:S02]  /*ba4b0*/  LDGSTS.E [R112+0x8080], desc[UR40][R108.64], P0 ;  /* 0x080800006c707fae */ /* 0x0003e400081a1028 */
[----:B-1----:R-:W-:Y:S02]  /*ba4c0*/  IMAD.MOV.U32 R108, RZ, RZ, R5 ;  /* 0x000000ffff6c7224 */ /* 0x002fe400078e0005 */
[----:B------:R-:W-:Y:S01]  /*ba4d0*/  IMAD.X R9, R9, 0x1, R2, P1 ;  /* 0x0000000109097824 */ /* 0x000fe200008e0602 */
[----:B------:R-:W-:-:S03]  /*ba4e0*/  IADD3 R7, P1, PT, R7, R3, RZ ;  /* 0x0000000307077210 */ /* 0x000fc60007f3e0ff */
[----:B------:R-:W-:Y:S01]  /*ba4f0*/  IMAD.MOV.U32 R109, RZ, RZ, R9 ;  /* 0x000000ffff6d7224 */ /* 0x000fe200078e0009 */
[----:B------:R1:W-:Y:S01]  /*ba500*/  STL [R1+0x41ac], R9 ;  /* 0x0041ac0901007387 */ /* 0x0003e20000100800 */
[----:B------:R-:W-:-:S03]  /*ba510*/  IMAD.X R49, R49, 0x1, R2, P2 ;  /* 0x0000000131317824 */ /* 0x000fc600010e0602 */
[----:B------:R-:W4:Y:S04]  /*ba520*/  LDL.LU R4, [R1+0x41e8] ;  /* 0x0041e80001047983 */ /* 0x000f280000300800 */
[----:B------:R3:W-:Y:S04]  /*ba530*/  LDGSTS.E [R112+0x8100], desc[UR40][R108.64], P0 ;  /* 0x081000006c707fae */ /* 0x0007e800081a1028 */
[----:B-1----:R-:W4:Y:S04]  /*ba540*/  LDL.LU R9, [R1+0x41e4] ;  /* 0x0041e40001097983 */ /* 0x002f280000300800 */
[----:B------:R-:W-:Y:S04]  /*ba550*/  STL [R1+0x41c0], R7 ;  /* 0x0041c00701007387 */ /* 0x000fe80000100800 */
[----:B------:R-:W-:Y:S01]  /*ba560*/  STL [R1+0x41b4], R49 ;  /* 0x0041b43101007387 */ /* 0x000fe20000100800 */
[----:B---3--:R-:W-:Y:S01]  /*ba570*/  IADD3 R29, P2, PT, R29, R3, RZ ;  /* 0x000000031d1d7210 */ /* 0x008fe20007f5e0ff */
[----:B------:R-:W-:-:S02]  /*ba580*/  IMAD.MOV.U32 R108, RZ, RZ, R31 ;  /* 0x000000ffff6c7224 */ /* 0x000fc400078e001f */
[----:B------:R-:W3:Y:S01]  /*ba590*/  LDL.LU R5, [R1+0x41f0] ;  /* 0x0041f00001057983 */ /* 0x000ee20000300800 */
[----:B------:R-:W-:Y:S02]  /*ba5a0*/  IMAD.MOV.U32 R109, RZ, RZ, R49 ;  /* 0x000000ffff6d7224 */ /* 0x000fe400078e0031 */
[----:B--2---:R-:W-:Y:S01]  /*ba5b0*/  IMAD.X R28, R28, 0x1, R2, P1 ;  /* 0x000000011c1c7824 */ /* 0x004fe200008e0602 */
[----:B------:R-:W2:Y:S04]  /*ba5c0*/  LDL.LU R11, [R1+0x41f8] ;  /* 0x0041f800010b7983 */ /* 0x000ea80000300800 */
[----:B------:R-:W2:Y:S04]  /*ba5d0*/  LDL.LU R31, [R1+0x41ec] ;  /* 0x0041ec00011f7983 */ /* 0x000ea80000300800 */
[----:B------:R-:W-:Y:S04]  /*ba5e0*/  STL [R1+0x41c8], R29 ;  /* 0x0041c81d01007387 */ /* 0x000fe80000100800 */
[----:B------:R1:W-:Y:S04]  /*ba5f0*/  LDGSTS.E [R112+0x8180], desc[UR40][R108.64], P0 ;  /* 0x081800006c707fae */ /* 0x0003e800081a1028 */
[----:B------:R1:W-:Y:S02]  /*ba600*/  STL [R1+0x41bc], R28 ;  /* 0x0041bc1c01007387 */ /* 0x0003e40000100800 */
[----:B-1----:R-:W-:-:S02]  /*ba610*/  IMAD.MOV.U32 R109, RZ, RZ, R28 ;  /* 0x000000ffff6d7224 */ /* 0x002fc400078e001c */
[----:B------:R-:W-:Y:S01]  /*ba620*/  IMAD.MOV.U32 R108, RZ, RZ, R7 ;  /* 0x000000ffff6c7224 */ /* 0x000fe200078e0007 */
[----:B------:R-:W2:Y:S01]  /*ba630*/  LDL.LU R28, [R1+0x41f4] ;  /* 0x0041f400011c7983 */ /* 0x000ea20000300800 */
[----:B------:R-:W-:-:S03]  /*ba640*/  IADD3 R8, P1, PT, R8, R3, RZ ;  /* 0x0000000308087210 */ /* 0x000fc60007f3e0ff */
[----:B------:R1:W-:Y:S01]  /*ba650*/  LDGSTS.E [R112+0x8200], desc[UR40][R108.64], P0 ;  /* 0x082000006c707fae */ /* 0x0003e200081a1028 */
[----:B------:R-:W-:-:S03]  /*ba660*/  IMAD.X R48, R48, 0x1, R2, P2 ;  /* 0x0000000130307824 */ /* 0x000fc600010e0602 */
[----:B------:R-:W-:Y:S04]  /*ba670*/  STL [R1+0x41d0], R8 ;  /* 0x0041d00801007387 */ /* 0x000fe80000100800 */
[----:B------:R-:W-:Y:S04]  /*ba680*/  STL [R1+0x41c4], R48 ;  /* 0x0041c43001007387 */ /* 0x000fe80000100800 */
[----:B------:R-:W2:Y:S01]  /*ba690*/  LDL.LU R7, [R1+0x4200] ;  /* 0x0042000001077983 */ /* 0x000ea20000300800 */
[----:B-1----:R-:W-:Y:S02]  /*ba6a0*/  IMAD.MOV.U32 R108, RZ, RZ, R29 ;  /* 0x000000ffff6c7224 */ /* 0x002fe400078e001d */
[----:B------:R-:W-:Y:S01]  /*ba6b0*/  IMAD.MOV.U32 R109, RZ, RZ, R48 ;  /* 0x000000ffff6d7224 */ /* 0x000fe200078e0030 */
[----:B------:R-:W2:Y:S04]  /*ba6c0*/  LDL.LU R29, [R1+0x4208] ;  /* 0x00420800011d7983 */ /* 0x000ea80000300800 */
[----:B------:R1:W-:Y:S01]  /*ba6d0*/  LDGSTS.E [R112+0x8280], desc[UR40][R108.64], P0 ;  /* 0x082800006c707fae */ /* 0x0003e200081a1028 */
[----:B------:R-:W-:Y:S01]  /*ba6e0*/  IADD3 R6, P2, PT, R6, R3, RZ ;  /* 0x0000000306067210 */ /* 0x000fe20007f5e0ff */
[----:B----4-:R-:W-:-:S04]  /*ba6f0*/  IMAD.X R10, R10, 0x1, R2, P1 ;  /* 0x000000010a0a7824 */ /* 0x010fc800008e0602 */
[----:B------:R-:W-:Y:S01]  /*ba700*/  STL [R1+0x41d8], R6 ;  /* 0x0041d80601007387 */ /* 0x000fe20000100800 */
[----:B-1----:R-:W-:-:S03]  /*ba710*/  IMAD.MOV.U32 R109, RZ, RZ, R10 ;  /* 0x000000ffff6d7224 */ /* 0x002fc600078e000a */
[----:B------:R1:W-:Y:S01]  /*ba720*/  STL [R1+0x41cc], R10 ;  /* 0x0041cc0a01007387 */ /* 0x0003e20000100800 */
[----:B------:R-:W-:-:S05]  /*ba730*/  IMAD.MOV.U32 R108, RZ, RZ, R8 ;  /* 0x000000ffff6c7224 */ /* 0x000fca00078e0008 */
[----:B------:R4:W-:Y:S04]  /*ba740*/  LDGSTS.E [R112+0x8300], desc[UR40][R108.64], P0 ;  /* 0x083000006c707fae */ /* 0x0009e800081a1028 */
[----:B-1----:R-:W2:Y:S01]  /*ba750*/  LDL.LU R10, [R1+0x41fc] ;  /* 0x0041fc00010a7983 */ /* 0x002ea20000300800 */
[----:B------:R-:W-:Y:S01]  /*ba760*/  IMAD.X R35, R35, 0x1, R2, P2 ;  /* 0x0000000123237824 */ /* 0x000fe200010e0602 */
[----:B------:R-:W-:-:S03]  /*ba770*/  IADD3 R30, P1, PT, R30, R3, RZ ;  /* 0x000000031e1e7210 */ /* 0x000fc60007f3e0ff */
[----:B----4-:R-:W-:Y:S02]  /*ba780*/  IMAD.MOV.U32 R109, RZ, RZ, R35 ;  /* 0x000000ffff6d7224 */ /* 0x010fe400078e0023 */
[----:B------:R-:W-:Y:S04]  /*ba790*/  STL [R1+0x41e0], R30 ;  /* 0x0041e01e01007387 */ /* 0x000fe80000100800 */
[----:B------:R1:W-:Y:S04]  /*ba7a0*/  STL [R1+0x41d4], R35 ;  /* 0x0041d42301007387 */ /* 0x0003e80000100800 */
[----:B------:R-:W4:Y:S04]  /*ba7b0*/  LDL.LU R8, [R1+0x4210] ;  /* 0x0042100001087983 */ /* 0x000f280000300800 */
[----:B-1----:R-:W4:Y:S01]  /*ba7c0*/  LDL.LU R35, [R1+0x4204] ;  /* 0x0042040001237983 */ /* 0x002f220000300800 */
[----:B------:R-:W-:-:S02]  /*ba7d0*/  IMAD.X R34, R34, 0x1, R2, P1 ;  /* 0x0000000122227824 */ /* 0x000fc400008e0602 */
[----:B------:R-:W-:-:S05]  /*ba7e0*/  IMAD.MOV.U32 R108, RZ, RZ, R6 ;  /* 0x000000ffff6c7224 */ /* 0x000fca00078e0006 */
[----:B------:R1:W-:Y:S02]  /*ba7f0*/  LDGSTS.E [R112+0x8380], desc[UR40][R108.64], P0 ;  /* 0x083800006c707fae */ /* 0x0003e400081a1028 */
[----:B-1----:R-:W-:Y:S02]  /*ba800*/  IMAD.MOV.U32 R108, RZ, RZ, R30 ;  /* 0x000000ffff6c7224 */ /* 0x002fe400078e001e */
[----:B------:R-:W-:-:S05]  /*ba810*/  IMAD.MOV.U32 R109, RZ, RZ, R34 ;  /* 0x000000ffff6d7224 */ /* 0x000fca00078e0022 */
[----:B------:R1:W-:Y:S01]  /*ba820*/  LDGSTS.E [R112+0x8400], desc[UR40][R108.64], P0 ;  /* 0x084000006c707fae */ /* 0x0003e200081a1028 */
[----:B------:R-:W-:-:S05]  /*ba830*/  IADD3 R4, P2, PT, R4, R3, RZ ;  /* 0x0000000304047210 */ /* 0x000fca0007f5e0ff */
[----:B------:R-:W-:Y:S01]  /*ba840*/  STL [R1+0x41e8], R4 ;  /* 0x0041e80401007387 */ /* 0x000fe20000100800 */
[----:B------:R-:W-:-:S03]  /*ba850*/  IMAD.X R9, R9, 0x1, R2, P2 ;  /* 0x0000000109097824 */ /* 0x000fc600010e0602 */
[----:B------:R1:W-:Y:S04]  /*ba860*/  STL [R1+0x41dc], R34 ;  /* 0x0041dc2201007387 */ /* 0x0003e80000100800 */
[----:B------:R-:W4:Y:S04]  /*ba870*/  LDL.LU R6, [R1+0x4218] ;  /* 0x0042180001067983 */ /* 0x000f280000300800 */
[----:B------:R-:W4:Y:S01]  /*ba880*/  LDL.LU R30, [R1+0x420c] ;  /* 0x00420c00011e7983 */ /* 0x000f220000300800 */
[-C--:B---3--:R-:W-:Y:S02]  /*ba890*/  IADD3 R5, P1, PT, R5, R3.reuse, RZ ;  /* 0x0000000305057210 */ /* 0x088fe40007f3e0ff */
[----:B--2---:R-:W-:-:S03]  /*ba8a0*/  IADD3 R11, P2, PT, R11, R3, RZ ;  /* 0x000000030b0b7210 */ /* 0x004fc60007f5e0ff */
[----:B------:R-:W-:Y:S01]  /*ba8b0*/  STL [R1+0x41f0], R5 ;  /* 0x0041f00501007387 */ /* 0x000fe20000100800 */
[----:B------:R-:W-:-:S03]  /*ba8c0*/  IMAD.X R31, R31, 0x1, R2, P1 ;  /* 0x000000011f1f7824 */ /* 0x000fc600008e0602 */
[----:B------:R2:W-:Y:S01]  /*ba8d0*/  STL [R1+0x41e4], R9 ;  /* 0x0041e40901007387 */ /* 0x0005e20000100800 */
[----:B-1----:R-:W-:-:S03]  /*ba8e0*/  IMAD.MOV.U32 R108, RZ, RZ, R4 ;  /* 0x000000ffff6c7224 */ /* 0x002fc600078e0004 */
[----:B------:R-:W3:Y:S01]  /*ba8f0*/  LDL.LU R34, [R1+0x4214] ;  /* 0x0042140001227983 */ /* 0x000ee20000300800 */
[----:B------:R-:W-:-:S03]  /*ba900*/  IMAD.MOV.U32 R109, RZ, RZ, R9 ;  /* 0x000000ffff6d7224 */ /* 0x000fc600078e0009 */
[----:B------:R-:W-:Y:S04]  /*ba910*/  STL [R1+0x41f8], R11 ;  /* 0x0041f80b01007387 */ /* 0x000fe80000100800 */
[----:B------:R1:W-:Y:S04]  /*ba920*/  STL [R1+0x41ec], R31 ;  /* 0x0041ec1f01007387 */ /* 0x0003e80000100800 */
[----:B--2---:R-:W2:Y:S04]  /*ba930*/  LDL.LU R9, [R1+0x43a0] ;  /* 0x0043a00001097983 */ /* 0x004ea80000300800 */
[----:B------:R-:W2:Y:S01]  /*ba940*/  LDL.LU R4, [R1+0x43a8] ;  /* 0x0043a80001047983 */ /* 0x000ea20000300800 */
[----:B------:R-:W-:-:S03]  /*ba950*/  IMAD.X R28, R28, 0x1, R2, P2 ;  /* 0x000000011c1c7824 */ /* 0x000fc600010e0602 */
[----:B------:R1:W-:Y:S01]  /*ba960*/  LDGSTS.E [R112+0x8480], desc[UR40][R108.64], P0 ;  /* 0x084800006c707fae */ /* 0x0003e200081a1028 */
[----:B------:R-:W-:Y:S01]  /*ba970*/  IADD3 R7, P1, PT, R7, R3, RZ ;  /* 0x0000000307077210 */ /* 0x000fe20007f3e0ff */
[----:B-1----:R-:W-:-:S04]  /*ba980*/  IMAD.MOV.U32 R109, RZ, RZ, R31 ;  /* 0x000000ffff6d7224 */ /* 0x002fc800078e001f */
[----:B------:R-:W-:Y:S01]  /*ba990*/  STL [R1+0x4200], R7 ;  /* 0x0042000701007387 */ /* 0x000fe20000100800 */
[----:B------:R-:W-:-:S03]  /*ba9a0*/  IMAD.MOV.U32 R108, RZ, RZ, R5 ;  /* 0x000000ffff6c7224 */ /* 0x000fc600078e0005 */
[----:B------:R1:W-:Y:S01]  /*ba9b0*/  STL [R1+0x41f4], R28 ;  /* 0x0041f41c01007387 */ /* 0x0003e20000100800 */
[----:B------:R-:W-:-:S03]  /*ba9c0*/  IADD3 R29, P2, PT, R29, R3, RZ ;  /* 0x000000031d1d7210 */ /* 0x000fc60007f5e0ff */
[----:B------:R-:W2:Y:S04]  /*ba9d0*/  LDL.LU R31, [R1+0x439c] ;  /* 0x00439c00011f7983 */ /* 0x000ea80000300800 */
[----:B------:R-:W2:Y:S04]  /*ba9e0*/  LDL.LU R5, [R1+0x43b0] ;  /* 0x0043b00001057983 */ /* 0x000ea80000300800 */
[----:B------:R1:W-:Y:S04]  /*ba9f0*/  LDGSTS.E [R112+0x8500], desc[UR40][R108.64], P0 ;  /* 0x085000006c707fae */ /* 0x0003e800081a1028 */
[----:B------:R-:W-:Y:S01]  /*baa00*/  STL [R1+0x4208], R29 ;  /* 0x0042081d01007387 */ /* 0x000fe20000100800 */
[----:B-1----:R-:W-:-:S02]  /*baa10*/  IMAD.MOV.U32 R108, RZ, RZ, R11 ;  /* 0x000000ffff6c7224 */ /* 0x002fc400078e000b */
[----:B------:R-:W-:-:S05]  /*baa20*/  IMAD.X R10, R10, 0x1, R2, P1 ;  /* 0x000000010a0a7824 */ /* 0x000fca00008e0602 */
[----:B------:R1:W-:Y:S01]  /*baa30*/  STL [R1+0x41fc], R10 ;  /* 0x0041fc0a01007387 */ /* 0x0003e20000100800 */
[----:B------:R-:W-:-:S03]  /*baa40*/  IMAD.MOV.U32 R109, RZ, RZ, R28 ;  /* 0x000000ffff6d7224 */ /* 0x000fc600078e001c */
[----:B------:R-:W2:Y:S04]  /*baa50*/  LDL.LU R11, [R1+0x43a4] ;  /* 0x0043a400010b7983 */ /* 0x000ea80000300800 */
[----:B------:R-:W2:Y:S04]  /*baa60*/  LDL.LU R28, [R1+0x43b8] ;  /* 0x0043b800011c7983 */ /* 0x000ea80000300800 */
[----:B------:R1:W-:Y:S01]  /*baa70*/  LDGSTS.E [R112+0x8580], desc[UR40][R108.64], P0 ;  /* 0x085800006c707fae */ /* 0x0003e200081a1028 */
[----:B----4-:R-:W-:Y:S01]  /*baa80*/  IADD3 R8, P1, PT, R8, R3, RZ ;  /* 0x0000000308087210 */ /* 0x010fe20007f3e0ff */
[----:B-1----:R-:W-:-:S02]  /*baa90*/  IMAD.MOV.U32 R109, RZ, RZ, R10 ;  /* 0x000000ffff6d7224 */ /* 0x002fc400078e000a */
[----:B------:R-:W-:Y:S02]  /*baaa0*/  IMAD.X R35, R35, 0x1, R2, P2 ;  /* 0x0000000123237824 */ /* 0x000fe400010e0602 */
[----:B------:R-:W-:Y:S01]  /*baab0*/  STL [R1+0x4210], R8 ;  /* 0x0042100801007387 */ /* 0x000fe20000100800 */
[----:B------:R-:W-:-:S03]  /*baac0*/  IMAD.MOV.U32 R108, RZ, RZ, R7 ;  /* 0x000000ffff6c7224 */ /* 0x000fc600078e0007 */
[----:B------:R-:W-:Y:S04]  /*baad0*/  STL [R1+0x4204], R35 ;  /* 0x0042042301007387 */ /* 0x000fe80000100800 */
[----:B------:R-:W4:Y:S04]  /*baae0*/  LDL.LU R10, [R1+0x43ac] ;  /* 0x0043ac00010a7983 */ /* 0x000f280000300800 */
[----:B------:R-:W4:Y:S04]  /*baaf0*/  LDL.LU R7, [R1+0x43c0] ;  /* 0x0043c00001077983 */ /* 0x000f280000300800 */
[----:B------:R-:W4:Y:S04]  /*bab00*/  LDL.LU R49, [R1+0x43b4] ;  /* 0x0043b40001317983 */ /* 0x000f280000300800 */
[----:B------:R1:W-:Y:S01]  /*bab10*/  LDGSTS.E [R112+0x8600], desc[UR40][R108.64], P0 ;  /* 0x086000006c707fae */ /* 0x0003e200081a1028 */
[----:B------:R-:W-:Y:S01]  /*bab20*/  UISETP.GT.AND UP1, UPT, UR15, 0x14, UPT ;  /* 0x000000140f00788c */ /* 0x000fe2000bf24270 */
[----:B-1----:R-:W-:-:S02]  /*bab30*/  IMAD.MOV.U32 R108, RZ, RZ, R29 ;  /* 0x000000ffff6c7224 */ /* 0x002fc400078e001d */
[----:B------:R-:W-:Y:S01]  /*bab40*/  IMAD.MOV.U32 R109, RZ, RZ, R35 ;  /* 0x000000ffff6d7224 */ /* 0x000fe200078e0023 */
[----:B------:R-:W-:-:S04]  /*bab50*/  USEL UR10, URZ, 0x4, !UP1 ;  /* 0x00000004ff0a7887 */ /* 0x000fc8000c800000 */
        /* <DEDUP_REMOVED lines=10> */
[----:B---3--:R-:W-:-:S03]  /*bac00*/  IMAD.X R34, R34, 0x1, R2, P2 ;  /* 0x0000000122227824 */ /* 0x008fc600010e0602 */
[----:B-1----:R-:W3:Y:S01]  /*bac10*/  LDL.LU R30, [R1+0x43bc] ;  /* 0x0043bc00011e7983 */ /* 0x002ee20000300800 */
[-C--:B--2---:R-:W-:Y:S01]  /*bac20*/  IADD3 R9, P3, PT, R9, R3.reuse, RZ ;  /* 0x0000000309097210 */ /* 0x084fe20007f7e0ff */
[----:B------:R-:W-:Y:S02]  /*bac30*/  IMAD.MOV.U32 R108, RZ, RZ, R6 ;  /* 0x000000ffff6c7224 */ /* 0x000fe400078e0006 */
[----:B------:R-:W-:Y:S01]  /*bac40*/  IMAD.MOV.U32 R109, RZ, RZ, R34 ;  /* 0x000000ffff6d7224 */ /* 0x000fe200078e0022 */
[----:B------:R-:W-:Y:S01]  /*bac50*/  IADD3 R4, P2, PT, R4, R3, RZ ;  /* 0x0000000304047210 */ /* 0x000fe20007f5e0ff */
[----:B------:R1:W-:Y:S04]  /*bac60*/  STL [R1+0x43a0], R9 ;  /* 0x0043a00901007387 */ /* 0x0003e80000100800 */
[----:B------:R-:W-:Y:S04]  /*bac70*/  STL [R1+0x4214], R34 ;  /* 0x0042142201007387 */ /* 0x000fe80000100800 */
[----:B------:R-:W2:Y:S04]  /*bac80*/  LDL.LU R8, [R1+0x43d0] ;  /* 0x0043d00001087983 */ /* 0x000ea80000300800 */
[----:B------:R-:W2:Y:S01]  /*bac90*/  LDL.LU R48, [R1+0x43c4] ;  /* 0x0043c40001307983 */ /* 0x000ea20000300800 */
[----:B------:R-:W-:-:S03]  /*baca0*/  ISETP.NE.U32.AND P1, PT, RZ, UR10, PT ;  /* 0x0000000aff007c0c */ /* 0x000fc6000bf25070 */
[----:B------:R-:W-:Y:S04]  /*bacb0*/  STL [R1+0x43a8], R4 ;  /* 0x0043a80401007387 */ /* 0x000fe80000100800 */
[----:B------:R1:W-:Y:S01]  /*bacc0*/  LDGSTS.E [R112+0x8780], desc[UR40][R108.64], P0 ;  /* 0x087800006c707fae */ /* 0x0003e200081a1028 */
[----:B------:R-:W-:Y:S02]  /*bacd0*/  IMAD.X R31, R31, 0x1, R2, P3 ;  /* 0x000000011f1f7824 */ /* 0x000fe400018e0602 */
[----:B-1----:R-:W-:-:S03]  /*bace0*/  IMAD.MOV.U32 R108, RZ, RZ, R9 ;  /* 0x000000ffff6c7224 */ /* 0x002fc600078e0009 */
[----:B------:R1:W-:Y:S01]  /*bacf0*/  STL [R1+0x439c], R31 ;  /* 0x00439c1f01007387 */ /* 0x0003e20000100800 */
[----:B------:R-:W-:-:S03]  /*bad00*/  IADD3 R5, P0, PT, R5, R3, RZ ;  /* 0x0000000305057210 */ /* 0x000fc60007f1e0ff */
[----:B------:R-:W2:Y:S04]  /*bad10*/  LDL.LU R6, [R1+0x43d8] ;  /* 0x0043d80001067983 */ /* 0x000ea80000300800 */
[----:B------:R-:W2:Y:S01]  /*bad20*/  LDL.LU R9, [R1+0x43cc] ;  /* 0x0043cc0001097983 */ /* 0x000ea20000300800 */
[----:B------:R-:W-:-:S03]  /*bad30*/  IMAD.MOV.U32 R109, RZ, RZ, R31 ;  /* 0x000000ffff6d7224 */ /* 0x000fc600078e001f */
[----:B------:R-:W-:Y:S04]  /*bad40*/  STL [R1+0x43b0], R5 ;  /* 0x0043b00501007387 */ /* 0x000fe80000100800 */
[----:B------:R1:W-:Y:S01]  /*bad50*/  LDGSTS.E [R112+0xa000], desc[UR40][R108.64], P1 ;  /* 0x0a0000006c707fae */ /* 0x0003e200089a1028 */
[----:B------:R-:W-:-:S05]  /*bad60*/  IMAD.X R11, R11, 0x1, R2, P2 ;  /* 0x000000010b0b7824 */ /* 0x000fca00010e0602 */
[----:B------:R4:W-:Y:S01]  /*bad70*/  STL [R1+0x43a4], R11 ;  /* 0x0043a40b01007387 */ /* 0x0009e20000100800 */
[----:B------:R-:W-:-:S03]  /*bad80*/  IADD3 R28, P2, PT, R28, R3, RZ ;  /* 0x000000031c1c7210 */ /* 0x000fc60007f5e0ff */
[----:B------:R-:W2:Y:S04]  /*bad90*/  LDL.LU R35, [R1+0x43d4] ;  /* 0x0043d40001237983 */ /* 0x000ea80000300800 */
        /* <DEDUP_REMOVED lines=9> */
[----:B------:R-:W-:-:S03]  /*bae30*/  IMAD.X R49, R49, 0x1, R2, P2 ;  /* 0x0000000131317824 */ /* 0x000fc600010e0602 */
[----:B------:R-:W2:Y:S01]  /*bae40*/  LDL.LU R4, [R1+0x43e8] ;  /* 0x0043e80001047983 */ /* 0x000ea20000300800 */
[----:B-1----:R-:W-:Y:S02]  /*bae50*/  IMAD.MOV.U32 R108, RZ, RZ, R5 ;  /* 0x000000ffff6c7224 */ /* 0x002fe400078e0005 */
[----:B------:R-:W-:Y:S01]  /*bae60*/  IMAD.MOV.U32 R109, RZ, RZ, R10 ;  /* 0x000000ffff6d7224 */ /* 0x000fe200078e000a */
[----:B------:R-:W2:Y:S04]  /*bae70*/  LDL.LU R11, [R1+0x43e4] ;  /* 0x0043e400010b7983 */ /* 0x000ea80000300800 */
[----:B------:R-:W-:Y:S04]  /*bae80*/  STL [R1+0x43c0], R7 ;  /* 0x0043c00701007387 */ /* 0x000fe80000100800 */
[----:B------:R-:W-:Y:S04]  /*bae90*/  STL [R1+0x43b4], R49 ;  /* 0x0043b43101007387 */ /* 0x000fe80000100800 */
[----:B------:R-:W2:Y:S04]  /*baea0*/  LDL.LU R5, [R1+0x43f0] ;  /* 0x0043f00001057983 */ /* 0x000ea80000300800 */
[----:B------:R1:W-:Y:S04]  /*baeb0*/  LDGSTS.E [R112+0xa100], desc[UR40][R108.64], P1 ;  /* 0x0a1000006c707fae */ /* 0x0003e800089a1028 */
[----:B----4-:R-:W4:Y:S01]  /*baec0*/  LDL.LU R10, [R1+0x43f8] ;  /* 0x0043f800010a7983 */ /* 0x010f220000300800 */
[----:B-1----:R-:W-:-:S03]  /*baed0*/  IMAD.MOV.U32 R108, RZ, RZ, R28 ;  /* 0x000000ffff6c7224 */ /* 0x002fc600078e001c */
[----:B------:R-:W4:Y:S01]  /*baee0*/  LDL.LU R28, [R1+0x43ec] ;  /* 0x0043ec00011c7983 */ /* 0x000f220000300800 */
[----:B------:R-:W-:-:S05]  /*baef0*/  IMAD.MOV.U32 R109, RZ, RZ, R49 ;  /* 0x000000ffff6d7224 */ /* 0x000fca00078e0031 */
[----:B------:R1:W-:Y:S02]  /*baf00*/  LDGSTS.E [R112+0xa180], desc[UR40][R108.64], P1 ;  /* 0x0a1800006c707fae */ /* 0x0003e400089a1028 */
[----:B-1----:R-:W-:Y:S01]  /*baf10*/  IMAD.MOV.U32 R108, RZ, RZ, R7 ;  /* 0x000000ffff6c7224 */ /* 0x002fe200078e0007 */
[----:B------:R-:W-:Y:S01]  /*baf20*/  IADD3 R29, P2, PT, R29, R3, RZ ;  /* 0x000000031d1d7210 */ /* 0x000fe20007f5e0ff */
[----:B---3--:R-:W-:-:S04]  /*baf30*/  IMAD.X R30, R30, 0x1, R2, P0 ;  /* 0x000000011e1e7824 */ /* 0x008fc800000e0602 */
[----:B------:R-:W-:Y:S01]  /*baf40*/  STL [R1+0x43c8], R29 ;  /* 0x0043c81d01007387 */ /* 0x000fe20000100800 */
[----:B------:R-:W-:-:S03]  /*baf50*/  IMAD.MOV.U32 R109, RZ, RZ, R30 ;  /* 0x000000ffff6d7224 */ /* 0x000fc600078e001e */
[----:B------:R1:W-:Y:S04]  /*baf60*/  STL [R1+0x43bc], R30 ;  /* 0x0043bc1e01007387 */ /* 0x0003e80000100800 */
[----:B------:R3:W-:Y:S04]  /*baf70*/  LDGSTS.E [R112+0xa200], desc[UR40][R108.64], P1 ;  /* 0x0a2000006c707fae */ /* 0x0007e800089a1028 */
[----:B-1----:R-:W4:Y:S01]  /*baf80*/  LDL.LU R30, [R1+0x43f4] ;  /* 0x0043f400011e7983 */ /* 0x002f220000300800 */
[----:B--2---:R-:W-:Y:S01]  /*baf90*/  IADD3 R8, P0, PT, R8, R3, RZ ;  /* 0x0000000308087210 */ /* 0x004fe20007f1e0ff */
[----:B------:R-:W-:-:S04]  /*bafa0*/  IMAD.X R48, R48, 0x1, R2, P2 ;  /* 0x0000000130307824 */ /* 0x000fc800010e0602 */
[----:B------:R-:W-:Y:S01]  /*bafb0*/  STL [R1+0x43d0], R8 ;  /* 0x0043d00801007387 */ /* 0x000fe20000100800 */
[----:B---3--:R-:W-:Y:S02]  /*bafc0*/  IMAD.MOV.U32 R108, RZ, RZ, R29 ;  /* 0x000000ffff6c7224 */ /* 0x008fe400078e001d */
        /* <DEDUP_REMOVED lines=13> */
[----:B------:R-:W-:Y:S02]  /*bb0a0*/  IMAD.MOV.U32 R108, RZ, RZ, R6 ;  /* 0x000000ffff6c7224 */ /* 0x000fe400078e0006 */
[----:B------:R-:W-:Y:S01]  /*bb0b0*/  IMAD.X R35, R35, 0x1, R2, P2 ;  /* 0x0000000123237824 */ /* 0x000fe200010e0602 */
[----:B------:R-:W-:-:S03]  /*bb0c0*/  IADD3 R31, P0, PT, R31, R3, RZ ;  /* 0x000000031f1f7210 */ /* 0x000fc60007f1e0ff */
[----:B------:R-:W-:Y:S02]  /*bb0d0*/  IMAD.MOV.U32 R109, RZ, RZ, R35 ;  /* 0x000000ffff6d7224 */ /* 0x000fe400078e0023 */
[----:B------:R-:W-:Y:S04]  /*bb0e0*/  STL [R1+0x43e0], R31 ;  /* 0x0043e01f01007387 */ /* 0x000fe80000100800 */
[----:B------:R1:W-:Y:S04]  /*bb0f0*/  STL [R1+0x43d4], R35 ;  /* 0x0043d42301007387 */ /* 0x0003e80000100800 */
[----:B------:R-:W3:Y:S01]  /*bb100*/  LDL.LU R8, [R1+0x4410] ;  /* 0x0044100001087983 */ /* 0x000ee20000300800 */
[----:B------:R-:W-:-:S03]  /*bb110*/  IMAD.X R34, R34, 0x1, R2, P0 ;  /* 0x0000000122227824 */ /* 0x000fc600000e0602 */
[----:B------:R1:W-:Y:S04]  /*bb120*/  LDGSTS.E [R112+0xa380], desc[UR40][R108.64], P1 ;  /* 0x0a3800006c707fae */ /* 0x0003e800089a1028 */
[----:B-1----:R-:W3:Y:S01]  /*bb130*/  LDL.LU R35, [R1+0x4404] ;  /* 0x0044040001237983 */ /* 0x002ee20000300800 */
[----:B------:R-:W-:Y:S01]  /*bb140*/  IADD3 R4, P2, PT, R4, R3, RZ ;  /* 0x0000000304047210 */ /* 0x000fe20007f5e0ff */
[----:B------:R-:W-:Y:S02]  /*bb150*/  IMAD.MOV.U32 R108, RZ, RZ, R31 ;  /* 0x000000ffff6c7224 */ /* 0x000fe400078e001f */
[----:B------:R-:W-:Y:S02]  /*bb160*/  IMAD.MOV.U32 R109, RZ, RZ, R34 ;  /* 0x000000ffff6d7224 */ /* 0x000fe400078e0022 */
[----:B------:R-:W-:Y:S01]  /*bb170*/  STL [R1+0x43e8], R4 ;  /* 0x0043e80401007387 */ /* 0x000fe20000100800 */
[----:B------:R-:W-:-:S03]  /*bb180*/  IMAD.X R11, R11, 0x1, R2, P2 ;  /* 0x000000010b0b7824 */ /* 0x000fc600010e0602 */
[----:B------:R1:W-:Y:S04]  /*bb190*/  STL [R1+0x43dc], R34 ;  /* 0x0043dc2201007387 */ /* 0x0003e80000100800 */
[----:B------:R-:W3:Y:S01]  /*bb1a0*/  LDL.LU R6, [R1+0x4418] ;  /* 0x0044180001067983 */ /* 0x000ee20000300800 */
[----:B------:R-:W-:-:S03]  /*bb1b0*/  IADD3 R5, P0, PT, R5, R3, RZ ;  /* 0x0000000305057210 */ /* 0x000fc60007f1e0ff */
[----:B------:R-:W3:Y:S04]  /*bb1c0*/  LDL.LU R31, [R1+0x440c] ;  /* 0x00440c00011f7983 */ /* 0x000ee80000300800 */
[----:B------:R-:W-:Y:S01]  /*bb1d0*/  STL [R1+0x43f0], R5 ;  /* 0x0043f00501007387 */ /* 0x000fe20000100800 */
[----:B----4-:R-:W-:-:S03]  /*bb1e0*/  IADD3 R10, P2, PT, R10, R3, RZ ;  /* 0x000000030a0a7210 */ /* 0x010fc60007f5e0ff */
[----:B------:R4:W-:Y:S04]  /*bb1f0*/  STL [R1+0x43e4], R11 ;  /* 0x0043e40b01007387 */ /* 0x0009e80000100800 */
[----:B-1----:R-:W3:Y:S04]  /*bb200*/  LDL.LU R34, [R1+0x4414] ;  /* 0x0044140001227983 */ /* 0x002ee80000300800 */
[----:B------:R1:W-:Y:S01]  /*bb210*/  LDGSTS.E [R112+0xa400], desc[UR40][R108.64], P1 ;  /* 0x0a4000006c707fae */ /* 0x0003e200089a1028 */
[----:B------:R-:W-:-:S03]  /*bb220*/  IMAD.X R28, R28, 0x1, R2, P0 ;  /* 0x000000011c1c7824 */ /* 0x000fc600000e0602 */
[----:B------:R-:W-:Y:S04]  /*bb230*/  STL [R1+0x43f8], R10 ;  /* 0x0043f80a01007387 */ /* 0x000fe80000100800 */
[----:B------:R2:W-:Y:S01]  /*bb240*/  STL [R1+0x43ec], R28 ;  /* 0x0043ec1c01007387 */ /* 0x0005e20000100800 */
[----:B-1----:R-:W-:-:S03]  /*bb250*/  IMAD.MOV.U32 R109, RZ, RZ, R11 ;  /* 0x000000ffff6d7224 */ /* 0x002fc600078e000b */
[----:B----4-:R-:W4:Y:S01]  /*bb260*/  LDL.LU R11, [R1+0x45a0] ;  /* 0x0045a000010b7983 */ /* 0x010f220000300800 */
        /* <DEDUP_REMOVED lines=19> */
[----:B--2---:R-:W2:Y:S01]  /*bb3a0*/  LDL.LU R30, [R1+0x45a4] ;  /* 0x0045a400011e7983 */ /* 0x004ea20000300800 */
[----:B-1----:R-:W-:-:S03]  /*bb3b0*/  IMAD.MOV.U32 R109, RZ, RZ, R9 ;  /* 0x000000ffff6d7224 */ /* 0x002fc600078e0009 */
[----:B------:R-:W2:Y:S01]  /*bb3c0*/  LDL.LU R10, [R1+0x45b8] ;  /* 0x0045b800010a7983 */ /* 0x000ea20000300800 */
[----:B------:R-:W-:-:S05]  /*bb3d0*/  IMAD.MOV.U32 R108, RZ, RZ, R7 ;  /* 0x000000ffff6c7224 */ /* 0x000fca00078e0007 */
[----:B------:R1:W-:Y:S01]  /*bb3e0*/  LDGSTS.E [R112+0xa600], desc[UR40][R108.64], P1 ;  /* 0x0a6000006c707fae */ /* 0x0003e200089a1028 */
[----:B------:R-:W-:Y:S01]  /*bb3f0*/  IADD3 R8, P0, PT, R8, R3, RZ ;  /* 0x0000000308087210 */ /* 0x000fe20007f1e0ff */
[----:B------:R-:W-:-:S04]  /*bb400*/  IMAD.X R35, R35, 0x1, R2, P2 ;  /* 0x0000000123237824 */ /* 0x000fc800010e0602 */
[----:B------:R-:W-:Y:S04]  /*bb410*/  STL [R1+0x4410], R8 ;  /* 0x0044100801007387 */ /* 0x000fe80000100800 */
[----:B------:R-:W-:Y:S04]  /*bb420*/  STL [R1+0x4404], R35 ;  /* 0x0044042301007387 */ /* 0x000fe80000100800 */
[----:B------:R-:W2:Y:S04]  /*bb430*/  LDL.LU R9, [R1+0x45ac] ;  /* 0x0045ac0001097983 */ /* 0x000ea80000300800 */
[----:B------:R-:W2:Y:S01]  /*bb440*/  LDL.LU R7, [R1+0x45c0] ;  /* 0x0045c00001077983 */ /* 0x000ea20000300800 */
[----:B-1----:R-:W-:-:S03]  /*bb450*/  IMAD.MOV.U32 R108, RZ, RZ, R29 ;  /* 0x000000ffff6c7224 */ /* 0x002fc600078e001d */
[----:B------:R-:W2:Y:S01]  /*bb460*/  LDL.LU R49, [R1+0x45b4] ;  /* 0x0045b40001317983 */ /* 0x000ea20000300800 */
[----:B------:R-:W-:-:S05]  /*bb470*/  IMAD.MOV.U32 R109, RZ, RZ, R35 ;  /* 0x000000ffff6d7224 */ /* 0x000fca00078e0023 */
[----:B------:R1:W-:Y:S01]  /*bb480*/  LDGSTS.E [R112+0xa680], desc[UR40][R108.64], P1 ;  /* 0x0a6800006c707fae */ /* 0x0003e200089a1028 */
[----:B------:R-:W-:Y:S01]  /*bb490*/  IADD3 R6, P2, PT, R6, R3, RZ ;  /* 0x0000000306067210 */ /* 0x000fe20007f5e0ff */
[----:B------:R-:W-:-:S04]  /*bb4a0*/  IMAD.X R31, R31, 0x1, R2, P0 ;  /* 0x000000011f1f7824 */ /* 0x000fc800000e0602 */
[----:B------:R-:W-:Y:S04]  /*bb4b0*/  STL [R1+0x4418], R6 ;  /* 0x0044180601007387 */ /* 0x000fe80000100800 */
[----:B------:R1:W-:Y:S02]  /*bb4c0*/  STL [R1+0x440c], R31 ;  /* 0x00440c1f01007387 */ /* 0x0003e40000100800 */
[----:B-1----:R-:W-:Y:S02]  /*bb4d0*/  IMAD.MOV.U32 R109, RZ, RZ, R31 ;  /* 0x000000ffff6d7224 */ /* 0x002fe400078e001f */
[----:B------:R-:W2:Y:S01]  /*bb4e0*/  LDL.LU R29, [R1+0x45c8] ;  /* 0x0045c800011d7983 */ /* 0x000ea20000300800 */
[----:B------:R-:W-:-:S03]  /*bb4f0*/  IMAD.X R34, R34, 0x1, R2, P2 ;  /* 0x0000000122227824 */ /* 0x000fc600010e0602 */
[----:B------:R-:W2:Y:S01]  /*bb500*/  LDL.LU R31, [R1+0x45bc] ;  /* 0x0045bc00011f7983 */ /* 0x000ea20000300800 */
[----:B------:R-:W-:Y:S01]  /*bb510*/  IMAD.MOV.U32 R108, RZ, RZ, R8 ;  /* 0x000000ffff6c7224 */ /* 0x000fe200078e0008 */
[----:B------:R-:W-:Y:S01]  /*bb520*/  UISETP.GT.AND UP1, UPT, UR15, 0x18, UPT ;  /* 0x000000180f00788c */ /* 0x000fe2000bf24270 */
[----:B----4-:R-:W-:-:S03]  /*bb530*/  IADD3 R11, P3, PT, R11, R3, RZ ;  /* 0x000000030b0b7210 */ /* 0x010fc60007f7e0ff */
[----:B------:R1:W-:Y:S04]  /*bb540*/  LDGSTS.E [R112+0xa700], desc[UR40][R108.64], P1 ;  /* 0x0a7000006c707fae */ /* 0x0003e800089a1028 */
[----:B------:R4:W-:Y:S04]  /*bb550*/  STL [R1+0x45a0], R11 ;  /* 0x0045a00b01007387 */ /* 0x0009e80000100800 */
[----:B------:R-:W-:Y:S04]  /*bb560*/  STL [R1+0x4414], R34 ;  /* 0x0044142201007387 */ /* 0x000fe80000100800 */
[----:B------:R-:W2:Y:S04]  /*bb570*/  LDL.LU R8, [R1+0x45d0] ;  /* 0x0045d00001087983 */ /* 0x000ea80000300800 */
[----:B------:R-:W2:Y:S01]  /*bb580*/  LDL.LU R48, [R1+0x45c4] ;  /* 0x0045c40001307983 */ /* 0x000ea20000300800 */
[----:B------:R-:W-:Y:S01]  /*bb590*/  USEL UR10, URZ, 0x4, !UP1 ;  /* 0x00000004ff0a7887 */ /* 0x000fe2000c800000 */
[----:B-1----:R-:W-:-:S03]  /*bb5a0*/  IMAD.MOV.U32 R108, RZ, RZ, R6 ;  /* 0x000000ffff6c7224 */ /* 0x002fc600078e0006 */
[----:B------:R-:W-:Y:S01]  /*bb5b0*/  USEL UR10, UR10, URZ, !UP0 ;  /* 0x000000ff0a0a7287 */ /* 0x000fe2000c000000 */
[----:B------:R-:W-:Y:S01]  /*bb5c0*/  IMAD.MOV.U32 R109, RZ, RZ, R34 ;  /* 0x000000ffff6d7224 */ /* 0x000fe200078e0022 */
[----:B------:R-:W-:-:S04]  /*bb5d0*/  IADD3 R4, P2, PT, R4, R3, RZ ;  /* 0x0000000304047210 */ /* 0x000fc80007f5e0ff */
[----:B------:R-:W-:Y:S01]  /*bb5e0*/  ISETP.NE.U32.AND P0, PT, RZ, UR10, PT ;  /* 0x0000000aff007c0c */ /* 0x000fe2000bf05070 */
[----:B------:R1:W-:Y:S04]  /*bb5f0*/  LDGSTS.E [R112+0xa780], desc[UR40][R108.64], P1 ;  /* 0x0a7800006c707fae */ /* 0x0003e800089a1028 */
[----:B------:R-:W-:Y:S01]  /*bb600*/  STL [R1+0x45a8], R4 ;  /* 0x0045a80401007387 */ /* 0x000fe20000100800 */
[----:B-1----:R-:W-:Y:S02]  /*bb610*/  IMAD.MOV.U32 R108, RZ, RZ, R11 ;  /* 0x000000ffff6c7224 */ /* 0x002fe400078e000b */
[----:B---3--:R-:W-:Y:S01]  /*bb620*/  IMAD.X R28, R28, 0x1, R2, P3 ;  /* 0x000000011c1c7824 */ /* 0x008fe200018e0602 */
[----:B------:R-:W-:-:S04]  /*bb630*/  IADD3 R5, P1, PT, R5, R3, RZ ;  /* 0x0000000305057210 */ /* 0x000fc80007f3e0ff */
[----:B------:R1:W-:Y:S01]  /*bb640*/  STL [R1+0x459c], R28 ;  /* 0x00459c1c01007387 */ /* 0x0003e20000100800 */
[----:B------:R-:W-:-:S03]  /*bb650*/  IMAD.MOV.U32 R109, RZ, RZ, R28 ;  /* 0x000000ffff6d7224 */ /* 0x000fc600078e001c */
[----:B------:R-:W3:Y:S04]  /*bb660*/  LDL.LU R6, [R1+0x45d8] ;  /* 0x0045d80001067983 */ /* 0x000ee80000300800 */
[----:B----4-:R-:W4:Y:S04]  /*bb670*/  LDL.LU R11, [R1+0x45cc] ;  /* 0x0045cc00010b7983 */ /* 0x010f280000300800 */
[----:B------:R-:W-:Y:S04]  /*bb680*/  STL [R1+0x45b0], R5 ;  /* 0x0045b00501007387 */ /* 0x000fe80000100800 */
[----:B------:R1:W-:Y:S01]  /*bb690*/  LDGSTS.E [R112+0xc000], desc[UR40][R108.64], P0 ;  /* 0x0c0000006c707fae */ /* 0x0003e200081a1028 */
[----:B--2---:R-:W-:-:S05]  /*bb6a0*/  IMAD.X R30, R30, 0x1, R2, P2 ;  /* 0x000000011e1e7824 */ /* 0x004fca00010e0602 */
[----:B------:R-:W-:Y:S04]  /*bb6b0*/  STL [R1+0x45a4], R30 ;  /* 0x0045a41e01007387 */ /* 0x000fe80000100800 */
[----:B------:R-:W2:Y:S01]  /*bb6c0*/  LDL.LU R35, [R1+0x45d4] ;  /* 0x0045d40001237983 */ /* 0x000ea20000300800 */
[----:B------:R-:W-:-:S03]  /*bb6d0*/  IADD3 R10, P2, PT, R10, R3, RZ ;  /* 0x000000030a0a7210 */ /* 0x000fc60007f5e0ff */
[----:B-1----:R-:W2:Y:S01]  /*bb6e0*/  LDL.LU R28, [R1+0x45e0] ;  /* 0x0045e000011c7983 */ /* 0x002ea20000300800 */
[----:B------:R-:W-:Y:S02]  /*bb6f0*/  IMAD.MOV.U32 R108, RZ, RZ, R4 ;  /* 0x000000ffff6c7224 */ /* 0x000fe400078e0004 */
[----:B------:R-:W-:Y:S01]  /*bb700*/  IMAD.MOV.U32 R109, RZ, RZ, R30 ;  /* 0x000000ffff6d7224 */ /* 0x000fe200078e001e */
[----:B------:R-:W2:Y:S04]  /*bb710*/  LDL.LU R34, [R1+0x45dc] ;  /* 0x0045dc0001227983 */ /* 0x000ea80000300800 */
[----:B------:R-:W-:Y:S04]  /*bb720*/  STL [R1+0x45b8], R10 ;  /* 0x0045b80a01007387 */ /* 0x000fe80000100800 */
[----:B------:R1:W-:Y:S02]  /*bb730*/  LDGSTS.E [R112+0xc080], desc[UR40][R108.64], P0 ;  /* 0x0c0800006c707fae */ /* 0x0003e400081a1028 */
[----:B-1----:R-:W-:-:S02]  /*bb740*/  IMAD.MOV.U32 R108, RZ, RZ, R5 ;  /* 0x000000ffff6c7224 */ /* 0x002fc400078e0005 */
[----:B------:R-:W-:Y:S01]  /*bb750*/  IMAD.X R9, R9, 0x1, R2, P1 ;  /* 0x0000000109097824 */ /* 0x000fe200008e0602 */
[----:B------:R-:W-:-:S04]  /*bb760*/  IADD3 R7, P1, PT, R7, R3, RZ ;  /* 0x0000000307077210 */ /* 0x000fc80007f3e0ff */
[----:B------:R1:W-:Y:S01]  /*bb770*/  STL [R1+0x45ac], R9 ;  /* 0x0045ac0901007387 */ /* 0x0003e20000100800 */
[----:B------:R-:W-:Y:S02]  /*bb780*/  IMAD.MOV.U32 R109, RZ, RZ, R9 ;  /* 0x000000ffff6d7224 */ /* 0x000fe400078e0009 */
[----:B------:R-:W-:Y:S01]  /*bb790*/  IMAD.X R49, R49, 0x1, R2, P2 ;  /* 0x0000000131317824 */ /* 0x000fe200010e0602 */
[----:B------:R-:W2:Y:S04]  /*bb7a0*/  LDL.LU R4, [R1+0x45e8] ;  /* 0x0045e80001047983 */ /* 0x000ea80000300800 */
[----:B------:R1:W-:Y:S04]  /*bb7b0*/  LDGSTS.E [R112+0xc100], desc[UR40][R108.64], P0 ;  /* 0x0c1000006c707fae */ /* 0x0003e800081a1028 */
[----:B-1----:R-:W2:Y:S04]  /*bb7c0*/  LDL.LU R9, [R1+0x45e4] ;  /* 0x0045e40001097983 */ /* 0x002ea80000300800 */
[----:B------:R-:W-:Y:S04]  /*bb7d0*/  STL [R1+0x45c0], R7 ;  /* 0x0045c00701007387 */ /* 0x000fe80000100800 */
[----:B------:R-:W-:Y:S04]  /*bb7e0*/  STL [R1+0x45b4], R49 ;  /* 0x0045b43101007387 */ /* 0x000fe80000100800 */
[----:B------:R-:W2:Y:S01]  /*bb7f0*/  LDL.LU R5, [R1+0x45f0] ;  /* 0x0045f00001057983 */ /* 0x000ea20000300800 */
[----:B------:R-:W-:Y:S01]  /*bb800*/  IADD3 R29, P2, PT, R29, R3, RZ ;  /* 0x000000031d1d7210 */ /* 0x000fe20007f5e0ff */
[----:B------:R-:W-:-:S02]  /*bb810*/  IMAD.MOV.U32 R108, RZ, RZ, R10 ;  /* 0x000000ffff6c7224 */ /* 0x000fc400078e000a */
[----:B------:R-:W2:Y:S01]  /*bb820*/  LDL.LU R30, [R1+0x45f8] ;  /* 0x0045f800011e7983 */ /* 0x000ea20000300800 */
[----:B------:R-:W-:Y:S02]  /*bb830*/  IMAD.MOV.U32 R109, RZ, RZ, R49 ;  /* 0x000000ffff6d7224 */ /* 0x000fe400078e0031 */
[----:B------:R-:W-:Y:S01]  /*bb840*/  IMAD.X R31, R31, 0x1, R2, P1 ;  /* 0x000000011f1f7824 */ /* 0x000fe200008e0602 */
[----:B------:R-:W2:Y:S04]  /*bb850*/  LDL.LU R10, [R1+0x45ec] ;  /* 0x0045ec00010a7983 */ /* 0x000ea80000300800 */
[----:B------:R-:W-:Y:S04]  /*bb860*/  STL [R1+0x45c8], R29 ;  /* 0x0045c81d01007387 */ /* 0x000fe80000100800 */
[----:B------:R1:W-:Y:S04]  /*bb870*/  LDGSTS.E [R112+0xc180], desc[UR40][R108.64], P0 ;  /* 0x0c1800006c707fae */ /* 0x0003e800081a1028 */
[----:B------:R1:W-:Y:S02]  /*bb880*/  STL [R1+0x45bc], R31 ;  /* 0x0045bc1f01007387 */ /* 0x0003e40000100800 */
[----:B-1----:R-:W-:-:S02]  /*bb890*/  IMAD.MOV.U32 R109, RZ, RZ, R31 ;  /* 0x000000ffff6d7224 */ /* 0x002fc400078e001f */
[----:B------:R-:W2:Y:S01]  /*bb8a0*/  LDL.LU R31, [R1+0x45f4] ;  /* 0x0045f400011f7983 */ /* 0x000ea20000300800 */
[----:B------:R-:W-:Y:S01]  /*bb8b0*/  IADD3 R8, P1, PT, R8, R3, RZ ;  /* 0x0000000308087210 */ /* 0x000fe20007f3e0ff */
[----:B------:R-:W-:-:S04]  /*bb8c0*/  IMAD.X R48, R48, 0x1, R2, P2 ;  /* 0x0000000130307824 */ /* 0x000fc800010e0602 */
[----:B------:R-:W-:Y:S01]  /*bb8d0*/  STL [R1+0x45d0], R8 ;  /* 0x0045d00801007387 */ /* 0x000fe20000100800 */
[----:B------:R-:W-:-:S03]  /*bb8e0*/  IMAD.MOV.U32 R108, RZ, RZ, R7 ;  /* 0x000000ffff6c7224 */ /* 0x000fc600078e0007 */
[----:B------:R-:W-:Y:S04]  /*bb8f0*/  STL [R1+0x45c4], R48 ;  /* 0x0045c43001007387 */ /* 0x000fe80000100800 */
[----:B------:R-:W2:Y:S04]  /*bb900*/  LDL.LU R7, [R1+0x4600] ;  /* 0x0046000001077983 */ /* 0x000ea80000300800 */
[----:B------:R1:W-:Y:S02]  /*bb910*/  LDGSTS.E [R112+0xc200], desc[UR40][R108.64], P0 ;  /* 0x0c2000006c707fae */ /* 0x0003e400081a1028 */
[----:B-1----:R-:W-:-:S02]  /*bb920*/  IMAD.MOV.U32 R108, RZ, RZ, R29 ;  /* 0x000000ffff6c7224 */ /* 0x002fc400078e001d */
[----:B------:R-:W-:Y:S01]  /*bb930*/  IMAD.MOV.U32 R109, RZ, RZ, R48 ;  /* 0x000000ffff6d7224 */ /* 0x000fe200078e0030 */
[----:B------:R-:W2:Y:S04]  /*bb940*/  LDL.LU R29, [R1+0x4608] ;  /* 0x00460800011d7983 */ /* 0x000ea80000300800 */
[----:B------:R1:W-:Y:S02]  /*bb950*/  LDGSTS.E [R112+0xc280], desc[UR40][R108.64], P0 ;  /* 0x0c2800006c707fae */ /* 0x0003e400081a1028 */
[----:B-1----:R-:W-:Y:S01]  /*bb960*/  IMAD.MOV.U32 R108, RZ, RZ, R8 ;  /* 0x000000ffff6c7224 */ /* 0x002fe200078e0008 */
[----:B---3--:R-:W-:Y:S01]  /*bb970*/  IADD3 R6, P2, PT, R6, R3, RZ ;  /* 0x0000000306067210 */ /* 0x008fe20007f5e0ff */
[----:B----4-:R-:W-:-:S04]  /*bb980*/  IMAD.X R11, R11, 0x1, R2, P1 ;  /* 0x000000010b0b7824 */ /* 0x010fc800008e0602 */
[----:B------:R-:W-:Y:S01]  /*bb990*/  STL [R1+0x45d8], R6 ;  /* 0x0045d80601007387 */ /* 0x000fe20000100800 */
[----:B------:R-:W-:-:S03]  /*bb9a0*/  IMAD.MOV.U32 R109, RZ, RZ, R11 ;  /* 0x000000ffff6d7224 */ /* 0x000fc600078e000b */
[----:B------:R1:W-:Y:S04]  /*bb9b0*/  STL [R1+0x45cc], R11 ;  /* 0x0045cc0b01007387 */ /* 0x0003e80000100800 */
[----:B------:R3:W-:Y:S04]  /*bb9c0*/  LDGSTS.E [R112+0xc300], desc[UR40][R108.64], P0 ;  /* 0x0c3000006c707fae */ /* 0x0007e800081a1028 */
[----:B-1----:R-:W4:Y:S01]  /*bb9d0*/  LDL.LU R11, [R1+0x45fc] ;  /* 0x0045fc00010b7983 */ /* 0x002f220000300800 */
[----:B--2---:R-:W-:Y:S01]  /*bb9e0*/  IMAD.X R35, R35, 0x1, R2, P2 ;  /* 0x0000000123237824 */ /* 0x004fe200010e0602 */
[----:B------:R-:W-:-:S03]  /*bb9f0*/  IADD3 R28, P1, PT, R28, R3, RZ ;  /* 0x000000031c1c7210 */ /* 0x000fc60007f3e0ff */
        /* <DEDUP_REMOVED lines=12> */
[----:B------:R-:W-:-:S03]  /*bbac0*/  IMAD.X R9, R9, 0x1, R2, P2 ;  /* 0x0000000109097824 */ /* 0x000fc600010e0602 */
[----:B------:R1:W-:Y:S04]  /*bbad0*/  STL [R1+0x45dc], R34 ;  /* 0x0045dc2201007387 */ /* 0x0003e80000100800 */
[----:B------:R-:W3:Y:S04]  /*bbae0*/  LDL.LU R6, [R1+0x4618] ;  /* 0x0046180001067983 */ /* 0x000ee80000300800 */
[----:B------:R-:W3:Y:S01]  /*bbaf0*/  LDL.LU R28, [R1+0x460c] ;  /* 0x00460c00011c7983 */ /* 0x000ee20000300800 */
[----:B------:R-:W-:-:S03]  /*bbb00*/  IADD3 R5, P1, PT, R5, R3, RZ ;  /* 0x0000000305057210 */ /* 0x000fc60007f3e0ff */
[----:B------:R1:W-:Y:S01]  /*bbb10*/  LDGSTS.E [R112+0xc400], desc[UR40][R108.64], P0 ;  /* 0x0c4000006c707fae */ /* 0x0003e200081a1028 */
[----:B------:R-:W-:-:S03]  /*bbb20*/  IADD3 R30, P2, PT, R30, R3, RZ ;  /* 0x000000031e1e7210 */ /* 0x000fc60007f5e0ff */
[----:B------:R-:W-:Y:S01]  /*bbb30*/  STL [R1+0x45f0], R5 ;  /* 0x0045f00501007387 */ /* 0x000fe20000100800 */
[----:B------:R-:W-:-:S03]  /*bbb40*/  IMAD.X R10, R10, 0x1, R2, P1 ;  /* 0x000000010a0a7824 */ /* 0x000fc600008e0602 */
[----:B------:R1:W-:Y:S04]  /*bbb50*/  STL [R1+0x45e4], R9 ;  /* 0x0045e40901007387 */ /* 0x0003e80000100800 */
[----:B-1----:R-:W3:Y:S01]  /*bbb60*/  LDL.LU R34, [R1+0x4614] ;  /* 0x0046140001227983 */ /* 0x002ee20000300800 */
[----:B------:R-:W-:-:S03]  /*bbb70*/  IMAD.MOV.U32 R109, RZ, RZ, R9 ;  /* 0x000000ffff6d7224 */ /* 0x000fc600078e0009 */
[----:B------:R-:W-:Y:S04]  /*bbb80*/  STL [R1+0x45f8], R30 ;  /* 0x0045f81e01007387 */ /* 0x000fe80000100800 */
[----:B------:R1:W-:Y:S01]  /*bbb90*/  STL [R1+0x45ec], R10 ;  /* 0x0045ec0a01007387 */ /* 0x0003e20000100800 */
[----:B------:R-:W-:-:S03]  /*bbba0*/  IMAD.MOV.U32 R108, RZ, RZ, R4 ;  /* 0x000000ffff6c7224 */ /* 0x000fc600078e0004 */
[----:B------:R-:W3:Y:S04]  /*bbbb0*/  LDL.LU R9, [R1+0x47a0] ;  /* 0x0047a00001097983 */ /* 0x000ee80000300800 */
[----:B------:R-:W3:Y:S01]  /*bbbc0*/  LDL.LU R4, [R1+0x47a8] ;  /* 0x0047a80001047983 */ /* 0x000ee20000300800 */
[----:B------:R-:W-:-:S03]  /*bbbd0*/  IMAD.X R31, R31, 0x1, R2, P2 ;  /* 0x000000011f1f7824 */ /* 0x000fc600010e0602 */
[----:B------:R1:W-:Y:S01]  /*bbbe0*/  LDGSTS.E [R112+0xc480], desc[UR40][R108.64], P0 ;  /* 0x0c4800006c707fae */ /* 0x0003e200081a1028 */
[----:B------:R-:W-:Y:S01]  /*bbbf0*/  IADD3 R7, P1, PT, R7, R3, RZ ;  /* 0x0000000307077210 */ /* 0x000fe20007f3e0ff */
[----:B-1----:R-:W-:-:S04]  /*bbc00*/  IMAD.MOV.U32 R109, RZ, RZ, R10 ;  /* 0x000000ffff6d7224 */ /* 0x002fc800078e000a */
[----:B------:R-:W-:Y:S04]  /*bbc10*/  STL [R1+0x4600], R7 ;  /* 0x0046000701007387 */ /* 0x000fe80000100800 */
[----:B------:R1:W-:Y:S04]  /*bbc20*/  STL [R1+0x45f4], R31 ;  /* 0x0045f41f01007387 */ /* 0x0003e80000100800 */
[----:B------:R-:W3:Y:S01]  /*bbc30*/  LDL.LU R10, [R1+0x479c] ;  /* 0x00479c00010a7983 */ /* 0x000ee20000300800 */
[----:B------:R-:W-:-:S03]  /*bbc40*/  IMAD.MOV.U32 R108, RZ, RZ, R5 ;  /* 0x000000ffff6c7224 */ /* 0x000fc600078e0005 */
[----:B------:R-:W3:Y:S01]  /*bbc50*/  LDL.LU R5, [R1+0x47b0] ;  /* 0x0047b00001057983 */ /* 0x000ee20000300800 */
[----:B------:R-:W-:-:S03]  /*bbc60*/  IADD3 R29, P2, PT, R29, R3, RZ ;  /* 0x000000031d1d7210 */ /* 0x000fc60007f5e0ff */
[----:B------:R1:W-:Y:S04]  /*bbc70*/  LDGSTS.E [R112+0xc500], desc[UR40][R108.64], P0 ;  /* 0x0c5000006c707fae */ /* 0x0003e800081a1028 */
[----:B------:R-:W-:Y:S01]  /*bbc80*/  STL [R1+0x4608], R29 ;  /* 0x0046081d01007387 */ /* 0x000fe20000100800 */
[----:B-1----:R-:W-:Y:S02]  /*bbc90*/  IMAD.MOV.U32 R108, RZ, RZ, R30 ;  /* 0x000000ffff6c7224 */ /* 0x002fe400078e001e */
[----:B------:R-:W-:-:S05]  /*bbca0*/  IMAD.MOV.U32 R109, RZ, RZ, R31 ;  /* 0x000000ffff6d7224 */ /* 0x000fca00078e001f */
[----:B------:R1:W-:Y:S02]  /*bbcb0*/  LDGSTS.E [R112+0xc580], desc[UR40][R108.64], P0 ;  /* 0x0c5800006c707fae */ /* 0x0003e400081a1028 */
[----:B-1----:R-:W-:Y:S02]  /*bbcc0*/  IMAD.MOV.U32 R108, RZ, RZ, R7 ;  /* 0x000000ffff6c7224 */ /* 0x002fe400078e0007 */
[----:B----4-:R-:W-:-:S05]  /*bbcd0*/  IMAD.X R11, R11, 0x1, R2, P1 ;  /* 0x000000010b0b7824 */ /* 0x010fca00008e0602 */
        /* <DEDUP_REMOVED lines=15> */
[----:B------:R-:W-:Y:S01]  /*bbdd0*/  IADD3 R6, P2, PT, R6, R3, RZ ;  /* 0x0000000306067210 */ /* 0x000fe20007f5e0ff */
[----:B------:R-:W-:-:S04]  /*bbde0*/  IMAD.X R28, R28, 0x1, R2, P1 ;  /* 0x000000011c1c7824 */ /* 0x000fc800008e0602 */
[----:B------:R-:W-:Y:S01]  /*bbdf0*/  STL [R1+0x4618], R6 ;  /* 0x0046180601007387 */ /* 0x000fe20000100800 */
[----:B-1----:R-:W-:Y:S02]  /*bbe00*/  IMAD.MOV.U32 R108, RZ, RZ, R8 ;  /* 0x000000ffff6c7224 */ /* 0x002fe400078e0008 */
[----:B------:R-:W-:Y:S01]  /*bbe10*/  IMAD.MOV.U32 R109, RZ, RZ, R28 ;  /* 0x000000ffff6d7224 */ /* 0x000fe200078e001c */
[----:B------:R1:W-:Y:S04]  /*bbe20*/  STL [R1+0x460c], R28 ;  /* 0x00460c1c01007387 */ /* 0x0003e80000100800 */
[----:B------:R-:W3:Y:S04]  /*bbe30*/  LDL.LU R29, [R1+0x47c8] ;  /* 0x0047c800011d7983 */ /* 0x000ee80000300800 */
[----:B------:R1:W-:Y:S01]  /*bbe40*/  LDGSTS.E [R112+0xc700], desc[UR40][R108.64], P0 ;  /* 0x0c7000006c707fae */ /* 0x0003e200081a1028 */
[----:B------:R-:W-:-:S03]  /*bbe50*/  IMAD.X R34, R34, 0x1, R2, P2 ;  /* 0x0000000122227824 */ /* 0x000fc600010e0602 */
[----:B-1----:R-:W3:Y:S01]  /*bbe60*/  LDL.LU R28, [R1+0x47bc] ;  /* 0x0047bc00011c7983 */ /* 0x002ee20000300800 */
[----:B------:R-:W-:-:S05]  /*bbe70*/  IADD3 R9, P3, PT, R9, R3, RZ ;  /* 0x0000000309097210 */ /* 0x000fca0007f7e0ff */
[----:B------:R1:W-:Y:S01]  /*bbe80*/  STL [R1+0x47a0], R9 ;  /* 0x0047a00901007387 */ /* 0x0003e20000100800 */
[----:B------:R-:W-:-:S03]  /*bbe90*/  IADD3 R4, P2, PT, R4, R3, RZ ;  /* 0x0000000304047210 */ /* 0x000fc60007f5e0ff */
[----:B------:R-:W-:Y:S01]  /*bbea0*/  STL [R1+0x4614], R34 ;  /* 0x0046142201007387 */ /* 0x000fe20000100800 */
[----:B------:R-:W-:-:S03]  /*bbeb0*/  IMAD.MOV.U32 R108, RZ, RZ, R6 ;  /* 0x000000ffff6c7224 */ /* 0x000fc600078e0006 */
[----:B------:R-:W3:Y:S01]  /*bbec0*/  LDL.LU R8, [R1+0x47d0] ;  /* 0x0047d00001087983 */ /* 0x000ee20000300800 */
[----:B------:R-:W-:-:S03]  /*bbed0*/  IMAD.MOV.U32 R109, RZ, RZ, R34 ;  /* 0x000000ffff6d7224 */ /* 0x000fc600078e0022 */
[----:B------:R-:W3:Y:S04]  /*bbee0*/  LDL.LU R48, [R1+0x47c4] ;  /* 0x0047c40001307983 */ /* 0x000ee80000300800 */
[----:B------:R-:W-:Y:S04]  /*bbef0*/  STL [R1+0x47a8], R4 ;  /* 0x0047a80401007387 */ /* 0x000fe80000100800 */
[----:B------:R1:W-:Y:S01]  /*bbf00*/  LDGSTS.E [R112+0xc780], desc[UR40][R108.64], P0 ;  /* 0x0c7800006c707fae */ /* 0x0003e200081a1028 */
[----:B------:R-:W-:Y:S02]  /*bbf10*/  IMAD.X R10, R10, 0x1, R2, P3 ;  /* 0x000000010a0a7824 */ /* 0x000fe400018e0602 */
[----:B-1----:R-:W-:-:S03]  /*bbf20*/  IMAD.MOV.U32 R108, RZ, RZ, R9 ;  /* 0x000000ffff6c7224 */ /* 0x002fc600078e0009 */
[----:B------:R1:W-:Y:S04]  /*bbf30*/  STL [R1+0x479c], R10 ;  /* 0x00479c0a01007387 */ /* 0x0003e80000100800 */
[----:B------:R-:W3:Y:S04]  /*bbf40*/  LDL.LU R6, [R1+0x47d8] ;  /* 0x0047d80001067983 */ /* 0x000ee80000300800 */
[----:B------:R-:W3:Y:S01]  /*bbf50*/  LDL.LU R9, [R1+0x47cc] ;  /* 0x0047cc0001097983 */ /* 0x000ee20000300800 */
[----:B------:R-:W-:-:S04]  /*bbf60*/  UISETP.GT.AND UP1, UPT, UR15, 0x1c, UPT ;  /* 0x0000001c0f00788c */ /* 0x000fc8000bf24270 */
[----:B------:R-:W-:-:S04]  /*bbf70*/  USEL UR10, URZ, 0x4, !UP1 ;  /* 0x00000004ff0a7887 */ /* 0x000fc8000c800000 */
[----:B------:R-:W-:Y:S01]  /*bbf80*/  USEL UR10, UR10, URZ, !UP0 ;  /* 0x000000ff0a0a7287 */ /* 0x000fe2000c000000 */
[----:B------:R-:W-:-:S05]  /*bbf90*/  IADD3 R5, P0, PT, R5, R3, RZ ;  /* 0x0000000305057210 */ /* 0x000fca0007f1e0ff */
[----:B------:R-:W-:Y:S01]  /*bbfa0*/  ISETP.NE.U32.AND P1, PT, RZ, UR10, PT ;  /* 0x0000000aff007c0c */ /* 0x000fe2000bf25070 */
[----:B------:R-:W-:Y:S01]  /*bbfb0*/  IMAD.MOV.U32 R109, RZ, RZ, R10 ;  /* 0x000000ffff6d7224 */ /* 0x000fe200078e000a */
[----:B------:R-:W-:Y:S11]  /*bbfc0*/  STL [R1+0x47b0], R5 ;  /* 0x0047b00501007387 */ /* 0x000ff60000100800 */
[----:B------:R1:W-:Y:S02]  /*bbfd0*/  LDGSTS.E [R112+0xe000], desc[UR40][R108.64], P1 ;  /* 0x0e0000006c707fae */ /* 0x0003e400089a1028 */
[----:B-1----:R-:W-:-:S02]  /*bbfe0*/  IMAD.MOV.U32 R108, RZ, RZ, R4 ;  /* 0x000000ffff6c7224 */ /* 0x002fc400078e0004 */
[----:B----4-:R-:W-:Y:S01]  /*bbff0*/  IMAD.X R30, R30, 0x1, R2, P2 ;  /* 0x000000011e1e7824 */ /* 0x010fe200010e0602 */
[----:B------:R-:W-:-:S04]  /*bc000*/  IADD3 R31, P2, PT, R31, R3, RZ ;  /* 0x000000031f1f7210 */ /* 0x000fc80007f5e0ff */
[----:B------:R1:W-:Y:S01]  /*bc010*/  STL [R1+0x47a4], R30 ;  /* 0x0047a41e01007387 */ /* 0x0003e20000100800 */
        /* <DEDUP_REMOVED lines=9> */
[----:B------:R-:W-:-:S03]  /*bc0b0*/  IMAD.X R49, R49, 0x1, R2, P2 ;  /* 0x0000000131317824 */ /* 0x000fc600010e0602 */
[----:B------:R-:W3:Y:S01]  /*bc0c0*/  LDL.LU R4, [R1+0x47e8] ;  /* 0x0047e80001047983 */ /* 0x000ee20000300800 */
[----:B-1----:R-:W-:Y:S02]  /*bc0d0*/  IMAD.MOV.U32 R108, RZ, RZ, R5 ;  /* 0x000000ffff6c7224 */ /* 0x002fe400078e0005 */
[----:B------:R-:W-:Y:S01]  /*bc0e0*/  IMAD.MOV.U32 R109, RZ, RZ, R11 ;  /* 0x000000ffff6d7224 */ /* 0x000fe200078e000b */
[----:B------:R-:W3:Y:S04]  /*bc0f0*/  LDL.LU R30, [R1+0x47e4] ;  /* 0x0047e400011e7983 */ /* 0x000ee80000300800 */
[----:B------:R-:W-:Y:S04]  /*bc100*/  STL [R1+0x47c0], R7 ;  /* 0x0047c00701007387 */ /* 0x000fe80000100800 */
[----:B------:R-:W-:Y:S04]  /*bc110*/  STL [R1+0x47b4], R49 ;  /* 0x0047b43101007387 */ /* 0x000fe80000100800 */
[----:B------:R-:W3:Y:S04]  /*bc120*/  LDL.LU R5, [R1+0x47f0] ;  /* 0x0047f00001057983 */ /* 0x000ee80000300800 */
[----:B------:R1:W-:Y:S04]  /*bc130*/  LDGSTS.E [R112+0xe100], desc[UR40][R108.64], P1 ;  /* 0x0e1000006c707fae */ /* 0x0003e800089a1028 */
[----:B--2---:R-:W2:Y:S01]  /*bc140*/  LDL.LU R11, [R1+0x47f8] ;  /* 0x0047f800010b7983 */ /* 0x004ea20000300800 */
[----:B------:R-:W-:Y:S01]  /*bc150*/  IADD3 R29, P2, PT, R29, R3, RZ ;  /* 0x000000031d1d7210 */ /* 0x000fe20007f5e0ff */
[----:B-1----:R-:W-:-:S02]  /*bc160*/  IMAD.MOV.U32 R108, RZ, RZ, R31 ;  /* 0x000000ffff6c7224 */ /* 0x002fc400078e001f */
[----:B------:R-:W-:Y:S01]  /*bc170*/  IMAD.MOV.U32 R109, RZ, RZ, R49 ;  /* 0x000000ffff6d7224 */ /* 0x000fe200078e0031 */
[----:B------:R-:W2:Y:S01]  /*bc180*/  LDL.LU R31, [R1+0x47ec] ;  /* 0x0047ec00011f7983 */ /* 0x000ea20000300800 */
[----:B------:R-:W-:-:S03]  /*bc190*/  IMAD.X R28, R28, 0x1, R2, P0 ;  /* 0x000000011c1c7824 */ /* 0x000fc600000e0602 */
[----:B------:R-:W-:Y:S04]  /*bc1a0*/  STL [R1+0x47c8], R29 ;  /* 0x0047c81d01007387 */ /* 0x000fe80000100800 */
[----:B------:R1:W-:Y:S04]  /*bc1b0*/  LDGSTS.E [R112+0xe180], desc[UR40][R108.64], P1 ;  /* 0x0e1800006c707fae */ /* 0x0003e800089a1028 */
[----:B------:R1:W-:Y:S02]  /*bc1c0*/  STL [R1+0x47bc], R28 ;  /* 0x0047bc1c01007387 */ /* 0x0003e40000100800 */
[----:B-1----:R-:W-:-:S02]  /*bc1d0*/  IMAD.MOV.U32 R108, RZ, RZ, R7 ;  /* 0x000000ffff6c7224 */ /* 0x002fc400078e0007 */
[----:B------:R-:W-:Y:S02]  /*bc1e0*/  IMAD.MOV.U32 R109, RZ, RZ, R28 ;  /* 0x000000ffff6d7224 */ /* 0x000fe400078e001c */
[----:B------:R-:W2:Y:S01]  /*bc1f0*/  LDL.LU R28, [R1+0x47f4] ;  /* 0x0047f400011c7983 */ /* 0x000ea20000300800 */
[----:B------:R-:W-:-:S03]  /*bc200*/  IADD3 R8, P0, PT, R8, R3, RZ ;  /* 0x0000000308087210 */ /* 0x000fc60007f1e0ff */
[----:B------:R1:W-:Y:S01]  /*bc210*/  LDGSTS.E [R112+0xe200], desc[UR40][R108.64], P1 ;  /* 0x0e2000006c707fae */ /* 0x0003e200089a1028 */
[----:B------:R-:W-:-:S03]  /*bc220*/  IMAD.X R48, R48, 0x1, R2, P2 ;  /* 0x0000000130307824 */ /* 0x000fc600010e0602 */
[----:B------:R1:W-:Y:S04]  /*bc230*/  STL [R1+0x47d0], R8 ;  /* 0x0047d00801007387 */ /* 0x0003e80000100800 */
[----:B------:R-:W-:Y:S04]  /*bc240*/  STL [R1+0x47c4], R48 ;  /* 0x0047c43001007387 */ /* 0x000fe80000100800 */
[----:B------:R-:W2:Y:S01]  /*bc250*/  LDL.LU R7, [R1+0x4800] ;  /* 0x0048000001077983 */ /* 0x000ea20000300800 */
[----:B-1----:R-:W-:Y:S02]  /*bc260*/  IMAD.MOV.U32 R108, RZ, RZ, R29 ;  /* 0x000000ffff6c7224 */ /* 0x002fe400078e001d */
[----:B------:R-:W-:Y:S01]  /*bc270*/  IMAD.MOV.U32 R109, RZ, RZ, R48 ;  /* 0x000000ffff6d7224 */ /* 0x000fe200078e0030 */
[----:B------:R-:W2:Y:S04]  /*bc280*/  LDL.LU R29, [R1+0x4808] ;  /* 0x00480800011d7983 */ /* 0x000ea80000300800 */
[----:B------:R1:W-:Y:S01]  /*bc290*/  LDGSTS.E [R112+0xe280], desc[UR40][R108.64], P1 ;  /* 0x0e2800006c707fae */ /* 0x0003e200089a1028 */
[----:B------:R-:W-:Y:S01]  /*bc2a0*/  IADD3 R6, P2, PT, R6, R3, RZ ;  /* 0x0000000306067210 */ /* 0x000fe20007f5e0ff */
[----:B------:R-:W-:-:S04]  /*bc2b0*/  IMAD.X R9, R9, 0x1, R2, P0 ;  /* 0x0000000109097824 */ /* 0x000fc800000e0602 */
[----:B------:R-:W-:Y:S01]  /*bc2c0*/  STL [R1+0x47d8], R6 ;  /* 0x0047d80601007387 */ /* 0x000fe20000100800 */
[----:B-1----:R-:W-:-:S03]  /*bc2d0*/  IMAD.MOV.U32 R108, RZ, RZ, R8 ;  /* 0x000000ffff6c7224 */ /* 0x002fc600078e0008 */
[----:B------:R1:W-:Y:S04]  /*bc2e0*/  STL [R1+0x47cc], R9 ;  /* 0x0047cc0901007387 */ /* 0x0003e80000100800 */
[----:B------:R-:W2:Y:S01]  /*bc2f0*/  LDL.LU R8, [R1+0x47fc] ;  /* 0x0047fc0001087983 */ /* 0x000ea20000300800 */
[----:B------:R-:W-:-:S05]  /*bc300*/  IMAD.MOV.U32 R109, RZ, RZ, R9 ;  /* 0x000000ffff6d7224 */ /* 0x000fca00078e0009 */
[----:B------:R1:W-:Y:S02]  /*bc310*/  LDGSTS.E [R112+0xe300], desc[UR40][R108.64], P1 ;  /* 0x0e3000006c707fae */ /* 0x0003e400089a1028 */
[----:B-1----:R-:W-:Y:S02]  /*bc320*/  IMAD.MOV.U32 R108, RZ, RZ, R6 ;  /* 0x000000ffff6c7224 */ /* 0x002fe400078e0006 */
[----:B----4-:R-:W-:Y:S01]  /*bc330*/  IMAD.X R35, R35, 0x1, R2, P2 ;  /* 0x0000000123237824 */ /* 0x010fe200010e0602 */
        /* <DEDUP_REMOVED lines=18> */
[----:B--2---:R-:W-:-:S03]  /*bc460*/  IADD3 R11, P2, PT, R11, R3, RZ ;  /* 0x000000030b0b7210 */ /* 0x004fc60007f5e0ff */
[----:B------:R2:W-:Y:S04]  /*bc470*/  STL [R1+0x47e4], R30 ;  /* 0x0047e41e01007387 */ /* 0x0005e80000100800 */
[----:B-1----:R-:W3:Y:S04]  /*bc480*/  LDL.LU R34, [R1+0x4814] ;  /* 0x0048140001227983 */ /* 0x002ee80000300800 */
[----:B------:R1:W-:Y:S01]  /*bc490*/  LDGSTS.E [R112+0xe400], desc[UR40][R108.64], P1 ;  /* 0x0e4000006c707fae */ /* 0x0003e200089a1028 */
[----:B------:R-:W-:-:S03]  /*bc4a0*/  IMAD.X R31, R31, 0x1, R2, P0 ;  /* 0x000000011f1f7824 */ /* 0x000fc600000e0602 */
[----:B------:R-:W-:Y:S04]  /*bc4b0*/  STL [R1+0x47f8], R11 ;  /* 0x0047f80b01007387 */ /* 0x000fe80000100800 */
[----:B------:R2:W-:Y:S01]  /*bc4c0*/  STL [R1+0x47ec], R31 ;  /* 0x0047ec1f01007387 */ /* 0x0005e20000100800 */
[----:B-1----:R-:W-:-:S03]  /*bc4d0*/  IMAD.MOV.U32 R109, RZ, RZ, R30 ;  /* 0x000000ffff6d7224 */ /* 0x002fc600078e001e */
[----:B--2---:R-:W2:Y:S01]  /*bc4e0*/  LDL.LU R30, [R1+0x49a0] ;  /* 0x0049a000011e7983 */ /* 0x004ea20000300800 */
[----:B------:R-:W-:-:S03]  /*bc4f0*/  IMAD.MOV.U32 R108, RZ, RZ, R4 ;  /* 0x000000ffff6c7224 */ /* 0x000fc600078e0004 */
[----:B------:R-:W2:Y:S04]  /*bc500*/  LDL.LU R4, [R1+0x49a8] ;  /* 0x0049a80001047983 */ /* 0x000ea80000300800 */
        /* <DEDUP_REMOVED lines=8> */
[----:B------:R-:W2:Y:S04]  /*bc590*/  LDL.LU R31, [R1+0x499c] ;  /* 0x00499c00011f7983 */ /* 0x000ea80000300800 */
[----:B------:R-:W2:Y:S04]  /*bc5a0*/  LDL.LU R5, [R1+0x49b0] ;  /* 0x0049b00001057983 */ /* 0x000ea80000300800 */
[----:B------:R1:W-:Y:S04]  /*bc5b0*/  LDGSTS.E [R112+0xe500], desc[UR40][R108.64], P1 ;  /* 0x0e5000006c707fae */ /* 0x0003e800089a1028 */
[----:B------:R-:W-:Y:S01]  /*bc5c0*/  STL [R1+0x4808], R29 ;  /* 0x0048081d01007387 */ /* 0x000fe20000100800 */
[----:B------:R-:W-:-:S02]  /*bc5d0*/  IMAD.X R8, R8, 0x1, R2, P0 ;  /* 0x0000000108087824 */ /* 0x000fc400000e0602 */
[----:B-1----:R-:W-:-:S03]  /*bc5e0*/  IMAD.MOV.U32 R108, RZ, RZ, R11 ;  /* 0x000000ffff6c7224 */ /* 0x002fc600078e000b */
[----:B------:R1:W-:Y:S04]  /*bc5f0*/  STL [R1+0x47fc], R8 ;  /* 0x0047fc0801007387 */ /* 0x0003e80000100800 */
[----:B------:R-:W2:Y:S01]  /*bc600*/  LDL.LU R11, [R1+0x49a4] ;  /* 0x0049a400010b7983 */ /* 0x000ea20000300800 */
[----:B------:R-:W-:-:S03]  /*bc610*/  IMAD.MOV.U32 R109, RZ, RZ, R28 ;  /* 0x000000ffff6d7224 */ /* 0x000fc600078e001c */
[----:B------:R-:W2:Y:S04]  /*bc620*/  LDL.LU R28, [R1+0x49b8] ;  /* 0x0049b800011c7983 */ /* 0x000ea80000300800 */
[----:B------:R1:W-:Y:S02]  /*bc630*/  LDGSTS.E [R112+0xe580], desc[UR40][R108.64], P1 ;  /* 0x0e5800006c707fae */ /* 0x0003e400089a1028 */
[----:B-1----:R-:W-:Y:S02]  /*bc640*/  IMAD.MOV.U32 R108, RZ, RZ, R7 ;  /* 0x000000ffff6c7224 */ /* 0x002fe400078e0007 */
[----:B------:R-:W-:-:S05]  /*bc650*/  IMAD.MOV.U32 R109, RZ, RZ, R8 ;  /* 0x000000ffff6d7224 */ /* 0x000fca00078e0008 */
[----:B------:R1:W-:Y:S02]  /*bc660*/  LDGSTS.E [R112+0xe600], desc[UR40][R108.64], P1 ;  /* 0x0e6000006c707fae */ /* 0x0003e400089a1028 */
[----:B-1----:R-:W-:Y:S01]  /*bc670*/  IMAD.MOV.U32 R108, RZ, RZ, R29 ;  /* 0x000000ffff6c7224 */ /* 0x002fe200078e001d */
[----:B----4-:R-:W-:Y:S01]  /*bc680*/  IADD3 R9, P0, PT, R9, R3, RZ ;  /* 0x0000000309097210 */ /* 0x010fe20007f1e0ff */
[----:B------:R-:W-:-:S04]  /*bc690*/  IMAD.X R35, R35, 0x1, R2, P2 ;  /* 0x0000000123237824 */ /* 0x000fc800010e0602 */
[----:B------:R1:W-:Y:S04]  /*bc6a0*/  STL [R1+0x4810], R9 ;  /* 0x0048100901007387 */ /* 0x0003e80000100800 */
[----:B------:R-:W-:Y:S01]  /*bc6b0*/  STL [R1+0x4804], R35 ;  /* 0x0048042301007387 */ /* 0x000fe20000100800 */
[----:B------:R-:W-:-:S03]  /*bc6c0*/  IMAD.MOV.U32 R109, RZ, RZ, R35 ;  /* 0x000000ffff6d7224 */ /* 0x000fc600078e0023 */
[----:B------:R-:W4:Y:S04]  /*bc6d0*/  LDL.LU R7, [R1+0x49ac] ;  /* 0x0049ac0001077983 */ /* 0x000f280000300800 */
[----:B------:R-:W4:Y:S04]  /*bc6e0*/  LDL.LU R8, [R1+0x49c0] ;  /* 0x0049c00001087983 */ /* 0x000f280000300800 */
[----:B------:R-:W4:Y:S04]  /*bc6f0*/  LDL.LU R49, [R1+0x49b4] ;  /* 0x0049b40001317983 */ /* 0x000f280000300800 */
[----:B------:R1:W-:Y:S01]  /*bc700*/  LDGSTS.E [R112+0xe680], desc[UR40][R108.64], P1 ;  /* 0x0e6800006c707fae */ /* 0x0003e200089a1028 */
[----:B---3--:R-:W-:Y:S01]  /*bc710*/  IADD3 R6, P2, PT, R6, R3, RZ ;  /* 0x0000000306067210 */ /* 0x008fe20007f5e0ff */
[----:B------:R-:W-:-:S04]  /*bc720*/  IMAD.X R10, R10, 0x1, R2, P0 ;  /* 0x000000010a0a7824 */ /* 0x000fc800000e0602 */
[----:B------:R-:W-:Y:S01]  /*bc730*/  STL [R1+0x4818], R6 ;  /* 0x0048180601007387 */ /* 0x000fe20000100800 */
[----:B-1----:R-:W-:-:S03]  /*bc740*/  IMAD.MOV.U32 R108, RZ, RZ, R9 ;  /* 0x000000ffff6c7224 */ /* 0x002fc600078e0009 */
[----:B------:R1:W-:Y:S01]  /*bc750*/  STL [R1+0x480c], R10 ;  /* 0x00480c0a01007387 */ /* 0x0003e20000100800 */
[----:B------:R-:W-:-:S03]  /*bc760*/  IMAD.MOV.U32 R109, RZ, RZ, R10 ;  /* 0x000000ffff6d7224 */ /* 0x000fc600078e000a */
[----:B------:R-:W3:Y:S01]  /*bc770*/  LDL.LU R29, [R1+0x49c8] ;  /* 0x0049c800011d7983 */ /* 0x000ee20000300800 */
[----:B------:R-:W-:-:S03]  /*bc780*/  IMAD.X R34, R34, 0x1, R2, P2 ;  /* 0x0000000122227824 */ /* 0x000fc600010e0602 */
[----:B------:R-:W3:Y:S04]  /*bc790*/  LDL.LU R9, [R1+0x49bc] ;  /* 0x0049bc0001097983 */ /* 0x000ee80000300800 */
[----:B------:R1:W-:Y:S01]  /*bc7a0*/  LDGSTS.E [R112+0xe700], desc[UR40][R108.64], P1 ;  /* 0x0e7000006c707fae */ /* 0x0003e200089a1028 */
[----:B--2---:R-:W-:-:S05]  /*bc7b0*/  IADD3 R30, P3, PT, R30, R3, RZ ;  /* 0x000000031e1e7210 */ /* 0x004fca0007f7e0ff */
[----:B------:R-:W-:Y:S04]  /*bc7c0*/  STL [R1+0x49a0], R30 ;  /* 0x0049a01e01007387 */ /* 0x000fe80000100800 */
[----:B------:R-:W-:Y:S01]  /*bc7d0*/  STL [R1+0x4814], R34 ;  /* 0x0048142201007387 */ /* 0x000fe20000100800 */
[----:B------:R-:W-:-:S03]  /*bc7e0*/  IADD3 R4, P2, PT, R4, R3, RZ ;  /* 0x0000000304047210 */ /* 0x000fc60007f5e0ff */
[----:B-1----:R-:W2:Y:S04]  /*bc7f0*/  LDL.LU R10, [R1+0x49d0] ;  /* 0x0049d000010a7983 */ /* 0x002ea80000300800 */
[----:B------:R-:W2:Y:S01]  /*bc800*/  LDL.LU R48, [R1+0x49c4] ;  /* 0x0049c40001307983 */ /* 0x000ea20000300800 */
[----:B------:R-:W-:Y:S02]  /*bc810*/  IMAD.MOV.U32 R108, RZ, RZ, R6 ;  /* 0x000000ffff6c7224 */ /* 0x000fe400078e0006 */
[----:B------:R-:W-:Y:S01]  /*bc820*/  IMAD.MOV.U32 R109, RZ, RZ, R34 ;  /* 0x000000ffff6d7224 */ /* 0x000fe200078e0022 */
[----:B------:R-:W-:Y:S04]  /*bc830*/  STL [R1+0x49a8], R4 ;  /* 0x0049a80401007387 */ /* 0x000fe80000100800 */
[----:B------:R1:W-:Y:S01]  /*bc840*/  LDGSTS.E [R112+0xe780], desc[UR40][R108.64], P1 ;  /* 0x0e7800006c707fae */ /* 0x0003e200089a1028 */
[----:B------:R-:W-:-:S05]  /*bc850*/  IMAD.X R31, R31, 0x1, R2, P3 ;  /* 0x000000011f1f7824 */ /* 0x000fca00018e0602 */
[----:B------:R1:W-:Y:S01]  /*bc860*/  STL [R1+0x499c], R31 ;  /* 0x00499c1f01007387 */ /* 0x0003e20000100800 */
[----:B------:R-:W-:-:S03]  /*bc870*/  IADD3 R5, P1, PT, R5, R3, RZ ;  /* 0x0000000305057210 */ /* 0x000fc60007f3e0ff */
[----:B------:R-:W2:Y:S04]  /*bc880*/  LDL.LU R6, [R1+0x49d8] ;  /* 0x0049d80001067983 */ /* 0x000ea80000300800 */
[----:B------:R-:W2:Y:S01]  /*bc890*/  LDL.LU R35, [R1+0x49cc] ;  /* 0x0049cc0001237983 */ /* 0x000ea20000300800 */
[----:B-1----:R-:W-:-:S03]  /*bc8a0*/  IMAD.MOV.U32 R109, RZ, RZ, R31 ;  /* 0x000000ffff6d7224 */ /* 0x002fc600078e001f */
[----:B------:R-:W-:Y:S01]  /*bc8b0*/  STL [R1+0x49b0], R5 ;  /* 0x0049b00501007387 */ /* 0x000fe20000100800 */
[----:B------:R-:W-:Y:S02]  /*bc8c0*/  IMAD.MOV.U32 R108, RZ, RZ, R30 ;  /* 0x000000ffff6c7224 */ /* 0x000fe400078e001e */
[----:B------:R-:W-:-:S05]  /*bc8d0*/  IMAD.X R11, R11, 0x1, R2, P2 ;  /* 0x000000010b0b7824 */ /* 0x000fca00010e0602 */
[----:B------:R1:W-:Y:S04]  /*bc8e0*/  STL [R1+0x49a4], R11 ;  /* 0x0049a40b01007387 */ /* 0x0003e80000100800 */
[----:B------:R-:W2:Y:S04]  /*bc8f0*/  LDL.LU R31, [R1+0x49d4] ;  /* 0x0049d400011f7983 */ /* 0x000ea80000300800 */
[----:B------:R-:W2:Y:S01]  /*bc900*/  LDL.LU R30, [R1+0x49e0] ;  /* 0x0049e000011e7983 */ /* 0x000ea20000300800 */
[----:B------:R-:W-:Y:S01]  /*bc910*/  UISETP.GT.AND UP1, UPT, UR15, 0x20, UPT ;  /* 0x000000200f00788c */ /* 0x000fe2000bf24270 */
[----:B------:R-:W-:-:S02]  /*bc920*/  IADD3 R28, P2, PT, R28, R3, RZ ;  /* 0x000000031c1c7210 */ /* 0x000fc40007f5e0ff */
[----:B------:R-:W2:Y:S01]  /*bc930*/  LDL.LU R34, [R1+0x49dc] ;  /* 0x0049dc0001227983 */ /* 0x000ea20000300800 */
        /* <DEDUP_REMOVED lines=9> */
[----:B----4-:R-:W-:Y:S01]  /*bc9d0*/  IMAD.X R7, R7, 0x1, R2, P1 ;  /* 0x0000000107077824 */ /* 0x010fe200008e0602 */
[----:B------:R-:W-:-:S03]  /*bc9e0*/  IADD3 R8, P1, PT, R8, R3, RZ ;  /* 0x0000000308087210 */ /* 0x000fc60007f3e0ff */
[----:B------:R-:W-:Y:S01]  /*bc9f0*/  IMAD.MOV.U32 R109, RZ, RZ, R7 ;  /* 0x000000ffff6d7224 */ /* 0x000fe200078e0007 */
[----:B------:R1:W-:Y:S01]  /*bca00*/  STL [R1+0x49ac], R7 ;  /* 0x0049ac0701007387 */ /* 0x0003e20000100800 */
[----:B------:R-:W-:-:S03]  /*bca10*/  IMAD.X R49, R49, 0x1, R2, P2 ;  /* 0x0000000131317824 */ /* 0x000fc600010e0602 */
[----:B------:R-:W4:Y:S04]  /*bca20*/  LDL.LU R4, [R1+0x49e8] ;  /* 0x0049e80001047983 */ /* 0x000f280000300800 */
[----:B------:R-:W4:Y:S04]  /*bca30*/  LDL.LU R11, [R1+0x49e4] ;  /* 0x0049e400010b7983 */ /* 0x000f280000300800 */
[----:B------:R-:W-:Y:S04]  /*bca40*/  STL [R1+0x49c0], R8 ;  /* 0x0049c00801007387 */ /* 0x000fe80000100800 */
[----:B------:R-:W-:Y:S04]  /*bca50*/  STL [R1+0x49b4], R49 ;  /* 0x0049b43101007387 */ /* 0x000fe80000100800 */
[----:B------:R1:W-:Y:S01]  /*bca60*/  LDGSTS.E [R112+0x10100], desc[UR40][R108.64], P0 ;  /* 0x101000006c707fae */ /* 0x0003e200081a1028 */
[----:B---3--:R-:W-:-:S03]  /*bca70*/  IADD3 R29, P2, PT, R29, R3, RZ ;  /* 0x000000031d1d7210 */ /* 0x008fc60007f5e0ff */
[----:B------:R-:W3:Y:S01]  /*bca80*/  LDL.LU R5, [R1+0x49f0] ;  /* 0x0049f00001057983 */ /* 0x000ee20000300800 */
[----:B------:R-:W-:-:S03]  /*bca90*/  IMAD.X R9, R9, 0x1, R2, P1 ;  /* 0x0000000109097824 */ /* 0x000fc600008e0602 */
[----:B-1----:R-:W3:Y:S01]  /*bcaa0*/  LDL.LU R7, [R1+0x49f8] ;  /* 0x0049f80001077983 */ /* 0x002ee20000300800 */
[----:B------:R-:W-:Y:S02]  /*bcab0*/  IMAD.MOV.U32 R108, RZ, RZ, R28 ;  /* 0x000000ffff6c7224 */ /* 0x000fe400078e001c */
[----:B------:R-:W-:Y:S01]  /*bcac0*/  IMAD.MOV.U32 R109, RZ, RZ, R49 ;  /* 0x000000ffff6d7224 */ /* 0x000fe200078e0031 */
[----:B------:R-:W3:Y:S04]  /*bcad0*/  LDL.LU R28, [R1+0x49ec] ;  /* 0x0049ec00011c7983 */ /* 0x000ee80000300800 */
[----:B------:R-:W-:Y:S04]  /*bcae0*/  STL [R1+0x49c8], R29 ;  /* 0x0049c81d01007387 */ /* 0x000fe80000100800 */
[----:B------:R1:W-:Y:S04]  /*bcaf0*/  LDGSTS.E [R112+0x10180], desc[UR40][R108.64], P0 ;  /* 0x101800006c707fae */ /* 0x0003e800081a1028 */
[----:B------:R1:W-:Y:S01]  /*bcb00*/  STL [R1+0x49bc], R9 ;  /* 0x0049bc0901007387 */ /* 0x0003e20000100800 */
[----:B--2---:R-:W-:Y:S01]  /*bcb10*/  IADD3 R10, P1, PT, R10, R3, RZ ;  /* 0x000000030a0a7210 */ /* 0x004fe20007f3e0ff */
[----:B-1----:R-:W-:-:S02]  /*bcb20*/  IMAD.MOV.U32 R109, RZ, RZ, R9 ;  /* 0x000000ffff6d7224 */ /* 0x002fc400078e0009 */
[----:B------:R-:W-:Y:S01]  /*bcb30*/  IMAD.X R48, R48, 0x1, R2, P2 ;  /* 0x0000000130307824 */ /* 0x000fe200010e0602 */
[----:B------:R-:W2:Y:S01]  /*bcb40*/  LDL.LU R9, [R1+0x49f4] ;  /* 0x0049f40001097983 */ /* 0x000ea20000300800 */
[----:B------:R-:W-:-:S03]  /*bcb50*/  IMAD.MOV.U32 R108, RZ, RZ, R8 ;  /* 0x000000ffff6c7224 */ /* 0x000fc600078e0008 */
[----:B------:R-:W-:Y:S04]  /*bcb60*/  STL [R1+0x49d0], R10 ;  /* 0x0049d00a01007387 */ /* 0x000fe80000100800 */
[----:B------:R-:W-:Y:S04]  /*bcb70*/  STL [R1+0x49c4], R48 ;  /* 0x0049c43001007387 */ /* 0x000fe80000100800 */
[----:B------:R-:W2:Y:S04]  /*bcb80*/  LDL.LU R8, [R1+0x4a00] ;  /* 0x004a000001087983 */ /* 0x000ea80000300800 */
[----:B------:R1:W-:Y:S02]  /*bcb90*/  LDGSTS.E [R112+0x10200], desc[UR40][R108.64], P0 ;  /* 0x102000006c707fae */ /* 0x0003e400081a1028 */
[----:B-1----:R-:W-:-:S02]  /*bcba0*/  IMAD.MOV.U32 R108, RZ, RZ, R29 ;  /* 0x000000ffff6c7224 */ /* 0x002fc400078e001d */
[----:B------:R-:W-:Y:S01]  /*bcbb0*/  IMAD.MOV.U32 R109, RZ, RZ, R48 ;  /* 0x000000ffff6d7224 */ /* 0x000fe200078e0030 */
[----:B------:R-:W2:Y:S01]  /*bcbc0*/  LDL.LU R29, [R1+0x4a08] ;  /* 0x004a0800011d7983 */ /* 0x000ea20000300800 */
[----:B------:R-:W-:-:S03]  /*bcbd0*/  IADD3 R6, P2, PT, R6, R3, RZ ;  /* 0x0000000306067210 */ /* 0x000fc60007f5e0ff */
[----:B------:R1:W-:Y:S01]  /*bcbe0*/  LDGSTS.E [R112+0x10280], desc[UR40][R108.64], P0 ;  /* 0x102800006c707fae */ /* 0x0003e200081a1028 */
[----:B------:R-:W-:-:S03]  /*bcbf0*/  IMAD.X R35, R35, 0x1, R2, P1 ;  /* 0x0000000123237824 */ /* 0x000fc600008e0602 */
[----:B------:R-:W-:Y:S04]  /*bcc00*/  STL [R1+0x49d8], R6 ;  /* 0x0049d80601007387 */ /* 0x000fe80000100800 */
[----:B------:R1:W-:Y:S02]  /*bcc10*/  STL [R1+0x49cc], R35 ;  /* 0x0049cc2301007387 */ /* 0x0003e40000100800 */
[----:B-1----:R-:W-:Y:S02]  /*bcc20*/  IMAD.MOV.U32 R109, RZ, RZ, R35 ;  /* 0x000000ffff6d7224 */ /* 0x002fe400078e0023 */
[----:B------:R-:W-:Y:S01]  /*bcc30*/  IMAD.MOV.U32 R108, RZ, RZ, R10 ;  /* 0x000000ffff6c7224 */ /* 0x000fe200078e000a */
[----:B------:R-:W2:Y:S04]  /*bcc40*/  LDL.LU R35, [R1+0x49fc] ;  /* 0x0049fc0001237983 */ /* 0x000ea80000300800 */
[----:B------:R1:W-:Y:S01]  /*bcc50*/  LDGSTS.E [R112+0x10300], desc[UR40][R108.64], P0 ;  /* 0x103000006c707fae */ /* 0x0003e200081a1028 */
[----:B------:R-:W-:Y:S01]  /*bcc60*/  IMAD.X R31, R31, 0x1, R2, P2 ;  /* 0x000000011f1f7824 */ /* 0x000fe200010e0602 */
[----:B------:R-:W-:-:S05]  /*bcc70*/  IADD3 R30, P1, PT, R30, R3, RZ ;  /* 0x000000031e1e7210 */ /* 0x000fca0007f3e0ff */
[----:B------:R-:W-:Y:S01]  /*bcc80*/  STL [R1+0x49e0], R30 ;  /* 0x0049e01e01007387 */ /* 0x000fe20000100800 */
[----:B-1----:R-:W-:-:S03]  /*bcc90*/  IMAD.MOV.U32 R109, RZ, RZ, R31 ;  /* 0x000000ffff6d7224 */ /* 0x002fc600078e001f */
[----:B------:R1:W-:Y:S04]  /*bcca0*/  STL [R1+0x49d4], R31 ;  /* 0x0049d41f01007387 */ /* 0x0003e80000100800 */
[----:B------:R-:W2:Y:S04]  /*bccb0*/  LDL.LU R10, [R1+0x4a10] ;  /* 0x004a1000010a7983 */ /* 0x000ea80000300800 */
[----:B-1----:R-:W2:Y:S01]  /*bccc0*/  LDL.LU R31, [R1+0x4a04] ;  /* 0x004a0400011f7983 */ /* 0x002ea20000300800 */
[----:B------:R-:W-:Y:S02]  /*bccd0*/  IMAD.X R34, R34, 0x1, R2, P1 ;  /* 0x0000000122227824 */ /* 0x000fe400008e0602 */
[----:B------:R-:W-:-:S05]  /*bcce0*/  IMAD.MOV.U32 R108, RZ, RZ, R6 ;  /* 0x000000ffff6c7224 */ /* 0x000fca00078e0006 */
[----:B------:R1:W-:Y:S02]  /*bccf0*/  LDGSTS.E [R112+0x10380], desc[UR40][R108.64], P0 ;  /* 0x103800006c707fae */ /* 0x0003e400081a1028 */
[----:B-1----:R-:W-:Y:S02]  /*bcd00*/  IMAD.MOV.U32 R108, RZ, RZ, R30 ;  /* 0x000000ffff6c7224 */ /* 0x002fe400078e001e */
[----:B------:R-:W-:-:S05]  /*bcd10*/  IMAD.MOV.U32 R109, RZ, RZ, R34 ;  /* 0x000000ffff6d7224 */ /* 0x000fca00078e0022 */
[----:B------:R1:W-:Y:S01]  /*bcd20*/  LDGSTS.E [R112+0x10400], desc[UR40][R108.64], P0 ;  /* 0x104000006c707fae */ /* 0x0003e200081a1028 */
[----:B----4-:R-:W-:-:S05]  /*bcd30*/  IADD3 R4, P2, PT, R4, R3, RZ ;  /* 0x0000000304047210 */ /* 0x010fca0007f5e0ff */
[----:B------:R-:W-:Y:S01]  /*bcd40*/  STL [R1+0x49e8], R4 ;  /* 0x0049e80401007387 */ /* 0x000fe20000100800 */
[----:B------:R-:W-:-:S03]  /*bcd50*/  IMAD.X R11, R11, 0x1, R2, P2 ;  /* 0x000000010b0b7824 */ /* 0x000fc600010e0602 */
[----:B------:R4:W-:Y:S04]  /*bcd60*/  STL [R1+0x49dc], R34 ;  /* 0x0049dc2201007387 */ /* 0x0009e80000100800 */
[----:B------:R-:W2:Y:S01]  /*bcd70*/  LDL.LU R6, [R1+0x4a18] ;  /* 0x004a180001067983 */ /* 0x000ea20000300800 */
[----:B---3--:R-:W-:-:S03]  /*bcd80*/  IADD3 R5, P1, PT, R5, R3, RZ ;  /* 0x0000000305057210 */ /* 0x008fc60007f3e0ff */
[----:B----4-:R-:W3:Y:S01]  /*bcd90*/  LDL.LU R34, [R1+0x4a0c] ;  /* 0x004a0c0001227983 */ /* 0x010ee20000300800 */
[----:B------:R-:W-:-:S03]  /*bcda0*/  IADD3 R7, P2, PT, R7, R3, RZ ;  /* 0x0000000307077210 */ /* 0x000fc60007f5e0ff */
[----:B------:R-:W-:Y:S01]  /*bcdb0*/  STL [R1+0x49f0], R5 ;  /* 0x0049f00501007387 */ /* 0x000fe20000100800 */
[----:B-1----:R-:W-:-:S03]  /*bcdc0*/  IMAD.MOV.U32 R108, RZ, RZ, R4 ;  /* 0x000000ffff6c7224 */ /* 0x002fc600078e0004 */
[----:B------:R1:W-:Y:S01]  /*bcdd0*/  STL [R1+0x49e4], R11 ;  /* 0x0049e40b01007387 */ /* 0x0003e20000100800 */
[----:B------:R-:W-:-:S03]  /*bcde0*/  IMAD.X R28, R28, 0x1, R2, P1 ;  /* 0x000000011c1c7824 */ /* 0x000fc600008e0602 */
[----:B------:R-:W4:Y:S01]  /*bcdf0*/  LDL.LU R30, [R1+0x4a14] ;  /* 0x004a1400011e7983 */ /* 0x000f220000300800 */
[----:B------:R-:W-:-:S03]  /*bce00*/  IMAD.MOV.U32 R109, RZ, RZ, R11 ;  /* 0x000000ffff6d7224 */ /* 0x000fc600078e000b */
[----:B------:R-:W-:Y:S04]  /*bce10*/  STL [R1+0x49f8], R7 ;  /* 0x0049f80701007387 */ /* 0x000fe80000100800 */
[----:B------:R2:W-:Y:S04]  /*bce20*/  STL [R1+0x49ec], R28 ;  /* 0x0049ec1c01007387 */ /* 0x0005e80000100800 */
[----:B-1----:R-:W4:Y:S04]  /*bce30*/  LDL.LU R11, [R1+0x4ba0] ;  /* 0x004ba000010b7983 */ /* 0x002f280000300800 */
[----:B------:R-:W4:Y:S04]  /*bce40*/  LDL.LU R4, [R1+0x4ba8] ;  /* 0x004ba80001047983 */ /* 0x000f280000300800 */
[----:B------:R1:W-:Y:S01]  /*bce50*/  LDGSTS.E [R112+0x10480], desc[UR40][R108.64], P0 ;  /* 0x104800006c707fae */ /* 0x0003e200081a1028 */
[----:B--2---:R-:W-:Y:S01]  /*bce60*/  IMAD.X R9, R9, 0x1, R2, P2 ;  /* 0x0000000109097824 */ /* 0x004fe200010e0602 */
[----:B------:R-:W-:Y:S01]  /*bce70*/  IADD3 R8, P1, PT, R8, R3, RZ ;  /* 0x0000000308087210 */ /* 0x000fe20007f3e0ff */
[----:B-1----:R-:W-:-:S04]  /*bce80*/  IMAD.MOV.U32 R109, RZ, RZ, R28 ;  /* 0x000000ffff6d7224 */ /* 0x002fc800078e001c */
[----:B------:R-:W-:Y:S01]  /*bce90*/  STL [R1+0x4a00], R8 ;  /* 0x004a000801007387 */ /* 0x000fe20000100800 */
[----:B------:R-:W-:-:S03]  /*bcea0*/  IMAD.MOV.U32 R108, RZ, RZ, R5 ;  /* 0x000000ffff6c7224 */ /* 0x000fc600078e0005 */
[----:B------:R1:W-:Y:S04]  /*bceb0*/  STL [R1+0x49f4], R9 ;  /* 0x0049f40901007387 */ /* 0x0003e80000100800 */
[----:B------:R-:W2:Y:S04]  /*bcec0*/  LDL.LU R28, [R1+0x4b9c] ;  /* 0x004b9c00011c7983 */ /* 0x000ea80000300800 */
[----:B------:R-:W2:Y:S01]  /*bced0*/  LDL.LU R5, [R1+0x4bb0] ;  /* 0x004bb00001057983 */ /* 0x000ea20000300800 */
[----:B------:R-:W-:-:S03]  /*bcee0*/  IADD3 R29, P2, PT, R29, R3, RZ ;  /* 0x000000031d1d7210 */ /* 0x000fc60007f5e0ff */
[----:B------:R1:W-:Y:S04]  /*bcef0*/  LDGSTS.E [R112+0x10500], desc[UR40][R108.64], P0 ;  /* 0x105000006c707fae */ /* 0x0003e800081a1028 */
[----:B------:R-:W-:Y:S01]  /*bcf00*/  STL [R1+0x4a08], R29 ;  /* 0x004a081d01007387 */ /* 0x000fe20000100800 */
[----:B-1----:R-:W-:Y:S02]  /*bcf10*/  IMAD.MOV.U32 R109, RZ, RZ, R9 ;  /* 0x000000ffff6d7224 */ /* 0x002fe400078e0009 */
[----:B------:R-:W-:-:S05]  /*bcf20*/  IMAD.X R35, R35, 0x1, R2, P1 ;  /* 0x0000000123237824 */ /* 0x000fca00008e0602 */
[----:B------:R1:W-:Y:S01]  /*bcf30*/  STL [R1+0x49fc], R35 ;  /* 0x0049fc2301007387 */ /* 0x0003e20000100800 */
[----:B------:R-:W-:-:S03]  /*bcf40*/  IMAD.MOV.U32 R108, RZ, RZ, R7 ;  /* 0x000000ffff6c7224 */ /* 0x000fc600078e0007 */
[----:B------:R-:W2:Y:S04]  /*bcf50*/  LDL.LU R9, [R1+0x4ba4] ;  /* 0x004ba40001097983 */ /* 0x000ea80000300800 */
        /* <DEDUP_REMOVED lines=8> */
[----:B------:R-:W-:-:S03]  /*bcfe0*/  IMAD.MOV.U32 R109, RZ, RZ, R35 ;  /* 0x000000ffff6d7224 */ /* 0x000fc600078e0023 */
[----:B------:R-:W2:Y:S04]  /*bcff0*/  LDL.LU R35, [R1+0x4bc0] ;  /* 0x004bc00001237983 */ /* 0x000ea80000300800 */
[----:B------:R1:W-:Y:S01]  /*bd000*/  LDGSTS.E [R112+0x10600], desc[UR40][R108.64], P0 ;  /* 0x106000006c707fae */ /* 0x0003e200081a1028 */
[----:B------:R-:W-:Y:S01]  /*bd010*/  UISETP.GT.AND UP1, UPT, UR15, 0x24, UPT ;  /* 0x000000240f00788c */ /* 0x000fe2000bf24270 */
[----:B-1----:R-:W-:Y:S02]  /*bd020*/  IMAD.MOV.U32 R109, RZ, RZ, R31 ;  /* 0x000000ffff6d7224 */ /* 0x002fe400078e001f */
[----:B------:R-:W-:Y:S01]  /*bd030*/  IMAD.MOV.U32 R108, RZ, RZ, R29 ;  /* 0x000000ffff6c7224 */ /* 0x000fe200078e001d */
[----:B------:R-:W2:Y:S04]  /*bd040*/  LDL.LU R31, [R1+0x4bb4] ;  /* 0x004bb400011f7983 */ /* 0x000ea80000300800 */
[----:B------:R1:W-:Y:S01]  /*bd050*/  LDGSTS.E [R112+0x10680], desc[UR40][R108.64], P0 ;  /* 0x106800006c707fae */ /* 0x0003e200081a1028 */
[----:B------:R-:W-:Y:S01]  /*bd060*/  USEL UR10, URZ, 0x4, !UP1 ;  /* 0x00000004ff0a7887 */ /* 0x000fe2000c800000 */
[----:B-1----:R-:W-:-:S03]  /*bd070*/  IMAD.MOV.U32 R108, RZ, RZ, R10 ;  /* 0x000000ffff6c7224 */ /* 0x002fc600078e000a */
[----:B------:R-:W-:Y:S01]  /*bd080*/  USEL UR10, UR10, URZ, !UP0 ;  /* 0x000000ff0a0a7287 */ /* 0x000fe2000c000000 */
[----:B------:R-:W-:Y:S01]  /*bd090*/  IADD3 R6, P2, PT, R6, R3, RZ ;  /* 0x0000000306067210 */ /* 0x000fe20007f5e0ff */
[----:B---3--:R-:W-:-:S04]  /*bd0a0*/  IMAD.X R34, R34, 0x1, R2, P1 ;  /* 0x0000000122227824 */ /* 0x008fc800008e0602 */
[----:B------:R1:W-:Y:S04]  /*bd0b0*/  STL [R1+0x4a18], R6 ;  /* 0x004a180601007387 */ /* 0x0003e80000100800 */
[----:B------:R3:W-:Y:S01]  /*bd0c0*/  STL [R1+0x4a0c], R34 ;  /* 0x004a0c2201007387 */ /* 0x0007e20000100800 */
[----:B------:R-:W-:-:S03]  /*bd0d0*/  IMAD.MOV.U32 R109, RZ, RZ, R34 ;  /* 0x000000ffff6d7224 */ /* 0x000fc600078e0022 */
[----:B------:R-:W2:Y:S01]  /*bd0e0*/  LDL.LU R29, [R1+0x4bc8] ;  /* 0x004bc800011d7983 */ /* 0x000ea20000300800 */
[----:B----4-:R-:W-:-:S03]  /*bd0f0*/  IMAD.X R30, R30, 0x1, R2, P2 ;  /* 0x000000011e1e7824 */ /* 0x010fc600010e0602 */
[----:B------:R-:W4:Y:S04]  /*bd100*/  LDL.LU R49, [R1+0x4bbc] ;  /* 0x004bbc0001317983 */ /* 0x000f280000300800 */
[----:B------:R1:W-:Y:S01]  /*bd110*/  LDGSTS.E [R112+0x10700], desc[UR40][R108.64], P0 ;  /* 0x107000006c707fae */ /* 0x0003e200081a1028 */
[-C--:B------:R-:W-:Y:S02]  /*bd120*/  IADD3 R11, P3, PT, R11, R3.reuse, RZ ;  /* 0x000000030b0b7210 */ /* 0x080fe40007f7e0ff */
[----:B------:R-:W-:-:S03]  /*bd130*/  IADD3 R4, P2, PT, R4, R3, RZ ;  /* 0x0000000304047210 */ /* 0x000fc60007f5e0ff */
[----:B------:R-:W-:Y:S01]  /*bd140*/  STL [R1+0x4ba0], R11 ;  /* 0x004ba00b01007387 */ /* 0x000fe20000100800 */
[----:B-1----:R-:W-:-:S03]  /*bd150*/  IMAD.MOV.U32 R108, RZ, RZ, R6 ;  /* 0x000000ffff6c7224 */ /* 0x002fc600078e0006 */
[----:B------:R1:W-:Y:S01]  /*bd160*/  STL [R1+0x4a14], R30 ;  /* 0x004a141e01007387 */ /* 0x0003e20000100800 */
[----:B------:R-:W-:-:S03]  /*bd170*/  IMAD.MOV.U32 R109, RZ, RZ, R30 ;  /* 0x000000ffff6d7224 */ /* 0x000fc600078e001e */
[----:B------:R-:W4:Y:S04]  /*bd180*/  LDL.LU R10, [R1+0x4bd0] ;  /* 0x004bd000010a7983 */ /* 0x000f280000300800 */
[----:B------:R-:W4:Y:S04]  /*bd190*/  LDL.LU R48, [R1+0x4bc4] ;  /* 0x004bc40001307983 */ /* 0x000f280000300800 */
[----:B------:R-:W-:Y:S01]  /*bd1a0*/  STL [R1+0x4ba8], R4 ;  /* 0x004ba80401007387 */ /* 0x000fe20000100800 */
[----:B------:R-:W-:-:S03]  /*bd1b0*/  ISETP.NE.U32.AND P1, PT, RZ, UR10, PT ;  /* 0x0000000aff007c0c */ /* 0x000fc6000bf25070 */
[----:B------:R1:W-:Y:S01]  /*bd1c0*/  LDGSTS.E [R112+0x10780], desc[UR40][R108.64], P0 ;  /* 0x107800006c707fae */ /* 0x0003e200081a1028 */
[----:B--2---:R-:W-:-:S05]  /*bd1d0*/  IMAD.X R28, R28, 0x1, R2, P3 ;  /* 0x000000011c1c7824 */ /* 0x004fca00018e0602 */
[----:B------:R2:W-:Y:S01]  /*bd1e0*/  STL [R1+0x4b9c], R28 ;  /* 0x004b9c1c01007387 */ /* 0x0005e20000100800 */
[----:B------:R-:W-:-:S03]  /*bd1f0*/  IADD3 R5, P0, PT, R5, R3, RZ ;  /* 0x0000000305057210 */ /* 0x000fc60007f1e0ff */
[----:B------:R-:W4:Y:S04]  /*bd200*/  LDL.LU R6, [R1+0x4bd8] ;  /* 0x004bd80001067983 */ /* 0x000f280000300800 */
[----:B---3--:R-:W3:Y:S01]  /*bd210*/  LDL.LU R34, [R1+0x4bcc] ;  /* 0x004bcc0001227983 */ /* 0x008ee20000300800 */
[----:B-1----:R-:W-:-:S03]  /*bd220*/  IMAD.MOV.U32 R108, RZ, RZ, R11 ;  /* 0x000000ffff6c7224 */ /* 0x002fc600078e000b */
[----:B------:R-:W-:Y:S01]  /*bd230*/  STL [R1+0x4bb0], R5 ;  /* 0x004bb00501007387 */ /* 0x000fe20000100800 */
[----:B------:R-:W-:-:S05]  /*bd240*/  IMAD.MOV.U32 R109, RZ, RZ, R28 ;  /* 0x000000ffff6d7224 */ /* 0x000fca00078e001c */
[----:B------:R1:W-:Y:S01]  /*bd250*/  LDGSTS.E [R112+0x12000], desc[UR40][R108.64], P1 ;  /* 0x120000006c707fae */ /* 0x0003e200089a1028 */
[----:B------:R-:W-:-:S05]  /*bd260*/  IMAD.X R9, R9, 0x1, R2, P2 ;  /* 0x0000000109097824 */ /* 0x000fca00010e0602 */
[----:B------:R-:W-:Y:S01]  /*bd270*/  STL [R1+0x4ba4], R9 ;  /* 0x004ba40901007387 */ /* 0x000fe20000100800 */
[----:B------:R-:W-:-:S03]  /*bd280*/  IADD3 R7, P2, PT, R7, R3, RZ ;  /* 0x0000000307077210 */ /* 0x000fc60007f5e0ff */
[----:B------:R-:W3:Y:S04]  /*bd290*/  LDL.LU R30, [R1+0x4bd4] ;  /* 0x004bd400011e7983 */ /* 0x000ee80000300800 */
[----:B------:R-:W3:Y:S01]  /*bd2a0*/  LDL.LU R11, [R1+0x4be0] ;  /* 0x004be000010b7983 */ /* 0x000ee20000300800 */
[----:B-1----:R-:W-:-:S03]  /*bd2b0*/  IMAD.MOV.U32 R108, RZ, RZ, R4 ;  /* 0x000000ffff6c7224 */ /* 0x002fc600078e0004 */
[----:B--2---:R-:W2:Y:S04]  /*bd2c0*/  LDL.LU R28, [R1+0x4bdc] ;  /* 0x004bdc00011c7983 */ /* 0x004ea80000300800 */
[----:B------:R-:W-:Y:S01]  /*bd2d0*/  STL [R1+0x4bb8], R7 ;  /* 0x004bb80701007387 */ /* 0x000fe20000100800 */
[----:B------:R-:W-:-:S05]  /*bd2e0*/  IMAD.X R8, R8, 0x1, R2, P0 ;  /* 0x0000000108087824 */ /* 0x000fca00000e0602 */
[----:B------:R1:W-:Y:S04]  /*bd2f0*/  STL [R1+0x4bac], R8 ;  /* 0x004bac0801007387 */ /* 0x0003e80000100800 */
[----:B------:R-:W2:Y:S01]  /*bd300*/  LDL.LU R4, [R1+0x4be8] ;  /* 0x004be80001047983 */ /* 0x000ea20000300800 */
[----:B------:R-:W-:Y:S01]  /*bd310*/  IMAD.MOV.U32 R109, RZ, RZ, R9 ;  /* 0x000000ffff6d7224 */ /* 0x000fe200078e0009 */
[----:B------:R-:W-:-:S04]  /*bd320*/  IADD3 R35, P0, PT, R35, R3, RZ ;  /* 0x0000000323237210 */ /* 0x000fc80007f1e0ff */
[----:B------:R1:W-:Y:S01]  /*bd330*/  LDGSTS.E [R112+0x12080], desc[UR40][R108.64], P1 ;  /* 0x120800006c707fae */ /* 0x0003e200089a1028 */
[----:B------:R-:W-:Y:S02]  /*bd340*/  IMAD.X R31, R31, 0x1, R2, P2 ;  /* 0x000000011f1f7824 */ /* 0x000fe400010e0602 */
[----:B-1----:R-:W-:Y:S02]  /*bd350*/  IMAD.MOV.U32 R108, RZ, RZ, R5 ;  /* 0x000000ffff6c7224 */ /* 0x002fe400078e0005 */
[----:B------:R-:W-:Y:S02]  /*bd360*/  IMAD.MOV.U32 R109, RZ, RZ, R8 ;  /* 0x000000ffff6d7224 */ /* 0x000fe400078e0008 */
[----:B------:R-:W2:Y:S04]  /*bd370*/  LDL.LU R8, [R1+0x4be4] ;  /* 0x004be40001087983 */ /* 0x000ea80000300800 */
[----:B------:R1:W-:Y:S04]  /*bd380*/  LDGSTS.E [R112+0x12100], desc[UR40][R108.64], P1 ;  /* 0x121000006c707fae */ /* 0x0003e800089a1028 */
[----:B------:R-:W-:Y:S04]  /*bd390*/  STL [R1+0x4bc0], R35 ;  /* 0x004bc02301007387 */ /* 0x000fe80000100800 */
[----:B------:R4:W-:Y:S01]  /*bd3a0*/  STL [R1+0x4bb4], R31 ;  /* 0x004bb41f01007387 */ /* 0x0009e20000100800 */
[----:B-1----:R-:W-:-:S03]  /*bd3b0*/  IMAD.MOV.U32 R108, RZ, RZ, R7 ;  /* 0x000000ffff6c7224 */ /* 0x002fc600078e0007 */
[----:B------:R-:W2:Y:S01]  /*bd3c0*/  LDL.LU R5, [R1+0x4bf0] ;  /* 0x004bf00001057983 */ /* 0x000ea20000300800 */
[----:B------:R-:W-:-:S03]  /*bd3d0*/  IMAD.MOV.U32 R109, RZ, RZ, R31 ;  /* 0x000000ffff6d7224 */ /* 0x000fc600078e001f */
[----:B------:R-:W2:Y:S04]  /*bd3e0*/  LDL.LU R9, [R1+0x4bf8] ;  /* 0x004bf80001097983 */ /* 0x000ea80000300800 */
[----:B------:R1:W-:Y:S04]  /*bd3f0*/  LDGSTS.E [R112+0x12180], desc[UR40][R108.64], P1 ;  /* 0x121800006c707fae */ /* 0x0003e800089a1028 */
[----:B------:R-:W2:Y:S01]  /*bd400*/  LDL.LU R7, [R1+0x4bec] ;  /* 0x004bec0001077983 */ /* 0x000ea20000300800 */
[----:B-1----:R-:W-:Y:S01]  /*bd410*/  IMAD.MOV.U32 R108, RZ, RZ, R35 ;  /* 0x000000ffff6c7224 */ /* 0x002fe200078e0023 */
[----:B------:R-:W-:Y:S01]  /*bd420*/  IADD3 R29, P2, PT, R29, R3, RZ ;  /* 0x000000031d1d7210 */ /* 0x000fe20007f5e0ff */
[----:B----4-:R-:W-:-:S04]  /*bd430*/  IMAD.X R49, R49, 0x1, R2, P0 ;  /* 0x0000000131317824 */ /* 0x010fc800000e0602 */
[----:B------:R-:W-:Y:S01]  /*bd440*/  IMAD.MOV.U32 R109, RZ, RZ, R49 ;  /* 0x000000ffff6d7224 */ /* 0x000fe200078e0031 */
[----:B------:R1:W-:Y:S04]  /*bd450*/  STL [R1+0x4bc8], R29 ;  /* 0x004bc81d01007387 */ /* 0x0003e80000100800 */
[----:B------:R-:W-:Y:S04]  /*bd460*/  STL [R1+0x4bbc], R49 ;  /* 0x004bbc3101007387 */ /* 0x000fe80000100800 */
[----:B------:R4:W-:Y:S04]  /*bd470*/  LDGSTS.E [R112+0x12200], desc[UR40][R108.64], P1 ;  /* 0x122000006c707fae */ /* 0x0009e800089a1028 */
[----:B------:R-:W2:Y:S04]  /*bd480*/  LDL.LU R31, [R1+0x4c00] ;  /* 0x004c0000011f7983 */ /* 0x000ea80000300800 */
[----:B------:R-:W2:Y:S01]  /*bd490*/  LDL.LU R35, [R1+0x4bf4] ;  /* 0x004bf40001237983 */ /* 0x000ea20000300800 */
[----:B------:R-:W-:Y:S01]  /*bd4a0*/  IADD3 R10, P0, PT, R10, R3, RZ ;  /* 0x000000030a0a7210 */ /* 0x000fe20007f1e0ff */
[----:B------:R-:W-:-:S02]  /*bd4b0*/  IMAD.X R48, R48, 0x1, R2, P2 ;  /* 0x0000000130307824 */ /* 0x000fc400010e0602 */
[----:B----4-:R-:W-:Y:S02]  /*bd4c0*/  IMAD.MOV.U32 R108, RZ, RZ, R29 ;  /* 0x000000ffff6c7224 */ /* 0x010fe400078e001d */
[----:B------:R-:W-:Y:S01]  /*bd4d0*/  IMAD.MOV.U32 R109, RZ, RZ, R48 ;  /* 0x000000ffff6d7224 */ /* 0x000fe200078e0030 */
[----:B------:R-:W-:Y:S04]  /*bd4e0*/  STL [R1+0x4bd0], R10 ;  /* 0x004bd00a01007387 */ /* 0x000fe80000100800 */
[----:B------:R-:W-:Y:S04]  /*bd4f0*/  STL [R1+0x4bc4], R48 ;  /* 0x004bc43001007387 */ /* 0x000fe80000100800 */
[----:B-1----:R-:W4:Y:S04]  /*bd500*/  LDL.LU R29, [R1+0x4c08] ;  /* 0x004c0800011d7983 */ /* 0x002f280000300800 */
[----:B------:R1:W-:Y:S01]  /*bd510*/  LDGSTS.E [R112+0x12280], desc[UR40][R108.64], P1 ;  /* 0x122800006c707fae */ /* 0x0003e200089a1028 */
[----:B------:R-:W-:Y:S01]  /*bd520*/  IADD3 R6, P2, PT, R6, R3, RZ ;  /* 0x0000000306067210 */ /* 0x000fe20007f5e0ff */
[----:B---3--:R-:W-:-:S04]  /*bd530*/  IMAD.X R34, R34, 0x1, R2, P0 ;  /* 0x0000000122227824 */ /* 0x008fc800000e0602 */
[----:B------:R-:W-:Y:S01]  /*bd540*/  STL [R1+0x4bd8], R6 ;  /* 0x004bd80601007387 */ /* 0x000fe20000100800 */
[----:B-1----:R-:W-:-:S03]  /*bd550*/  IMAD.MOV.U32 R109, RZ, RZ, R34 ;  /* 0x000000ffff6d7224 */ /* 0x002fc600078e0022 */
[----:B------:R1:W-:Y:S01]  /*bd560*/  STL [R1+0x4bcc], R34 ;  /* 0x004bcc2201007387 */ /* 0x0003e20000100800 */
[----:B------:R-:W-:-:S05]  /*bd570*/  IMAD.MOV.U32 R108, RZ, RZ, R10 ;  /* 0x000000ffff6c7224 */ /* 0x000fca00078e000a */
[----:B------:R3:W-:Y:S04]  /*bd580*/  LDGSTS.E [R112+0x12300], desc[UR40][R108.64], P1 ;  /* 0x123000006c707fae */ /* 0x0007e800089a1028 */
[----:B-1----:R-:W4:Y:S01]  /*bd590*/  LDL.LU R34, [R1+0x4bfc] ;  /* 0x004bfc0001227983 */ /* 0x002f220000300800 */
[----:B---3--:R-:W-:Y:S02]  /*bd5a0*/  IMAD.MOV.U32 R108, RZ, RZ, R6 ;  /* 0x000000ffff6c7224 */ /* 0x008fe400078e0006 */
[----:B------:R-:W-:Y:S01]  /*bd5b0*/  IMAD.X R30, R30, 0x1, R2, P2 ;  /* 0x000000011e1e7824 */ /* 0x000fe200010e0602 */
[----:B------:R-:W-:-:S03]  /*bd5c0*/  IADD3 R11, P0, PT, R11, R3, RZ ;  /* 0x000000030b0b7210 */ /* 0x000fc60007f1e0ff */
[----:B------:R-:W-:Y:S02]  /*bd5d0*/  IMAD.MOV.U32 R109, RZ, RZ, R30 ;  /* 0x000000ffff6d7224 */ /* 0x000fe400078e001e */
[----:B------:R-:W-:Y:S04]  /*bd5e0*/  STL [R1+0x4be0], R11 ;  /* 0x004be00b01007387 */ /* 0x000fe80000100800 */
[----:B------:R1:W-:Y:S01]  /*bd5f0*/  STL [R1+0x4bd4], R30 ;  /* 0x004bd41e01007387 */ /* 0x0003e20000100800 */
[----:B--2---:R-:W-:-:S03]  /*bd600*/  IMAD.X R28, R28, 0x1, R2, P0 ;  /* 0x000000011c1c7824 */ /* 0x004fc600000e0602 */
[----:B------:R-:W2:Y:S04]  /*bd610*/  LDL.LU R10, [R1+0x4c10] ;  /* 0x004c1000010a7983 */ /* 0x000ea80000300800 */
[----:B------:R3:W-:Y:S04]  /*bd620*/  LDGSTS.E [R112+0x12380], desc[UR40][R108.64], P1 ;  /* 0x123800006c707fae */ /* 0x0007e800089a1028 */
[----:B-1----:R-:W2:Y:S01]  /*bd630*/  LDL.LU R30, [R1+0x4c04] ;  /* 0x004c0400011e7983 */ /* 0x002ea20000300800 */
[----:B------:R-:W-:-:S05]  /*bd640*/  IADD3 R4, P2, PT, R4, R3, RZ ;  /* 0x0000000304047210 */ /* 0x000fca0007f5e0ff */
[----:B------:R-:W-:Y:S01]  /*bd650*/  STL [R1+0x4be8], R4 ;  /* 0x004be80401007387 */ /* 0x000fe20000100800 */
[----:B---3--:R-:W-:-:S03]  /*bd660*/  IMAD.MOV.U32 R109, RZ, RZ, R28 ;  /* 0x000000ffff6d7224 */ /* 0x008fc600078e001c */
[----:B------:R1:W-:Y:S04]  /*bd670*/  STL [R1+0x4bdc], R28 ;  /* 0x004bdc1c01007387 */ /* 0x0003e80000100800 */
[----:B------:R-:W3:Y:S04]  /*bd680*/  LDL.LU R6, [R1+0x4c18] ;  /* 0x004c180001067983 */ /* 0x000ee80000300800 */
[----:B-1----:R-:W3:Y:S01]  /*bd690*/  LDL.LU R28, [R1+0x4c0c] ;  /* 0x004c0c00011c7983 */ /* 0x002ee20000300800 */
[----:B------:R-:W-:Y:S02]  /*bd6a0*/  IMAD.MOV.U32 R108, RZ, RZ, R11 ;  /* 0x000000ffff6c7224 */ /* 0x000fe400078e000b */
[----:B------:R-:W-:-:S03]  /*bd6b0*/  IMAD.X R8, R8, 0x1, R2, P2 ;  /* 0x0000000108087824 */ /* 0x000fc600010e0602 */
[----:B------:R1:W-:Y:S01]  /*bd6c0*/  LDGSTS.E [R112+0x12400], desc[UR40][R108.64], P1 ;  /* 0x124000006c707fae */ /* 0x0003e200089a1028 */
[-C--:B------:R-:W-:Y:S01]  /*bd6d0*/  IADD3 R5, P0, PT, R5, R3.reuse, RZ ;  /* 0x0000000305057210 */ /* 0x080fe20007f1e0ff */
[----:B-1----:R-:W-:Y:S01]  /*bd6e0*/  IMAD.MOV.U32 R109, RZ, RZ, R8 ;  /* 0x000000ffff6d7224 */ /* 0x002fe200078e0008 */
[----:B------:R-:W-:-:S03]  /*bd6f0*/  IADD3 R9, P2, PT, R9, R3, RZ ;  /* 0x0000000309097210 */ /* 0x000fc60007f5e0ff */
[----:B------:R-:W-:Y:S01]  /*bd700*/  STL [R1+0x4bf0], R5 ;  /* 0x004bf00501007387 */ /* 0x000fe20000100800 */
[----:B------:R-:W-:-:S03]  /*bd710*/  IMAD.MOV.U32 R108, RZ, RZ, R4 ;  /* 0x000000ffff6c7224 */ /* 0x000fc600078e0004 */
[----:B------:R1:W-:Y:S01]  /*bd720*/  STL [R1+0x4be4], R8 ;  /* 0x004be40801007387 */ /* 0x0003e20000100800 */
[----:B------:R-:W-:-:S03]  /*bd730*/  IMAD.X R7, R7, 0x1, R2, P0 ;  /* 0x0000000107077824 */ /* 0x000fc600000e0602 */
[----:B------:R1:W-:Y:S04]  /*bd740*/  LDGSTS.E [R112+0x12480], desc[UR40][R108.64], P1 ;  /* 0x124800006c707fae */ /* 0x0003e800089a1028 */
[----:B-1----:R-:W3:Y:S04]  /*bd750*/  LDL.LU R8, [R1+0x4c14] ;  /* 0x004c140001087983 */ /* 0x002ee80000300800 */
[----:B------:R-:W-:Y:S04]  /*bd760*/  STL [R1+0x4bf8], R9 ;  /* 0x004bf80901007387 */ /* 0x000fe80000100800 */
[----:B------:R1:W-:Y:S04]  /*bd770*/  STL [R1+0x4bec], R7 ;  /* 0x004bec0701007387 */ /* 0x0003e80000100800 */
[----:B------:R-:W3:Y:S01]  /*bd780*/  LDL.LU R4, [R1+0x4da0] ;  /* 0x004da00001047983 */ /* 0x000ee20000300800 */
[----:B------:R-:W-:-:S02]  /*bd790*/  IMAD.MOV.U32 R109, RZ, RZ, R7 ;  /* 0x000000ffff6d7224 */ /* 0x000fc400078e0007 */
[----:B------:R-:W-:-:S05]  /*bd7a0*/  IMAD.MOV.U32 R108, RZ, RZ, R5 ;  /* 0x000000ffff6c7224 */ /* 0x000fca00078e0005 */
[----:B------:R1:W-:Y:S02]  /*bd7b0*/  LDGSTS.E [R112+0x12500], desc[UR40][R108.64], P1 ;  /* 0x125000006c707fae */ /* 0x0003e400089a1028 */
[----:B-1----:R-:W-:Y:S01]  /*bd7c0*/  IMAD.MOV.U32 R108, RZ, RZ, R9 ;  /* 0x000000ffff6c7224 */ /* 0x002fe200078e0009 */
[----:B------:R-:W-:Y:S01]  /*bd7d0*/  IADD3 R31, P0, PT, R31, R3, RZ ;  /* 0x000000031f1f7210 */ /* 0x000fe20007f1e0ff */
[----:B------:R-:W-:-:S04]  /*bd7e0*/  IMAD.X R35, R35, 0x1, R2, P2 ;  /* 0x0000000123237824 */ /* 0x000fc800010e0602 */
[----:B------:R1:W-:Y:S04]  /*bd7f0*/  STL [R1+0x4c00], R31 ;  /* 0x004c001f01007387 */ /* 0x0003e80000100800 */
[----:B------:R1:W-:Y:S04]  /*bd800*/  STL [R1+0x4bf4], R35 ;  /* 0x004bf42301007387 */ /* 0x0003e80000100800 */
[----:B------:R-:W3:Y:S04]  /*bd810*/  LDL.LU R7, [R1+0x4d9c] ;  /* 0x004d9c0001077983 */ /* 0x000ee80000300800 */
[----:B------:R-:W3:Y:S04]  /*bd820*/  LDL.LU R11, [R1+0x4da8] ;  /* 0x004da800010b7983 */ /* 0x000ee80000300800 */
[----:B------:R-:W3:Y:S01]  /*bd830*/  LDL.LU R5, [R1+0x4db0] ;  /* 0x004db00001057983 */ /* 0x000ee20000300800 */
[----:B----4-:R-:W-:-:S05]  /*bd840*/  IADD3 R29, P2, PT, R29, R3, RZ ;  /* 0x000000031d1d7210 */ /* 0x010fca0007f5e0ff */
[----:B------:R-:W-:Y:S01]  /*bd850*/  STL [R1+0x4c08], R29 ;  /* 0x004c081d01007387 */ /* 0x000fe20000100800 */
[----:B------:R-:W-:-:S05]  /*bd860*/  IMAD.MOV.U32 R109, RZ, RZ, R35 ;  /* 0x000000ffff6d7224 */ /* 0x000fca00078e0023 */
[----:B------:R4:W-:Y:S01]  /*bd870*/  LDGSTS.E [R112+0x12580], desc[UR40][R108.64], P1 ;  /* 0x125800006c707fae */ /* 0x0009e200089a1028 */
[----:B------:R-:W-:-:S05]  /*bd880*/  IMAD.X R34, R34, 0x1, R2, P0 ;  /* 0x0000000122227824 */ /* 0x000fca00000e0602 */
[----:B------:R1:W-:Y:S04]  /*bd890*/  STL [R1+0x4bfc], R34 ;  /* 0x004bfc2201007387 */ /* 0x0003e80000100800 */
[----:B------:R-:W3:Y:S04]  /*bd8a0*/  LDL.LU R49, [R1+0x4da4] ;  /* 0x004da40001317983 */ /* 0x000ee80000300800 */
[----:B------:R-:W3:Y:S01]  /*bd8b0*/  LDL.LU R9, [R1+0x4db8] ;  /* 0x004db80001097983 */ /* 0x000ee20000300800 */
[----:B----4-:R-:W-:Y:S02]  /*bd8c0*/  IMAD.MOV.U32 R108, RZ, RZ, R31 ;  /* 0x000000ffff6c7224 */ /* 0x010fe400078e001f */
[----:B------:R-:W-:-:S05]  /*bd8d0*/  IMAD.MOV.U32 R109, RZ, RZ, R34 ;  /* 0x000000ffff6d7224 */ /* 0x000fca00078e0022 */
[----:B------:R4:W-:Y:S01]  /*bd8e0*/  LDGSTS.E [R112+0x12600], desc[UR40][R108.64], P1 ;  /* 0x126000006c707fae */ /* 0x0009e200089a1028 */
[----:B--2---:R-:W-:Y:S01]  /*bd8f0*/  IADD3 R10, P0, PT, R10, R3, RZ ;  /* 0x000000030a0a7210 */ /* 0x004fe20007f1e0ff */
[----:B------:R-:W-:-:S04]  /*bd900*/  IMAD.X R30, R30, 0x1, R2, P2 ;  /* 0x000000011e1e7824 */ /* 0x000fc800010e0602 */
[----:B------:R-:W-:Y:S04]  /*bd910*/  STL [R1+0x4c10], R10 ;  /* 0x004c100a01007387 */ /* 0x000fe80000100800 */
[----:B------:R2:W-:Y:S04]  /*bd920*/  STL [R1+0x4c04], R30 ;  /* 0x004c041e01007387 */ /* 0x0005e80000100800 */
[----:B------:R-:W3:Y:S04]  /*bd930*/  LDL.LU R48, [R1+0x4dac] ;  /* 0x004dac0001307983 */ /* 0x000ee80000300800 */
[----:B-1----:R-:W3:Y:S02]  /*bd940*/  LDL.LU R31, [R1+0x4dc0] ;  /* 0x004dc000011f7983 */ /* 0x002ee40000300800 */
[----:B---3--:R-:W-:-:S02]  /*bd950*/  IADD3 R6, P3, PT, R6, R3, RZ ;  /* 0x0000000306067210 */ /* 0x008fc40007f7e0ff */
[----:B------:R-:W3:Y:S01]  /*bd960*/  LDL.LU R35, [R1+0x4db4] ;  /* 0x004db40001237983 */ /* 0x000ee20000300800 */
[----:B------:R-:W-:-:S03]  /*bd970*/  IMAD.X R28, R28, 0x1, R2, P0 ;  /* 0x000000011c1c7824 */ /* 0x000fc600000e0602 */
[----:B------:R-:W-:Y:S01]  /*bd980*/  STL [R1+0x4c18], R6 ;  /* 0x004c180601007387 */ /* 0x000fe20000100800 */
[----:B----4-:R-:W-:-:S03]  /*bd990*/  IMAD.MOV.U32 R108, RZ, RZ, R29 ;  /* 0x000000ffff6c7224 */ /* 0x010fc600078e001d */
[----:B------:R1:W-:Y:S04]  /*bd9a0*/  STL [R1+0x4c0c], R28 ;  /* 0x004c0c1c01007387 */ /* 0x0003e80000100800 */
[----:B------:R-:W4:Y:S04]  /*bd9b0*/  LDL.LU R34, [R1+0x4dbc] ;  /* 0x004dbc0001227983 */ /* 0x000f280000300800 */
[----:B------:R-:W4:Y:S01]  /*bd9c0*/  LDL.LU R29, [R1+0x4dc8] ;  /* 0x004dc800011d7983 */ /* 0x000f220000300800 */
[----:B------:R-:W-:Y:S01]  /*bd9d0*/  UISETP.GT.AND UP1, UPT, UR15, 0x28, UPT ;  /* 0x000000280f00788c */ /* 0x000fe2000bf24270 */
[----:B------:R-:W-:-:S02]  /*bd9e0*/  IMAD.MOV.U32 R109, RZ, RZ, R30 ;  /* 0x000000ffff6d7224 */ /* 0x000fc400078e001e */
[----:B--2---:R-:W2:Y:S01]  /*bd9f0*/  LDL.LU R30, [R1+0x4dc4] ;  /* 0x004dc400011e7983 */ /* 0x004ea20000300800 */
[----:B------:R-:W-:-:S03]  /*bda00*/  USEL UR10, URZ, 0x4, !UP1 ;  /* 0x00000004ff0a7887 */ /* 0x000fc6000c800000 */
[----:B------:R1:W-:Y:S01]  /*bda10*/  LDGSTS.E [R112+0x12680], desc[UR40][R108.64], P1 ;  /* 0x126800006c707fae */ /* 0x0003e200089a1028 */
[----:B------:R-:W-:-:S06]  /*bda20*/  USEL UR10, UR10, URZ, !UP0 ;  /* 0x000000ff0a0a7287 */ /* 0x000fcc000c000000 */
[----:B------:R-:W-:Y:S01]  /*bda30*/  ISETP.NE.U32.AND P2, PT, RZ, UR10, PT ;  /* 0x0000000aff007c0c */ /* 0x000fe2000bf45070 */
[----:B-1----:R-:W-:Y:S02]  /*bda40*/  IMAD.MOV.U32 R108, RZ, RZ, R10 ;  /* 0x000000ffff6c7224 */ /* 0x002fe400078e000a */
[----:B------:R-:W-:Y:S02]  /*bda50*/  IMAD.MOV.U32 R109, RZ, RZ, R28 ;  /* 0x000000ffff6d7224 */ /* 0x000fe400078e001c */
[----:B------:R-:W-:-:S03]  /*bda60*/  IMAD.X R8, R8, 0x1, R2, P3 ;  /* 0x0000000108087824 */ /* 0x000fc600018e0602 */
[----:B------:R1:W-:Y:S01]  /*bda70*/  LDGSTS.E [R112+0x12700], desc[UR40][R108.64], P1 ;  /* 0x127000006c707fae */ /* 0x0003e200089a1028 */
[----:B------:R-:W-:Y:S01]  /*bda80*/  IADD3 R4, P0, PT, R4, R3, RZ ;  /* 0x0000000304047210 */ /* 0x000fe20007f1e0ff */
[----:B-1----:R-:W-:-:S04]  /*bda90*/  IMAD.MOV.U32 R108, RZ, RZ, R6 ;  /* 0x000000ffff6c7224 */ /* 0x002fc800078e0006 */
[----:B------:R-:W-:Y:S01]  /*bdaa0*/  STL [R1+0x4da0], R4 ;  /* 0x004da00401007387 */ /* 0x000fe20000100800 */
[----:B------:R-:W-:-:S03]  /*bdab0*/  IMAD.MOV.U32 R109, RZ, RZ, R8 ;  /* 0x000000ffff6d7224 */ /* 0x000fc600078e0008 */
[----:B------:R1:W-:Y:S04]  /*bdac0*/  STL [R1+0x4c14], R8 ;  /* 0x004c140801007387 */ /* 0x0003e80000100800 */
[----:B------:R-:W2:Y:S04]  /*bdad0*/  LDL.LU R10, [R1+0x4dd0] ;  /* 0x004dd000010a7983 */ /* 0x000ea80000300800 */
[----:B------:R-:W2:Y:S04]  /*bdae0*/  LDL.LU R28, [R1+0x4dcc] ;  /* 0x004dcc00011c7983 */ /* 0x000ea80000300800 */
[----:B------:R1:W-:Y:S02]  /*bdaf0*/  LDGSTS.E [R112+0x12780], desc[UR40][R108.64], P1 ;  /* 0x127800006c707fae */ /* 0x0003e400089a1028 */
[----:B-1----:R-:W-:-:S02]  /*bdb00*/  IMAD.MOV.U32 R108, RZ, RZ, R4 ;  /* 0x000000ffff6c7224 */ /* 0x002fc400078e0004 */
[----:B------:R-:W-:Y:S01]  /*bdb10*/  IMAD.X R7, R7, 0x1, R2, P0 ;  /* 0x0000000107077824 */ /* 0x000fe200000e0602 */
[-C--:B------:R-:W-:Y:S02]  /*bdb20*/  IADD3 R11, P3, PT, R11, R3.reuse, RZ ;  /* 0x000000030b0b7210 */ /* 0x080fe40007f7e0ff */
[----:B------:R-:W-:-:S03]  /*bdb30*/  IADD3 R5, P0, PT, R5, R3, RZ ;  /* 0x0000000305057210 */ /* 0x000fc60007f1e0ff */
[----:B------:R-:W-:Y:S01]  /*bdb40*/  STL [R1+0x4da8], R11 ;  /* 0x004da80b01007387 */ /* 0x000fe20000100800 */
[----:B------:R-:W-:-:S03]  /*bdb50*/  IMAD.MOV.U32 R109, RZ, RZ, R7 ;  /* 0x000000ffff6d7224 */ /* 0x000fc600078e0007 */
[----:B------:R1:W-:Y:S04]  /*bdb60*/  STL [R1+0x4d9c], R7 ;  /* 0x004d9c0701007387 */ /* 0x0003e80000100800 */
[----:B------:R-:W2:Y:S04]  /*bdb70*/  LDL.LU R6, [R1+0x4dd8] ;  /* 0x004dd80001067983 */ /* 0x000ea80000300800 */
[----:B------:R-:W2:Y:S04]  /*bdb80*/  LDL.LU R8, [R1+0x4dd4] ;  /* 0x004dd40001087983 */ /* 0x000ea80000300800 */
[----:B------:R1:W-:Y:S04]  /*bdb90*/  STL [R1+0x4db0], R5 ;  /* 0x004db00501007387 */ /* 0x0003e80000100800 */
[----:B------:R1:W-:Y:S02]  /*bdba0*/  LDGSTS.E [R112+0x14000], desc[UR40][R108.64], P2 ;  /* 0x140000006c707fae */ /* 0x0003e400091a1028 */
[----:B-1----:R-:W-:-:S02]  /*bdbb0*/  IMAD.MOV.U32 R108, RZ, RZ, R11 ;  /* 0x000000ffff6c7224 */ /* 0x002fc400078e000b */
[----:B------:R-:W-:-:S05]  /*bdbc0*/  IMAD.X R49, R49, 0x1, R2, P3 ;  /* 0x0000000131317824 */ /* 0x000fca00018e0602 */
[----:B------:R-:W-:Y:S01]  /*bdbd0*/  STL [R1+0x4da4], R49 ;  /* 0x004da43101007387 */ /* 0x000fe20000100800 */
[----:B------:R-:W-:-:S03]  /*bdbe0*/  IMAD.MOV.U32 R109, RZ, RZ, R49 ;  /* 0x000000ffff6d7224 */ /* 0x000fc600078e0031 */
[----:B------:R-:W2:Y:S01]  /*bdbf0*/  LDL.LU R4, [R1+0x4de0] ;  /* 0x004de00001047983 */ /* 0x000ea20000300800 */
[----:B------:R-:W-:-:S03]  /*bdc00*/  IADD3 R9, P1, PT, R9, R3, RZ ;  /* 0x0000000309097210 */ /* 0x000fc60007f3e0ff */
[----:B------:R-:W2:Y:S04]  /*bdc10*/  LDL.LU R7, [R1+0x4de8] ;  /* 0x004de80001077983 */ /* 0x000ea80000300800 */
[----:B------:R-:W2:Y:S04]  /*bdc20*/  LDL.LU R11, [R1+0x4ddc] ;  /* 0x004ddc00010b7983 */ /* 0x000ea80000300800 */
[----:B------:R1:W-:Y:S04]  /*bdc30*/  LDGSTS.E [R112+0x14080], desc[UR40][R108.64], P2 ;  /* 0x140800006c707fae */ /* 0x0003e800091a1028 */
[----:B------:R3:W-:Y:S01]  /*bdc40*/  STL [R1+0x4db8], R9 ;  /* 0x004db80901007387 */ /* 0x0007e20000100800 */
[----:B-1----:R-:W-:-:S02]  /*bdc50*/  IMAD.MOV.U32 R108, RZ, RZ, R5 ;  /* 0x000000ffff6c7224 */ /* 0x002fc400078e0005 */
[----:B------:R-:W-:Y:S01]  /*bdc60*/  IMAD.X R48, R48, 0x1, R2, P0 ;  /* 0x0000000130307824 */ /* 0x000fe200000e0602 */
[----:B------:R-:W-:-:S03]  /*bdc70*/  IADD3 R31, P0, PT, R31, R3, RZ ;  /* 0x000000031f1f7210 */ /* 0x000fc60007f1e0ff */
[----:B------:R-:W-:Y:S01]  /*bdc80*/  IMAD.MOV.U32 R109, RZ, RZ, R48 ;  /* 0x000000ffff6d7224 */ /* 0x000fe200078e0030 */
[----:B------:R1:W-:Y:S01]  /*bdc90*/  STL [R1+0x4dac], R48 ;  /* 0x004dac3001007387 */ /* 0x0003e20000100800 */
[----:B---3--:R-:W-:-:S03]  /*bdca0*/  IMAD.X R35, R35, 0x1, R2, P1 ;  /* 0x0000000123237824 */ /* 0x008fc600008e0602 */
[----:B------:R-:W3:Y:S04]  /*bdcb0*/  LDL.LU R5, [R1+0x4df0] ;  /* 0x004df00001057983 */ /* 0x000ee80000300800 */
[----:B------:R-:W-:Y:S04]  /*bdcc0*/  STL [R1+0x4dc0], R31 ;  /* 0x004dc01f01007387 */ /* 0x000fe80000100800 */
[----:B------:R1:W-:Y:S04]  /*bdcd0*/  LDGSTS.E [R112+0x14100], desc[UR40][R108.64], P2 ;  /* 0x141000006c707fae */ /* 0x0003e800091a1028 */
[----:B------:R-:W-:Y:S01]  /*bdce0*/  STL [R1+0x4db4], R35 ;  /* 0x004db42301007387 */ /* 0x000fe20000100800 */
[----:B----4-:R-:W-:Y:S01]  /*bdcf0*/  IMAD.X R34, R34, 0x1, R2, P0 ;  /* 0x0000000122227824 */ /* 0x010fe200000e0602 */
[----:B------:R-:W-:Y:S01]  /*bdd00*/  IADD3 R29, P1, PT, R29, R3, RZ ;  /* 0x000000031d1d7210 */ /* 0x000fe20007f3e0ff */
[----:B-1----:R-:W-:-:S02]  /*bdd10*/  IMAD.MOV.U32 R108, RZ, RZ, R9 ;  /* 0x000000ffff6c7224 */ /* 0x002fc400078e0009 */
[----:B------:R-:W4:Y:S04]  /*bdd20*/  LDL.LU R9, [R1+0x4de4] ;  /* 0x004de40001097983 */ /* 0x000f280000300800 */
[----:B------:R-:W-:Y:S04]  /*bdd30*/  STL [R1+0x4dc8], R29 ;  /* 0x004dc81d01007387 */ /* 0x000fe80000100800 */
[----:B------:R1:W-:Y:S04]  /*bdd40*/  STL [R1+0x4dbc], R34 ;  /* 0x004dbc2201007387 */ /* 0x0003e80000100800 */
[----:B------:R-:W4:Y:S04]  /*bdd50*/  LDL.LU R48, [R1+0x4df8] ;  /* 0x004df80001307983 */ /* 0x000f280000300800 */
[----:B------:R-:W4:Y:S01]  /*bdd60*/  LDL.LU R50, [R1+0x4dec] ;  /* 0x004dec0001327983 */ /* 0x000f220000300800 */
[----:B------:R-:W-:-:S02]  /*bdd70*/  IMAD.MOV.U32 R109, RZ, RZ, R35 ;  /* 0x000000ffff6d7224 */ /* 0x000fc400078e0023 */
[----:B--2---:R-:W-:-:S03]  /*bdd80*/  IMAD.X R30, R30, 0x1, R2, P1 ;  /* 0x000000011e1e7824 */ /* 0x004fc600008e0602 */
[----:B------:R2:W-:Y:S02]  /*bdd90*/  LDGSTS.E [R112+0x14180], desc[UR40][R108.64], P2 ;  /* 0x141800006c707fae */ /* 0x0005e400091a1028 */
[----:B--2---:R-:W-:Y:S02]  /*bdda0*/  IMAD.MOV.U32 R108, RZ, RZ, R31 ;  /* 0x000000ffff6c7224 */ /* 0x004fe400078e001f */
[----:B------:R-:W-:-:S05]  /*bddb0*/  IMAD.MOV.U32 R109, RZ, RZ, R34 ;  /* 0x000000ffff6d7224 */ /* 0x000fca00078e0022 */
[----:B------:R2:W-:Y:S01]  /*bddc0*/  LDGSTS.E [R112+0x14200], desc[UR40][R108.64], P2 ;  /* 0x142000006c707fae */ /* 0x0005e200091a1028 */
[----:B------:R-:W-:-:S05]  /*bddd0*/  IADD3 R10, P0, PT, R10, R3, RZ ;  /* 0x000000030a0a7210 */ /* 0x000fca0007f1e0ff */
[----:B------:R-:W-:Y:S01]  /*bdde0*/  STL [R1+0x4dd0], R10 ;  /* 0x004dd00a01007387 */ /* 0x000fe20000100800 */
[----:B------:R-:W-:-:S03]  /*bddf0*/  IMAD.X R28, R28, 0x1, R2, P0 ;  /* 0x000000011c1c7824 */ /* 0x000fc600000e0602 */
[----:B------:R2:W-:Y:S02]  /*bde00*/  STL [R1+0x4dc4], R30 ;  /* 0x004dc41e01007387 */ /* 0x0005e40000100800 */
[----:B--2---:R-:W-:Y:S02]  /*bde10*/  IMAD.MOV.U32 R108, RZ, RZ, R29 ;  /* 0x000000ffff6c7224 */ /* 0x004fe400078e001d */
[----:B-1----:R-:W2:Y:S01]  /*bde20*/  LDL.LU R34, [R1+0x4e00] ;  /* 0x004e000001227983 */ /* 0x002ea20000300800 */
[----:B------:R-:W-:-:S03]  /*bde30*/  IMAD.MOV.U32 R109, RZ, RZ, R30 ;  /* 0x000000ffff6d7224 */ /* 0x000fc600078e001e */
[----:B------:R-:W2:Y:S04]  /*bde40*/  LDL.LU R49, [R1+0x4df4] ;  /* 0x004df40001317983 */ /* 0x000ea80000300800 */
        /* <DEDUP_REMOVED lines=8> */
[----:B------:R-:W2:Y:S04]  /*bded0*/  LDL.LU R30, [R1+0x4e08] ;  /* 0x004e0800011e7983 */ /* 0x000ea80000300800 */
[----:B------:R-:W2:Y:S01]  /*bdee0*/  LDL.LU R35, [R1+0x4dfc] ;  /* 0x004dfc0001237983 */ /* 0x000ea20000300800 */
[----:B-1----:R-:W-:Y:S02]  /*bdef0*/  IMAD.MOV.U32 R108, RZ, RZ, R6 ;  /* 0x000000ffff6c7224 */ /* 0x002fe400078e0006 */
[----:B------:R-:W-:-:S05]  /*bdf00*/  IMAD.MOV.U32 R109, RZ, RZ, R8 ;  /* 0x000000ffff6d7224 */ /* 0x000fca00078e0008 */
[----:B------:R1:W-:Y:S01]  /*bdf10*/  LDGSTS.E [R112+0x14380], desc[UR40][R108.64], P2 ;  /* 0x143800006c707fae */ /* 0x0003e200091a1028 */
[-C--:B------:R-:W-:Y:S02]  /*bdf20*/  IADD3 R4, P0, PT, R4, R3.reuse, RZ ;  /* 0x0000000304047210 */ /* 0x080fe40007f1e0ff */
[----:B------:R-:W-:-:S03]  /*bdf30*/  IADD3 R7, P1, PT, R7, R3, RZ ;  /* 0x0000000307077210 */ /* 0x000fc60007f3e0ff */
[----:B------:R-:W-:Y:S01]  /*bdf40*/  STL [R1+0x4de0], R4 ;  /* 0x004de00401007387 */ /* 0x000fe20000100800 */
[----:B------:R-:W-:-:S03]  /*bdf50*/  IMAD.X R11, R11, 0x1, R2, P0 ;  /* 0x000000010b0b7824 */ /* 0x000fc600000e0602 */
[----:B------:R1:W-:Y:S04]  /*bdf60*/  STL [R1+0x4dd4], R8 ;  /* 0x004dd40801007387 */ /* 0x0003e80000100800 */
[----:B------:R-:W2:Y:S04]  /*bdf70*/  LDL.LU R31, [R1+0x4e04] ;  /* 0x004e0400011f7983 */ /* 0x000ea80000300800 */
[----:B------:R-:W-:Y:S04]  /*bdf80*/  STL [R1+0x4de8], R7 ;  /* 0x004de80701007387 */ /* 0x000fe80000100800 */
[----:B------:R3:W-:Y:S04]  /*bdf90*/  STL [R1+0x4ddc], R11 ;  /* 0x004ddc0b01007387 */ /* 0x0007e80000100800 */
[----:B------:R-:W2:Y:S04]  /*bdfa0*/  LDL.LU R28, [R1+0x4e10] ;  /* 0x004e1000011c7983 */ /* 0x000ea80000300800 */
[----:B------:R-:W2:Y:S01]  /*bdfb0*/  LDL.LU R10, [R1+0x4e18] ;  /* 0x004e1800010a7983 */ /* 0x000ea20000300800 */
[----:B-1----:R-:W-:-:S03]  /*bdfc0*/  IMAD.MOV.U32 R108, RZ, RZ, R4 ;  /* 0x000000ffff6c7224 */ /* 0x002fc600078e0004 */
[----:B------:R-:W2:Y:S01]  /*bdfd0*/  LDL.LU R8, [R1+0x4fa0] ;  /* 0x004fa00001087983 */ /* 0x000ea20000300800 */
[----:B------:R-:W-:-:S03]  /*bdfe0*/  IMAD.MOV.U32 R109, RZ, RZ, R11 ;  /* 0x000000ffff6d7224 */ /* 0x000fc600078e000b */
[----:B------:R-:W2:Y:S04]  /*bdff0*/  LDL.LU R6, [R1+0x4fa8] ;  /* 0x004fa80001067983 */ /* 0x000ea80000300800 */
[----:B------:R-:W2:Y:S01]  /*be000*/  LDL.LU R29, [R1+0x4e0c] ;  /* 0x004e0c00011d7983 */ /* 0x000ea20000300800 */
[----:B---3--:R-:W-:-:S03]  /*be010*/  IADD3 R5, P0, PT, R5, R3, RZ ;  /* 0x0000000305057210 */ /* 0x008fc60007f1e0ff */
[----:B------:R1:W-:Y:S04]  /*be020*/  LDGSTS.E [R112+0x14400], desc[UR40][R108.64], P2 ;  /* 0x144000006c707fae */ /* 0x0003e800091a1028 */
[----:B------:R-:W-:Y:S01]  /*be030*/  STL [R1+0x4df0], R5 ;  /* 0x004df00501007387 */ /* 0x000fe20000100800 */
[----:B-1----:R-:W-:Y:S02]  /*be040*/  IMAD.MOV.U32 R108, RZ, RZ, R7 ;  /* 0x000000ffff6c7224 */ /* 0x002fe400078e0007 */
[----:B----4-:R-:W-:-:S05]  /*be050*/  IMAD.X R9, R9, 0x1, R2, P1 ;  /* 0x0000000109097824 */ /* 0x010fca00008e0602 */
[----:B------:R1:W-:Y:S01]  /*be060*/  STL [R1+0x4de4], R9 ;  /* 0x004de40901007387 */ /* 0x0003e20000100800 */
[----:B------:R-:W-:-:S03]  /*be070*/  IMAD.MOV.U32 R109, RZ, RZ, R9 ;  /* 0x000000ffff6d7224 */ /* 0x000fc600078e0009 */
[----:B------:R-:W3:Y:S01]  /*be080*/  LDL.LU R11, [R1+0x4e14] ;  /* 0x004e1400010b7983 */ /* 0x000ee20000300800 */
[----:B------:R-:W-:-:S03]  /*be090*/  IADD3 R48, P1, PT, R48, R3, RZ ;  /* 0x0000000330307210 */ /* 0x000fc60007f3e0ff */
[----:B------:R-:W4:Y:S01]  /*be0a0*/  LDL.LU R4, [R1+0x4fb0] ;  /* 0x004fb00001047983 */ /* 0x000f220000300800 */
[----:B------:R-:W-:-:S03]  /*be0b0*/  IMAD.X R50, R50, 0x1, R2, P0 ;  /* 0x0000000132327824 */ /* 0x000fc600000e0602 */
[----:B-1----:R-:W4:Y:S04]  /*be0c0*/  LDL.LU R9, [R1+0x4f9c] ;  /* 0x004f9c0001097983 */ /* 0x002f280000300800 */
[----:B------:R-:W-:Y:S04]  /*be0d0*/  STL [R1+0x4df8], R48 ;  /* 0x004df83001007387 */ /* 0x000fe80000100800 */
[----:B------:R-:W-:Y:S04]  /*be0e0*/  STL [R1+0x4dec], R50 ;  /* 0x004dec3201007387 */ /* 0x000fe80000100800 */
[----:B------:R1:W-:Y:S04]  /*be0f0*/  LDGSTS.E [R112+0x14480], desc[UR40][R108.64], P2 ;  /* 0x144800006c707fae */ /* 0x0003e800091a1028 */
[----:B------:R-:W4:Y:S01]  /*be100*/  LDL.LU R7, [R1+0x4fa4] ;  /* 0x004fa40001077983 */ /* 0x000f220000300800 */
[----:B-1----:R-:W-:-:S03]  /*be110*/  IMAD.MOV.U32 R108, RZ, RZ, R5 ;  /* 0x000000ffff6c7224 */ /* 0x002fc600078e0005 */
[----:B------:R-:W4:Y:S01]  /*be120*/  LDL.LU R5, [R1+0x4fac] ;  /* 0x004fac0001057983 */ /* 0x000f220000300800 */
[----:B------:R-:W-:-:S05]  /*be130*/  IMAD.MOV.U32 R109, RZ, RZ, R50 ;  /* 0x000000ffff6d7224 */ /* 0x000fca00078e0032 */
[----:B------:R1:W-:Y:S01]  /*be140*/  LDGSTS.E [R112+0x14500], desc[UR40][R108.64], P2 ;  /* 0x145000006c707fae */ /* 0x0003e200091a1028 */
[----:B--2---:R-:W-:Y:S01]  /*be150*/  IADD3 R34, P0, PT, R34, R3, RZ ;  /* 0x0000000322227210 */ /* 0x004fe20007f1e0ff */
[----:B------:R-:W-:Y:S02]  /*be160*/  IMAD.X R49, R49, 0x1, R2, P1 ;  /* 0x0000000131317824 */ /* 0x000fe400008e0602 */
[----:B-1----:R-:W-:Y:S02]  /*be170*/  IMAD.MOV.U32 R108, RZ, RZ, R48 ;  /* 0x000000ffff6c7224 */ /* 0x002fe400078e0030 */
[----:B------:R-:W-:Y:S01]  /*be180*/  IMAD.MOV.U32 R109, RZ, RZ, R49 ;  /* 0x000000ffff6d7224 */ /* 0x000fe200078e0031 */
[----:B------:R-:W-:-:S04]  /*be190*/  UISETP.GT.AND UP1, UPT, UR15, 0x2c, UPT ;  /* 0x0000002c0f00788c */ /* 0x000fc8000bf24270 */
[----:B------:R1:W-:Y:S01]  /*be1a0*/  LDGSTS.E [R112+0x14580], desc[UR40][R108.64], P2 ;  /* 0x145800006c707fae */ /* 0x0003e200091a1028 */
[----:B------:R-:W-:Y:S01]  /*be1b0*/  USEL UR10, URZ, 0x4, !UP1 ;  /* 0x00000004ff0a7887 */ /* 0x000fe2000c800000 */
[----:B-1----:R-:W-:Y:S02]  /*be1c0*/  IMAD.MOV.U32 R108, RZ, RZ, R34 ;  /* 0x000000ffff6c7224 */ /* 0x002fe400078e0022 */
[----:B------:R-:W-:Y:S01]  /*be1d0*/  STL [R1+0x4e00], R34 ;  /* 0x004e002201007387 */ /* 0x000fe20000100800 */
[----:B------:R-:W-:-:S03]  /*be1e0*/  USEL UR10, UR10, URZ, !UP0 ;  /* 0x000000ff0a0a7287 */ /* 0x000fc6000c000000 */
[----:B------:R-:W-:Y:S01]  /*be1f0*/  STL [R1+0x4df4], R49 ;  /* 0x004df43101007387 */ /* 0x000fe20000100800 */
[----:B------:R-:W-:Y:S01]  /*be200*/  IADD3 R30, P1, PT, R30, R3, RZ ;  /* 0x000000031e1e7210 */ /* 0x000fe20007f3e0ff */
[----:B------:R-:W-:-:S04]  /*be210*/  IMAD.X R35, R35, 0x1, R2, P0 ;  /* 0x0000000123237824 */ /* 0x000fc800000e0602 */
[----:B------:R-:W-:-:S05]  /*be220*/  IMAD.MOV.U32 R109, RZ, RZ, R35 ;  /* 0x000000ffff6d7224 */ /* 0x000fca00078e0023 */
[----:B------:R1:W-:Y:S04]  /*be230*/  LDGSTS.E [R112+0x14600], desc[UR40][R108.64], P2 ;  /* 0x146000006c707fae */ /* 0x0003e800091a1028 */
[----:B------:R-:W-:Y:S01]  /*be240*/  STL [R1+0x4e08], R30 ;  /* 0x004e081e01007387 */ /* 0x000fe20000100800 */
[----:B-1----:R-:W-:-:S03]  /*be250*/  IMAD.MOV.U32 R108, RZ, RZ, R30 ;  /* 0x000000ffff6c7224 */ /* 0x002fc600078e001e */
[----:B------:R-:W-:Y:S01]  /*be260*/  STL [R1+0x4dfc], R35 ;  /* 0x004dfc2301007387 */ /* 0x000fe20000100800 */
[----:B------:R-:W-:-:S04]  /*be270*/  IMAD.X R31, R31, 0x1, R2, P1 ;  /* 0x000000011f1f7824 */ /* 0x000fc800008e0602 */
[----:B------:R-:W-:Y:S01]  /*be280*/  IMAD.MOV.U32 R109, RZ, RZ, R31 ;  /* 0x000000ffff6d7224 */ /* 0x000fe200078e001f */
[----:B------:R-:W-:-:S04]  /*be290*/  IADD3 R28, P0, PT, R28, R3, RZ ;  /* 0x000000031c1c7210 */ /* 0x000fc80007f1e0ff */
[----:B------:R1:W-:Y:S01]  /*be2a0*/  LDGSTS.E [R112+0x14680], desc[UR40][R108.64], P2 ;  /* 0x146800006c707fae */ /* 0x0003e200091a1028 */
[----:B------:R-:W-:-:S03]  /*be2b0*/  IADD3 R10, P1, PT, R10, R3, RZ ;  /* 0x000000030a0a7210 */ /* 0x000fc60007f3e0ff */
[----:B------:R-:W-:Y:S01]  /*be2c0*/  STL [R1+0x4e04], R31 ;  /* 0x004e041f01007387 */ /* 0x000fe20000100800 */
[----:B------:R-:W-:-:S03]  /*be2d0*/  IADD3 R8, P3, PT, R8, R3, RZ ;  /* 0x0000000308087210 */ /* 0x000fc60007f7e0ff */
[----:B------:R-:W-:Y:S01]  /*be2e0*/  STL [R1+0x4e10], R28 ;  /* 0x004e101c01007387 */ /* 0x000fe20000100800 */
[----:B------:R-:W-:Y:S02]  /*be2f0*/  IMAD.X R29, R29, 0x1, R2, P0 ;  /* 0x000000011d1d7824 */ /* 0x000fe400000e0602 */
[----:B-1----:R-:W-:Y:S02]  /*be300*/  IMAD.MOV.U32 R108, RZ, RZ, R28 ;  /* 0x000000ffff6c7224 */ /* 0x002fe400078e001c */
[----:B------:R-:W-:Y:S01]  /*be310*/  IMAD.MOV.U32 R109, RZ, RZ, R29 ;  /* 0x000000ffff6d7224 */ /* 0x000fe200078e001d */
[----:B------:R-:W-:Y:S01]  /*be320*/  ISETP.NE.U32.AND P0, PT, RZ, UR10, PT ;  /* 0x0000000aff007c0c */ /* 0x000fe2000bf05070 */
[----:B------:R-:W-:Y:S01]  /*be330*/  STL [R1+0x4e18], R10 ;  /* 0x004e180a01007387 */ /* 0x000fe20000100800 */
[----:B------:R-:W-:-:S03]  /*be340*/  IADD3 R6, P4, PT, R6, R3, RZ ;  /* 0x0000000306067210 */ /* 0x000fc60007f9e0ff */
[----:B------:R-:W-:Y:S04]  /*be350*/  STL [R1+0x4e0c], R29 ;  /* 0x004e0c1d01007387 */ /* 0x000fe80000100800 */
[----:B------:R1:W-:Y:S04]  /*be360*/  LDGSTS.E [R112+0x14700], desc[UR40][R108.64], P2 ;  /* 0x147000006c707fae */ /* 0x0003e800091a1028 */
[----:B------:R-:W-:Y:S04]  /*be370*/  STL [R1+0x4fa0], R8 ;  /* 0x004fa00801007387 */ /* 0x000fe80000100800 */
[----:B------:R-:W2:Y:S01]  /*be380*/  LDL.LU R110, [R1+0x5708] ;  /* 0x00570800016e7983 */ /* 0x000ea20000300800 */
[----:B-1----:R-:W-:-:S02]  /*be390*/  IMAD.MOV.U32 R108, RZ, RZ, R10 ;  /* 0x000000ffff6c7224 */ /* 0x002fc400078e000a */
[----:B---3--:R-:W-:Y:S01]  /*be3a0*/  IMAD.X R11, R11, 0x1, R2, P1 ;  /* 0x000000010b0b7824 */ /* 0x008fe200008e0602 */
[----:B----4-:R-:W-:-:S03]  /*be3b0*/  IADD3 R4, P1, PT, R4, R3, RZ ;  /* 0x0000000304047210 */ /* 0x010fc60007f3e0ff */
[----:B------:R-:W-:Y:S01]  /*be3c0*/  IMAD.MOV.U32 R109, RZ, RZ, R11 ;  /* 0x000000ffff6d7224 */ /* 0x000fe200078e000b */
[----:B------:R-:W-:Y:S01]  /*be3d0*/  STL [R1+0x4e14], R11 ;  /* 0x004e140b01007387 */ /* 0x000fe20000100800 */
[----:B------:R-:W-:-:S03]  /*be3e0*/  IMAD.X R9, R9, 0x1, R2, P3 ;  /* 0x0000000109097824 */ /* 0x000fc600018e0602 */
[----:B------:R1:W-:Y:S04]  /*be3f0*/  STL [R1+0x4fa8], R6 ;  /* 0x004fa80601007387 */ /* 0x0003e80000100800 */
[----:B------:R-:W3:Y:S04]  /*be400*/  LDL.LU R117, [R1+0x5710] ;  /* 0x0057100001757983 */ /* 0x000ee80000300800 */
[----:B------:R-:W-:Y:S04]  /*be410*/  STL [R1+0x4fb0], R4 ;  /* 0x004fb00401007387 */ /* 0x000fe80000100800 */
[----:B------:R4:W-:Y:S01]  /*be420*/  LDGSTS.E [R112+0x14780], desc[UR40][R108.64], P2 ;  /* 0x147800006c707fae */ /* 0x0009e200091a1028 */
[----:B------:R-:W-:-:S03]  /*be430*/  IMAD.X R7, R7, 0x1, R2, P4 ;  /* 0x0000000107077824 */ /* 0x000fc600020e0602 */
[----:B------:R-:W-:Y:S04]  /*be440*/  STL [R1+0x4f9c], R9 ;  /* 0x004f9c0901007387 */ /* 0x000fe80000100800 */
[----:B------:R-:W3:Y:S01]  /*be450*/  LDL.LU R111, [R1+0x5704] ;  /* 0x00570400016f7983 */ /* 0x000ee20000300800 */
[----:B------:R-:W-:Y:S02]  /*be460*/  IMAD.X R5, R5, 0x1, R2, P1 ;  /* 0x0000000105057824 */ /* 0x000fe400008e0602 */
[----:B----4-:R-:W-:Y:S02]  /*be470*/  IMAD.MOV.U32 R108, RZ, RZ, R8 ;  /* 0x000000ffff6c7224 */ /* 0x010fe400078e0008 */
[----:B------:R-:W-:Y:S01]  /*be480*/  IMAD.MOV.U32 R109, RZ, RZ, R9 ;  /* 0x000000ffff6d7224 */ /* 0x000fe200078e0009 */
[----:B------:R4:W-:Y:S04]  /*be490*/  STL [R1+0x4fa4], R7 ;  /* 0x004fa40701007387 */ /* 0x0009e80000100800 */
[----:B------:R1:W-:Y:S04]  /*be4a0*/  STL [R1+0x4fac], R5 ;  /* 0x004fac0501007387 */ /* 0x0003e80000100800 */
[----:B------:R-:W3:Y:S04]  /*be4b0*/  LDL.LU R131, [R1+0x1c0] ;  /* 0x0001c00001837983 */ /* 0x000ee80000300800 */
[----:B------:R1:W-:Y:S04]  /*be4c0*/  LDGSTS.E [R112+0x16000], desc[UR40][R108.64], P0 ;  /* 0x160000006c707fae */ /* 0x0003e800081a1028 */
[----:B------:R-:W3:Y:S04]  /*be4d0*/  LDL.LU R128, [R1+0x1c4] ;  /* 0x0001c40001807983 */ /* 0x000ee80000300800 */
[----:B------:R-:W3:Y:S01]  /*be4e0*/  LDL.LU R129, [R1+0x1c8] ;  /* 0x0001c80001817983 */ /* 0x000ee20000300800 */
[----:B-1----:R-:W-:-:S03]  /*be4f0*/  IMAD.MOV.U32 R108, RZ, RZ, R6 ;  /* 0x000000ffff6c7224 */ /* 0x002fc600078e0006 */
[----:B------:R-:W3:Y:S01]  /*be500*/  LDL.LU R178, [R1+0x1cc] ;  /* 0x0001cc0001b27983 */ /* 0x000ee20000300800 */
[----:B------:R-:W-:-:S03]  /*be510*/  IMAD.MOV.U32 R109, RZ, RZ, R7 ;  /* 0x000000ffff6d7224 */ /* 0x000fc600078e0007 */
[----:B------:R-:W3:Y:S04]  /*be520*/  LDL.LU R179, [R1+0x1f0] ;  /* 0x0001f00001b37983 */ /* 0x000ee80000300800 */
[----:B------:R-:W3:Y:S04]  /*be530*/  LDL.LU R176, [R1+0x1f4] ;  /* 0x0001f40001b07983 */ /* 0x000ee80000300800 */
[----:B------:R-:W3:Y:S04]  /*be540*/  LDL.LU R177, [R1+0x1f8] ;  /* 0x0001f80001b17983 */ /* 0x000ee80000300800 */
[----:B------:R1:W-:Y:S04]  /*be550*/  LDGSTS.E [R112+0x16080], desc[UR40][R108.64], P0 ;  /* 0x160800006c707fae */ /* 0x0003e800081a1028 */
[----:B------:R-:W3:Y:S04]  /*be560*/  LDL.LU R6, [R1+0x1fc] ;  /* 0x0001fc0001067983 */ /* 0x000ee80000300800 */
[----:B----4-:R-:W4:Y:S01]  /*be570*/  LDL.LU R7, [R1+0x200] ;  /* 0x0002000001077983 */ /* 0x010f220000300800 */
[----:B-1----:R-:W-:-:S02]  /*be580*/  IMAD.MOV.U32 R108, RZ, RZ, R4 ;  /* 0x000000ffff6c7224 */ /* 0x002fc400078e0004 */
        /* <DEDUP_REMOVED lines=19> */
[----:B------:R-:W-:Y:S01]  /*be6c0*/  IMAD.MOV.U32 R219, RZ, RZ, R252 ;  /* 0x000000ffffdb7224 */ /* 0x000fe200078e00fc */
[C---:B------:R-:W-:Y:S08]  /*be6d0*/  HMMA.1688.F32.TF32 R84, R120.reuse, R86, R180 ;  /* 0x000000567854723c */ /* 0x040ff000000810b4 */
[C---:B------:R-:W-:Y:S08]  /*be6e0*/  HMMA.1688.F32.TF32 R72, R120.reuse, R74, R192 ;  /* 0x0000004a7848723c */ /* 0x040ff000000810c0 */
[C---:B------:R-:W-:Y:S08]  /*be6f0*/  HMMA.1688.F32.TF32 R64, R120.reuse, R66, R200 ;  /* 0x000000427840723c */ /* 0x040ff000000810c8 */
[C---:B------:R-:W-:Y:S08]  /*be700*/  HMMA.1688.F32.TF32 R76, R120.reuse, R78, R188 ;  /* 0x0000004e784c723c */ /* 0x040ff000000810bc */
[C---:B------:R-:W-:Y:S08]  /*be710*/  HMMA.1688.F32.TF32 R80, R120.reuse, R82, R184 ;  /* 0x000000527850723c */ /* 0x040ff000000810b8 */
[----:B------:R-:W-:Y:S01]  /*be720*/  HMMA.1688.F32.TF32 R100, R120, R102, R136 ;  /* 0x000000667864723c */ /* 0x000fe20000081088 */
[----:B------:R-:W-:Y:S01]  /*be730*/  UISETP.GT.AND UP1, UPT, UR15, 0x30, UPT ;  /* 0x000000300f00788c */ /* 0x000fe2000bf24270 */
[----:B------:R1:W-:Y:S01]  /*be740*/  LDGSTS.E [R112+0x16100], desc[UR40][R108.64], P0 ;  /* 0x161000006c707fae */ /* 0x0003e200081a1028 */
[----:B--2---:R-:W-:-:S02]  /*be750*/  IADD3 R110, P2, PT, R110, R3, RZ ;  /* 0x000000036e6e7210 */ /* 0x004fc40007f5e0ff */
[----:B---3--:R-:W-:-:S03]  /*be760*/  IADD3 R117, P1, PT, R117, R3, RZ ;  /* 0x0000000375757210 */ /* 0x008fc60007f3e0ff */
[----:B------:R-:W-:Y:S04]  /*be770*/  STL [R1+0x5708], R110 ;  /* 0x0057086e01007387 */ /* 0x000fe80000100800 */
[----:B------:R-:W-:Y:S01]  /*be780*/  STL [R1+0x5710], R117 ;  /* 0x0057107501007387 */ /* 0x000fe20000100800 */
        /* <DEDUP_REMOVED lines=8> */
[----:B----4-:R-:W-:Y:S02]  /*be810*/  IMAD.MOV.U32 R240, RZ, RZ, R7 ;  /* 0x000000fffff07224 */ /* 0x010fe400078e0007 */
        /* <DEDUP_REMOVED lines=16> */
[----:B------:R-:W-:Y:S01]  /*be920*/  USEL UR10, URZ, 0x4, !UP1 ;  /* 0x00000004ff0a7887 */ /* 0x000fe2000c800000 */
[----:B------:R-:W-:Y:S01]  /*be930*/  IMAD.X R111, R111, 0x1, R2, P2 ;  /* 0x000000016f6f7824 */ /* 0x000fe200010e0602 */
[----:B------:R-:W-:Y:S04]  /*be940*/  LDGSTS.E [R112+0x16180], desc[UR40][R224.64], P0 ;  /* 0x16180000e0707fae */ /* 0x000fe800081a1028 */
[----:B------:R-:W-:Y:S04]  /*be950*/  STL [R1+0x5704], R111 ;  /* 0x0057046f01007387 */ /* 0x000fe80000100800 */
        /* <DEDUP_REMOVED lines=44> */
[----:B------:R1:W-:Y:S04]  /*bec20*/  STL.64 [R1+0x3618], R250 ;  /* 0x003618fa01007387 */ /* 0x0003e80000100a00 */
[----:B------:R1:W-:Y:S01]  /*bec30*/  STL.64 [R1+0x3610], R248 ;  /* 0x003610f801007387 */ /* 0x0003e20000100a00 */
[----:B------:R-:W-:-:S02]  /*bec40*/  USEL UR10, UR10, URZ, !UP0 ;  /* 0x000000ff0a0a7287 */ /* 0x000fc4000c000000 */
[----:B------:R-:W-:Y:S01]  /*bec50*/  UISETP.GT.AND UP4, UPT, UR15, 0x34, UPT ;  /* 0x000000340f00788c */ /* 0x000fe2000bf84270 */
[----:B------:R-:W-:Y:S01]  /*bec60*/  LDGSTS.E [R112+0x16200], desc[UR40][R218.64], P0 ;  /* 0x16200000da707fae */ /* 0x000fe200081a1028 */
[----:B--2---:R-:W-:Y:S02]  /*bec70*/  IMAD.MOV.U32 R239, RZ, RZ, R168 ;  /* 0x000000ffffef7224 */ /* 0x004fe400078e00a8 */
[----:B---3--:R-:W-:Y:S02]  /*bec80*/  IMAD.MOV.U32 R238, RZ, RZ, R169 ;  /* 0x000000ffffee7224 */ /* 0x008fe400078e00a9 */
[----:B----4-:R-:W-:Y:S02]  /*bec90*/  IMAD.MOV.U32 R237, RZ, RZ, R174 ;  /* 0x000000ffffed7224 */ /* 0x010fe400078e00ae */
[----:B------:R-:W-:Y:S01]  /*beca0*/  IMAD.MOV.U32 R236, RZ, RZ, R175 ;  /* 0x000000ffffec7224 */ /* 0x000fe200078e00af */
[----:B------:R2:W-:Y:S01]  /*becb0*/  STL.64 [R1+0x3608], R238 ;  /* 0x003608ee01007387 */ /* 0x0005e20000100a00 */
[----:B------:R-:W-:-:S02]  /*becc0*/  IMAD.MOV.U32 R231, RZ, RZ, R172 ;  /* 0x000000ffffe77224 */ /* 0x000fc400078e00ac */
[----:B------:R-:W-:Y:S01]  /*becd0*/  IMAD.MOV.U32 R230, RZ, RZ, R173 ;  /* 0x000000ffffe67224 */ /* 0x000fe200078e00ad */
[----:B------:R3:W-:Y:S01]  /*bece0*/  STL.64 [R1+0x3600], R236 ;  /* 0x003600ec01007387 */ /* 0x0007e20000100a00 */
[----:B------:R-:W-:Y:S02]  /*becf0*/  IMAD.MOV.U32 R229, RZ, RZ, R130 ;  /* 0x000000ffffe57224 */ /* 0x000fe400078e0082 */
[----:B------:R-:W-:Y:S01]  /*bed00*/  IMAD.MOV.U32 R228, RZ, RZ, R131 ;  /* 0x000000ffffe47224 */ /* 0x000fe200078e0083 */
[----:B------:R4:W-:Y:S01]  /*bed10*/  STL.64 [R1+0x35f8], R230 ;  /* 0x0035f8e601007387 */ /* 0x0009e20000100a00 */
[----:B------:R-:W-:Y:S02]  /*bed20*/  IMAD.MOV.U32 R151, RZ, RZ, R128 ;  /* 0x000000ffff977224 */ /* 0x000fe400078e0080 */
        /* <DEDUP_REMOVED lines=22> */
[----:B------:R1:W-:Y:S04]  /*bee90*/  STL.64 [R1+0x35b8], R162 ;  /* 0x0035b8a201007387 */ /* 0x0003e80000100a00 */
[----:B------:R1:W-:Y:S04]  /*beea0*/  STL.64 [R1+0x35b0], R160 ;  /* 0x0035b0a001007387 */ /* 0x0003e80000100a00 */
[----:B------:R-:W2:Y:S04]  /*beeb0*/  LDL.LU R168, [R1+0x604] ;  /* 0x0006040001a87983 */ /* 0x000ea80000300800 */
[----:B------:R-:W2:Y:S04]  /*beec0*/  LDL.LU R169, [R1+0x608] ;  /* 0x0006080001a97983 */ /* 0x000ea80000300800 */
        /* <DEDUP_REMOVED lines=41> */
[----:B------:R-:W-:Y:S01]  /*bf160*/  STL.64 [R1+0x3580], R182 ;  /* 0x003580b601007387 */ /* 0x000fe20000100a00 */
[----:B------:R-:W-:-:S03]  /*bf170*/  ISETP.NE.U32.AND P2, PT, RZ, UR10, PT ;  /* 0x0000000aff007c0c */ /* 0x000fc6000bf45070 */
[----:B------:R-:W-:Y:S01]  /*bf180*/  LDGSTS.E [R112+0x16280], desc[UR40][R216.64], P0 ;  /* 0x16280000d8707fae */ /* 0x000fe200081a1028 */
[----:B------:R-:W-:-:S03]  /*bf190*/  USEL UR13, URZ, 0x4, !UP4 ;  /* 0x00000004ff0d7887 */ /* 0x000fc6000e000000 */
[----:B------:R-:W-:Y:S04]  /*bf1a0*/  LDGSTS.E [R112+0x16300], desc[UR40][R52.64], P0 ;  /* 0x1630000034707fae */ /* 0x000fe800081a1028 */
[----:B------:R-:W-:Y:S04]  /*bf1b0*/  LDGSTS.E [R112+0x16380], desc[UR40][R54.64], P0 ;  /* 0x1638000036707fae */ /* 0x000fe800081a1028 */
[----:B------:R-:W-:Y:S04]  /*bf1c0*/  LDGSTS.E [R112+0x16400], desc[UR40][R240.64], P0 ;  /* 0x16400000f0707fae */ /* 0x000fe800081a1028 */
[----:B------:R-:W-:Y:S01]  /*bf1d0*/  LDGSTS.E [R112+0x16480], desc[UR40][R246.64], P0 ;  /* 0x16480000f6707fae */ /* 0x000fe200081a1028 */
[----:B--2---:R-:W-:-:S03]  /*bf1e0*/  LOP3.LUT R169, R169, R168, RZ, 0x3c, !PT ;  /* 0x000000a8a9a97212 */ /* 0x004fc600078e3cff */
[----:B------:R-:W-:Y:S01]  /*bf1f0*/  LDGSTS.E [R112+0x16500], desc[UR40][R244.64], P0 ;  /* 0x16500000f4707fae */ /* 0x000fe200081a1028 */
[----:B------:R-:W-:-:S03]  /*bf200*/  LOP3.LUT R168, R169, R168, RZ, 0x3c, !PT ;  /* 0x000000a8a9a87212 */ /* 0x000fc600078e3cff */
[----:B------:R-:W-:Y:S01]  /*bf210*/  LDGSTS.E [R112+0x16580], desc[UR40][R234.64], P0 ;  /* 0x16580000ea707fae */ /* 0x000fe200081a1028 */
[----:B---3--:R-:W-:-:S03]  /*bf220*/  LOP3.LUT R175, R175, R174, RZ, 0x3c, !PT ;  /* 0x000000aeafaf7212 */ /* 0x008fc600078e3cff */
[----:B------:R-:W-:Y:S01]  /*bf230*/  LDGSTS.E [R112+0x16600], desc[UR40][R48.64], P0 ;  /* 0x1660000030707fae */ /* 0x000fe200081a1028 */
[----:B------:R-:W-:Y:S02]  /*bf240*/  LOP3.LUT R174, R175, R174, RZ, 0x3c, !PT ;  /* 0x000000aeafae7212 */ /* 0x000fe400078e3cff */
[----:B----4-:R-:W-:Y:S02]  /*bf250*/  LOP3.LUT R173, R173, R172, RZ, 0x3c, !PT ;  /* 0x000000acadad7212 */ /* 0x010fe400078e3cff */
[----:B------:R-:W-:Y:S02]  /*bf260*/  LOP3.LUT R131, R131, R130, RZ, 0x3c, !PT ;  /* 0x0000008283837212 */ /* 0x000fe400078e3cff */
[----:B------:R-:W-:Y:S02]  /*bf270*/  LOP3.LUT R129, R129, R128, RZ, 0x3c, !PT ;  /* 0x0000008081817212 */ /* 0x000fe400078e3cff */
[----:B------:R-:W-:Y:S02]  /*bf280*/  LOP3.LUT R179, R179, R178, RZ, 0x3c, !PT ;  /* 0x000000b2b3b37212 */ /* 0x000fe400078e3cff */
[----:B------:R-:W-:-:S02]  /*bf290*/  LOP3.LUT R177, R177, R176, RZ, 0x3c, !PT ;  /* 0x000000b0b1b17212 */ /* 0x000fc400078e3cff */
[----:B------:R-:W-:Y:S02]  /*bf2a0*/  LOP3.LUT R7, R7, R6, RZ, 0x3c, !PT ;  /* 0x0000000607077212 */ /* 0x000fe400078e3cff */
[----:B------:R-:W-:Y:S02]  /*bf2b0*/  LOP3.LUT R5, R5, R4, RZ, 0x3c, !PT ;  /* 0x0000000405057212 */ /* 0x000fe400078e3cff */
[----:B------:R-:W-:Y:S02]  /*bf2c0*/  LOP3.LUT R127, R127, R126, RZ, 0x3c, !PT ;  /* 0x0000007e7f7f7212 */ /* 0x000fe400078e3cff */
[----:B------:R-:W-:Y:S02]  /*bf2d0*/  LOP3.LUT R125, R125, R124, RZ, 0x3c, !PT ;  /* 0x0000007c7d7d7212 */ /* 0x000fe400078e3cff */
[----:B------:R-:W-:Y:S02]  /*bf2e0*/  LOP3.LUT R11, R11, R10, RZ, 0x3c, !PT ;  /* 0x0000000a0b0b7212 */ /* 0x000fe400078e3cff */
[----:B------:R-:W-:-:S02]  /*bf2f0*/  LOP3.LUT R9, R9, R8, RZ, 0x3c, !PT ;  /* 0x0000000809097212 */ /* 0x000fc400078e3cff */
[----:B------:R-:W-:Y:S02]  /*bf300*/  LOP3.LUT R31, R31, R30, RZ, 0x3c, !PT ;  /* 0x0000001e1f1f7212 */ /* 0x000fe400078e3cff */
[----:B------:R-:W-:Y:S02]  /*bf310*/  LOP3.LUT R29, R29, R28, RZ, 0x3c, !PT ;  /* 0x0000001c1d1d7212 */ /* 0x000fe400078e3cff */
[----:B------:R-:W-:Y:S01]  /*bf320*/  LOP3.LUT R35, R35, R34, RZ, 0x3c, !PT ;  /* 0x0000002223237212 */ /* 0x000fe200078e3cff */
[----:B------:R-:W-:Y:S01]  /*bf330*/  USEL UR13, UR13, URZ, !UP0 ;  /* 0x000000ff0d0d7287 */ /* 0x000fe2000c000000 */
[----:B------:R-:W-:Y:S01]  /*bf340*/  LOP3.LUT R172, R173, R172, RZ, 0x3c, !PT ;  /* 0x000000acadac7212 */ /* 0x000fe200078e3cff */
[----:B------:R-:W-:Y:S01]  /*bf350*/  LDGSTS.E [R112+0x16680], desc[UR40][R50.64], P0 ;  /* 0x1668000032707fae */ /* 0x000fe200081a1028 */
[----:B------:R-:W-:Y:S02]  /*bf360*/  LOP3.LUT R130, R131, R130, RZ, 0x3c, !PT ;  /* 0x0000008283827212 */ /* 0x000fe400078e3cff */
[----:B------:R-:W-:Y:S01]  /*bf370*/  LOP3.LUT R169, R169, R168, RZ, 0x3c, !PT ;  /* 0x000000a8a9a97212 */ /* 0x000fe200078e3cff */
[----:B------:R-:W-:Y:S01]  /*bf380*/  LDGSTS.E [R112+0x16700], desc[UR40][R232.64], P0 ;  /* 0x16700000e8707fae */ /* 0x000fe200081a1028 */
[----:B------:R-:W-:-:S02]  /*bf390*/  LOP3.LUT R128, R129, R128, RZ, 0x3c, !PT ;  /* 0x0000008081807212 */ /* 0x000fc400078e3cff */
[----:B------:R-:W-:Y:S02]  /*bf3a0*/  LOP3.LUT R175, R175, R174, RZ, 0x3c, !PT ;  /* 0x000000aeafaf7212 */ /* 0x000fe400078e3cff */
[----:B------:R-:W-:Y:S02]  /*bf3b0*/  LOP3.LUT R178, R179, R178, RZ, 0x3c, !PT ;  /* 0x000000b2b3b27212 */ /* 0x000fe400078e3cff */
[----:B------:R-:W-:Y:S02]  /*bf3c0*/  LOP3.LUT R173, R173, R172, RZ, 0x3c, !PT ;  /* 0x000000acadad7212 */ /* 0x000fe400078e3cff */
[----:B------:R-:W-:Y:S02]  /*bf3d0*/  LOP3.LUT R176, R177, R176, RZ, 0x3c, !PT ;  /* 0x000000b0b1b07212 */ /* 0x000fe400078e3cff */
[----:B------:R-:W-:Y:S02]  /*bf3e0*/  LOP3.LUT R131, R131, R130, RZ, 0x3c, !PT ;  /* 0x0000008283837212 */ /* 0x000fe400078e3cff */
[----:B------:R-:W-:Y:S01]  /*bf3f0*/  LOP3.LUT R6, R7, R6, RZ, 0x3c, !PT ;  /* 0x0000000607067212 */ /* 0x000fe200078e3cff */
[----:B------:R2:W-:Y:S01]  /*bf400*/  STL.64 [R1+0x3590], R168 ;  /* 0x003590a801007387 */ /* 0x0005e20000100a00 */
[----:B------:R-:W-:-:S02]  /*bf410*/  LOP3.LUT R129, R129, R128, RZ, 0x3c, !PT ;  /* 0x0000008081817212 */ /* 0x000fc400078e3cff */
[----:B------:R-:W-:Y:S01]  /*bf420*/  LOP3.LUT R4, R5, R4, RZ, 0x3c, !PT ;  /* 0x0000000405047212 */ /* 0x000fe200078e3cff */
[----:B------:R3:W-:Y:S01]  /*bf430*/  STL.64 [R1+0x3588], R174 ;  /* 0x003588ae01007387 */ /* 0x0007e20000100a00 */
[----:B------:R-:W-:Y:S02]  /*bf440*/  LOP3.LUT R179, R179, R178, RZ, 0x3c, !PT ;  /* 0x000000b2b3b37212 */ /* 0x000fe400078e3cff */
[----:B------:R-:W-:Y:S01]  /*bf450*/  LOP3.LUT R126, R127, R126, RZ, 0x3c, !PT ;  /* 0x0000007e7f7e7212 */ /* 0x000fe200078e3cff */
[----:B------:R4:W-:Y:S01]  /*bf460*/  STL.64 [R1+0x3578], R172 ;  /* 0x003578ac01007387 */ /* 0x0009e20000100a00 */
        /* <DEDUP_REMOVED lines=33> */
[----:B------:R1:W-:Y:S04]  /*bf680*/  STL.64 [R1+0x34f8], R12 ;  /* 0x0034f80c01007387 */ /* 0x0003e80000100a00 */
[----:B------:R-:W4:Y:S04]  /*bf690*/  LDL.LU R200, [R1+0x754] ;  /* 0x0007540001c87983 */ /* 0x000f280000300800 */
[----:B------:R-:W4:Y:S04]  /*bf6a0*/  LDL.LU R201, [R1+0x758] ;  /* 0x0007580001c97983 */ /* 0x000f280000300800 */
[----:B------:R1:W-:Y:S04]  /*bf6b0*/  STL.64 [R1+0x34f0], R14 ;  /* 0x0034f00e01007387 */ /* 0x0003e80000100a00 */
        /* <DEDUP_REMOVED lines=21> */
[----:B------:R-:W-:Y:S01]  /*bf810*/  LDGSTS.E [R112+0x16780], desc[UR40][R250.64], P0 ;  /* 0x16780000fa707fae */ /* 0x000fe200081a1028 */
[----:B------:R-:W-:-:S03]  /*bf820*/  ISETP.NE.U32.AND P3, PT, RZ, UR13, PT ;  /* 0x0000000dff007c0c */ /* 0x000fc6000bf65070 */
[----:B------:R-:W-:Y:S04]  /*bf830*/  LDGSTS.E [R112+0x18000], desc[UR40][R248.64], P2 ;  /* 0x18000000f8707fae */ /* 0x000fe800091a1028 */
[----:B------:R-:W-:Y:S01]  /*bf840*/  LDGSTS.E [R112+0x18080], desc[UR40][R238.64], P2 ;  /* 0x18080000ee707fae */ /* 0x000fe200091a1028 */
[----:B------:R-:W-:-:S03]  /*bf850*/  UISETP.GT.AND UP3, UPT, UR15, 0x38, UPT ;  /* 0x000000380f00788c */ /* 0x000fc6000bf64270 */
[----:B------:R-:W-:Y:S04]  /*bf860*/  LDGSTS.E [R112+0x18100], desc[UR40][R236.64], P2 ;  /* 0x18100000ec707fae */ /* 0x000fe800091a1028 */
[----:B------:R-:W-:Y:S04]  /*bf870*/  LDGSTS.E [R112+0x18180], desc[UR40][R230.64], P2 ;  /* 0x18180000e6707fae */ /* 0x000fe800091a1028 */
[----:B------:R-:W-:Y:S04]  /*bf880*/  LDGSTS.E [R112+0x18200], desc[UR40][R228.64], P2 ;  /* 0x18200000e4707fae */ /* 0x000fe800091a1028 */
[----:B------:R-:W-:Y:S01]  /*bf890*/  LDGSTS.E [R112+0x18280], desc[UR40][R150.64], P2 ;  /* 0x1828000096707fae */ /* 0x000fe200091a1028 */
[----:B--2---:R-:W-:-:S03]  /*bf8a0*/  IMAD.MOV.U32 R223, RZ, RZ, R194 ;  /* 0x000000ffffdf7224 */ /* 0x004fc600078e00c2 */
[----:B------:R-:W-:Y:S01]  /*bf8b0*/  LDGSTS.E [R112+0x18300], desc[UR40][R148.64], P2 ;  /* 0x1830000094707fae */ /* 0x000fe200091a1028 */
[----:B---3--:R-:W-:-:S03]  /*bf8c0*/  IMAD.MOV.U32 R222, RZ, RZ, R195 ;  /* 0x000000ffffde7224 */ /* 0x008fc600078e00c3 */
[----:B------:R-:W-:Y:S01]  /*bf8d0*/  LDGSTS.E [R112+0x18380], desc[UR40][R154.64], P2 ;  /* 0x183800009a707fae */ /* 0x000fe200091a1028 */
[----:B----4-:R-:W-:-:S03]  /*bf8e0*/  IMAD.MOV.U32 R221, RZ, RZ, R200 ;  /* 0x000000ffffdd7224 */ /* 0x010fc600078e00c8 */
[----:B------:R-:W-:Y:S01]  /*bf8f0*/  LDGSTS.E [R112+0x18400], desc[UR40][R152.64], P2 ;  /* 0x1840000098707fae */ /* 0x000fe200091a1028 */
[----:B------:R-:W-:-:S03]  /*bf900*/  IMAD.MOV.U32 R220, RZ, RZ, R201 ;  /* 0x000000ffffdc7224 */ /* 0x000fc600078e00c9 */
[----:B------:R-:W2:Y:S04]  /*bf910*/  LDL.LU R200, [R1+0x78c] ;  /* 0x00078c0001c87983 */ /* 0x000ea80000300800 */
[----:B------:R-:W2:Y:S04]  /*bf920*/  LDL.LU R201, [R1+0x790] ;  /* 0x0007900001c97983 */ /* 0x000ea80000300800 */
[----:B------:R-:W3:Y:S04]  /*bf930*/  LDL.LU R194, [R1+0x794] ;  /* 0x0007940001c27983 */ /* 0x000ee80000300800 */
[----:B------:R-:W3:Y:S04]  /*bf940*/  LDL.LU R195, [R1+0x798] ;  /* 0x0007980001c37983 */ /* 0x000ee80000300800 */
[----:B------:R4:W-:Y:S04]  /*bf950*/  STL.64 [R1+0x34a0], R38 ;  /* 0x0034a02601007387 */ /* 0x0009e80000100a00 */
[----:B------:R-:W4:Y:S04]  /*bf960*/  LDL.LU R139, [R1+0x79c] ;  /* 0x00079c00018b7983 */ /* 0x000f280000300800 */
[----:B------:R-:W4:Y:S04]  /*bf970*/  LDL.LU R184, [R1+0x7a0] ;  /* 0x0007a00001b87983 */ /* 0x000f280000300800 */
[----:B------:R-:W4:Y:S01]  /*bf980*/  LDL.LU R192, [R1+0x7a4] ;  /* 0x0007a40001c07983 */ /* 0x000f220000300800 */
[----:B------:R-:W-:-:S03]  /*bf990*/  IMAD.MOV.U32 R181, RZ, RZ, R190 ;  /* 0x000000ffffb57224 */ /* 0x000fc600078e00be */
[----:B------:R-:W4:Y:S01]  /*bf9a0*/  LDL.LU R193, [R1+0x7a8] ;  /* 0x0007a80001c17983 */ /* 0x000f220000300800 */
[----:B------:R-:W-:-:S03]  /*bf9b0*/  IMAD.MOV.U32 R180, RZ, RZ, R191 ;  /* 0x000000ffffb47224 */ /* 0x000fc600078e00bf */
[----:B------:R1:W-:Y:S04]  /*bf9c0*/  STL.64 [R1+0x3498], R32 ;  /* 0x0034982001007387 */ /* 0x0003e80000100a00 */
[----:B------:R-:W4:Y:S04]  /*bf9d0*/  LDL.LU R190, [R1+0x7ac] ;  /* 0x0007ac0001be7983 */ /* 0x000f280000300800 */
[----:B------:R-:W4:Y:S01]  /*bf9e0*/  LDL.LU R191, [R1+0x7b0] ;  /* 0x0007b00001bf7983 */ /* 0x000f220000300800 */
[----:B------:R-:W-:-:S03]  /*bf9f0*/  IMAD.MOV.U32 R137, RZ, RZ, R186 ;  /* 0x000000ffff897224 */ /* 0x000fc600078e00ba */
[----:B------:R-:W4:Y:S01]  /*bfa00*/  LDL.LU R188, [R1+0x7b4] ;  /* 0x0007b40001bc7983 */ /* 0x000f220000300800 */
[----:B------:R-:W-:-:S03]  /*bfa10*/  IMAD.MOV.U32 R136, RZ, RZ, R187 ;  /* 0x000000ffff887224 */ /* 0x000fc600078e00bb */
[----:B------:R-:W4:Y:S04]  /*bfa20*/  LDL.LU R189, [R1+0x7b8] ;  /* 0x0007b80001bd7983 */ /* 0x000f280000300800 */
[----:B------:R-:W-:Y:S04]  /*bfa30*/  STL.64 [R1+0x3490], R222 ;  /* 0x003490de01007387 */ /* 0x000fe80000100a00 */
[----:B------:R-:W4:Y:S04]  /*bfa40*/  LDL.LU R186, [R1+0x7bc] ;  /* 0x0007bc0001ba7983 */ /* 0x000f280000300800 */
[----:B------:R-:W4:Y:S01]  /*bfa50*/  LDL.LU R187, [R1+0x7c0] ;  /* 0x0007c00001bb7983 */ /* 0x000f220000300800 */
[----:B------:R-:W-:-:S03]  /*bfa60*/  IMAD.MOV.U32 R122, RZ, RZ, R185 ;  /* 0x000000ffff7a7224 */ /* 0x000fc600078e00b9 */
[----:B------:R-:W-:Y:S04]  /*bfa70*/  STL.64 [R1+0x3488], R220 ;  /* 0x003488dc01007387 */ /* 0x000fe80000100a00 */
[----:B------:R-:W4:Y:S01]  /*bfa80*/  LDL.LU R185, [R1+0x7c4] ;  /* 0x0007c40001b97983 */ /* 0x000f220000300800 */
[-C--:B------:R-:W-:Y:S01]  /*bfa90*/  LOP3.LUT R203, R203, R202.reuse, RZ, 0x3c, !PT ;  /* 0x000000cacbcb7212 */ /* 0x080fe200078e3cff */
[----:B------:R-:W-:Y:S01]  /*bfaa0*/  IMAD.MOV.U32 R120, RZ, RZ, R118 ;  /* 0x000000ffff787224 */ /* 0x000fe200078e0076 */
[----:B------:R-:W-:Y:S01]  /*bfab0*/  USEL UR12, URZ, 0x4, !UP3 ;  /* 0x00000004ff0c7887 */ /* 0x000fe2000d800000 */
[----:B------:R-:W-:Y:S01]  /*bfac0*/  LDGSTS.E [R112+0x18480], desc[UR40][R158.64], P2 ;  /* 0x184800009e707fae */ /* 0x000fe200091a1028 */
[----:B------:R-:W-:-:S03]  /*bfad0*/  LOP3.LUT R202, R203, R202, RZ, 0x3c, !PT ;  /* 0x000000cacbca7212 */ /* 0x000fc600078e3cff */
[----:B------:R-:W-:Y:S01]  /*bfae0*/  LDGSTS.E [R112+0x18500], desc[UR40][R156.64], P2 ;  /* 0x185000009c707fae */ /* 0x000fe200091a1028 */
[----:B------:R-:W-:Y:S01]  /*bfaf0*/  LOP3.LUT R203, R203, R202, RZ, 0x3c, !PT ;  /* 0x000000cacbcb7212 */ /* 0x000fe200078e3cff */
[----:B------:R-:W-:Y:S02]  /*bfb00*/  IMAD.MOV.U32 R118, RZ, RZ, R138 ;  /* 0x000000ffff767224 */ /* 0x000fe400078e008a */
[----:B------:R-:W-:Y:S04]  /*bfb10*/  LDGSTS.E [R112+0x18580], desc[UR40][R162.64], P2 ;  /* 0x18580000a2707fae */ /* 0x000fe800091a1028 */
[----:B------:R-:W-:Y:S04]  /*bfb20*/  STL.64 [R1+0x3480], R202 ;  /* 0x003480ca01007387 */ /* 0x000fe80000100a00 */
[----:B------:R-:W-:Y:S04]  /*bfb30*/  STL.64 [R1+0x3478], R180 ;  /* 0x003478b401007387 */ /* 0x000fe80000100a00 */
[----:B------:R1:W-:Y:S04]  /*bfb40*/  STL.64 [R1+0x3470], R136 ;  /* 0x0034708801007387 */ /* 0x0003e80000100a00 */
[----:B------:R1:W-:Y:S04]  /*bfb50*/  STL.64 [R1+0x3468], R122 ;  /* 0x0034687a01007387 */ /* 0x0003e80000100a00 */
[----:B------:R1:W-:Y:S04]  /*bfb60*/  STL.64 [R1+0x3460], R120 ;  /* 0x0034607801007387 */ /* 0x0003e80000100a00 */
[----:B------:R1:W-:Y:S01]  /*bfb70*/  STL.64 [R1+0x3458], R118 ;  /* 0x0034587601007387 */ /* 0x0003e20000100a00 */
[----:B------:R-:W-:-:S03]  /*bfb80*/  USEL UR12, UR12, URZ, !UP0 ;  /* 0x000000ff0c0c7287 */ /* 0x000fc6000c000000 */
[----:B------:R-:W-:Y:S04]  /*bfb90*/  LDGSTS.E [R112+0x18600], desc[UR40][R160.64], P2 ;  /* 0x18600000a0707fae */ /* 0x000fe800091a1028 */
[----:B------:R-:W-:Y:S04]  /*bfba0*/  LDGSTS.E [R112+0x18680], desc[UR40][R166.64], P2 ;  /* 0x18680000a6707fae */ /* 0x000fe800091a1028 */
[----:B------:R-:W-:Y:S04]  /*bfbb0*/  LDGSTS.E [R112+0x18700], desc[UR40][R164.64], P2 ;  /* 0x18700000a4707fae */ /* 0x000fe800091a1028 */
        /* <DEDUP_REMOVED lines=9> */
[----:B------:R-:W-:-:S03]  /*bfc50*/  USEL UR11, URZ, 0x4, !UP2 ;  /* 0x00000004ff0b7887 */ /* 0x000fc6000d000000 */
[----:B------:R-:W-:Y:S04]  /*bfc60*/  LDGSTS.E [R112+0x1a300], desc[UR40][R176.64], P3 ;  /* 0x1a300000b0707fae */ /* 0x000fe800099a1028 */
[----:B------:R-:W-:Y:S04]  /*bfc70*/  LDGSTS.E [R112+0x1a380], desc[UR40][R6.64], P3 ;  /* 0x1a38000006707fae */ /* 0x000fe800099a1028 */
[----:B------:R-:W-:Y:S04]  /*bfc80*/  LDGSTS.E [R112+0x1a400], desc[UR40][R4.64], P3 ;  /* 0x1a40000004707fae */ /* 0x000fe800099a1028 */
[----:B------:R-:W-:Y:S01]  /*bfc90*/  LDGSTS.E [R112+0x1a480], desc[UR40][R126.64], P3 ;  /* 0x1a4800007e707fae */ /* 0x000fe200099a1028 */
[----:B------:R-:W-:-:S03]  /*bfca0*/  USEL UR11, UR11, URZ, !UP0 ;  /* 0x000000ff0b0b7287 */ /* 0x000fc6000c000000 */
[----:B------:R-:W-:Y:S04]  /*bfcb0*/  LDGSTS.E [R112+0x1a500], desc[UR40][R124.64], P3 ;  /* 0x1a5000007c707fae */ /* 0x000fe800099a1028 */
[----:B------:R-:W-:Y:S04]  /*bfcc0*/  LDGSTS.E [R112+0x1a580], desc[UR40][R10.64], P3 ;  /* 0x1a5800000a707fae */ /* 0x000fe800099a1028 */
[----:B------:R-:W-:Y:S04]  /*bfcd0*/  LDGSTS.E [R112+0x1a600], desc[UR40][R8.64], P3 ;  /* 0x1a60000008707fae */ /* 0x000fe800099a1028 */
[----:B------:R-:W-:Y:S04]  /*bfce0*/  LDGSTS.E [R112+0x1a680], desc[UR40][R30.64], P3 ;  /* 0x1a6800001e707fae */ /* 0x000fe800099a1028 */
[----:B------:R-:W-:Y:S04]  /*bfcf0*/  LDGSTS.E [R112+0x1a700], desc[UR40][R28.64], P3 ;  /* 0x1a7000001c707fae */ /* 0x000fe800099a1028 */
[----:B------:R-:W-:Y:S01]  /*bfd00*/  LDGSTS.E [R112+0x1a780], desc[UR40][R34.64], P3 ;  /* 0x1a78000022707fae */ /* 0x000fe200099a1028 */
[----:B------:R-:W-:-:S03]  /*bfd10*/  ISETP.NE.U32.AND P5, PT, RZ, UR11, PT ;  /* 0x0000000bff007c0c */ /* 0x000fc6000bfa5070 */
        /* <DEDUP_REMOVED lines=23> */
[----:B--2---:R-:W-:-:S04]  /*bfe90*/  LOP3.LUT R201, R201, R200, RZ, 0x3c, !PT ;  /* 0x000000c8c9c97212 */ /* 0x004fc800078e3cff */
[----:B------:R-:W-:Y:S02]  /*bfea0*/  LOP3.LUT R200, R201, R200, RZ, 0x3c, !PT ;  /* 0x000000c8c9c87212 */ /* 0x000fe400078e3cff */
[----:B---3--:R-:W-:-:S04]  /*bfeb0*/  LOP3.LUT R195, R195, R194, RZ, 0x3c, !PT ;  /* 0x000000c2c3c37212 */ /* 0x008fc800078e3cff */
[----:B------:R-:W-:Y:S02]  /*bfec0*/  LOP3.LUT R194, R195, R194, RZ, 0x3c, !PT ;  /* 0x000000c2c3c27212 */ /* 0x000fe400078e3cff */
[----:B------:R-:W-:Y:S02]  /*bfed0*/  LOP3.LUT R201, R201, R200, RZ, 0x3c, !PT ;  /* 0x000000c8c9c97212 */ /* 0x000fe400078e3cff */
[----:B------:R-:W-:Y:S01]  /*bfee0*/  LOP3.LUT R195, R195, R194, RZ, 0x3c, !PT ;  /* 0x000000c2c3c37212 */ /* 0x000fe200078e3cff */
[----:B----4-:R-:W-:Y:S01]  /*bfef0*/  IMAD.MOV.U32 R138, RZ, RZ, R184 ;  /* 0x000000ffff8a7224 */ /* 0x010fe200078e00b8 */
[-C--:B------:R-:W-:Y:S01]  /*bff00*/  LOP3.LUT R193, R193, R192.reuse, RZ, 0x3c, !PT ;  /* 0x000000c0c1c17212 */ /* 0x080fe200078e3cff */
[----:B------:R-:W-:Y:S03]  /*bff10*/  LDGSTS.E [R112+0x1e380], desc[UR40][R200.64], P5 ;  /* 0x1e380000c8707fae */ /* 0x000fe6000a9a1028 */
[----:B------:R-:W-:-:S02]  /*bff20*/  LOP3.LUT R192, R193, R192, RZ, 0x3c, !PT ;  /* 0x000000c0c1c07212 */ /* 0x000fc400078e3cff */
[----:B------:R-:W-:Y:S02]  /*bff30*/  LOP3.LUT R191, R191, R190, RZ, 0x3c, !PT ;  /* 0x000000bebfbf7212 */ /* 0x000fe400078e3cff */
[----:B------:R-:W-:Y:S01]  /*bff40*/  LOP3.LUT R189, R189, R188, RZ, 0x3c, !PT ;  /* 0x000000bcbdbd7212 */ /* 0x000fe200078e3cff */
[----:B------:R-:W-:Y:S01]  /*bff50*/  STL.64 [R1+0x3450], R200 ;  /* 0x003450c801007387 */ /* 0x000fe20000100a00 */
[----:B------:R-:W-:Y:S02]  /*bff60*/  LOP3.LUT R190, R191, R190, RZ, 0x3c, !PT ;  /* 0x000000bebfbe7212 */ /* 0x000fe400078e3cff */
[----:B------:R-:W-:Y:S02]  /*bff70*/  LOP3.LUT R188, R189, R188, RZ, 0x3c, !PT ;  /* 0x000000bcbdbc7212 */ /* 0x000fe400078e3cff */
[----:B------:R-:W-:Y:S01]  /*bff80*/  LOP3.LUT R187, R187, R186, RZ, 0x3c, !PT ;  /* 0x000000babbbb7212 */ /* 0x000fe200078e3cff */
[----:B------:R-:W-:Y:S01]  /*bff90*/  IMAD.MOV.U32 R184, RZ, RZ, R242 ;  /* 0x000000ffffb87224 */ /* 0x000fe200078e00f2 */
[----:B------:R-:W-:Y:S01]  /*bffa0*/  LOP3.LUT R193, R193, R192, RZ, 0x3c, !PT ;  /* 0x000000c0c1c17212 */ /* 0x000fe200078e3cff */
[----:B------:R-:W-:Y:S01]  /*bffb0*/  STL.64 [R1+0x3448], R194 ;  /* 0x003448c201007387 */ /* 0x000fe20000100a00 */
[----:B------:R-:W-:Y:S01]  /*bffc0*/  LOP3.LUT R186, R187, R186, RZ, 0x3c, !PT ;  /* 0x000000babbba7212 */ /* 0x000fe200078e3cff */
[----:B------:R-:W-:Y:S01]  /*bffd0*/  UISETP.GT.AND UP5, UPT, UR15, 0x1, UPT ;  /* 0x000000010f00788c */ /* 0x000fe2000bfa4270 */
[----:B------:R-:W-:Y:S01]  /*bffe0*/  LOP3.LUT R191, R191, R190, RZ, 0x3c, !PT ;  /* 0x000000bebfbf7212 */ /* 0x000fe200078e3cff */
[----:B------:R-:W-:Y:S01]  /*bfff0*/  LDGSTS.E [R112+0x1e400], desc[UR40][R194.64], P5 ;  /* 0x1e400000c2707fae */ /* 0x000fe2000a9a1028 */
[----:B------:R-:W-:-:S02]  /*c0000*/  LOP3.LUT R189, R189, R188, RZ, 0x3c, !PT ;  /* 0x000000bcbdbd7212 */ /* 0x000fc400078e3cff */
[----:B-1----:R-:W-:Y:S01]  /*c0010*/  LOP3.LUT R108, R116, 0x20, RZ, 0x3c, !PT ;  /* 0x00000020746c7812 */ /* 0x002fe200078e3cff */
[----:B------:R1:W-:Y:S01]  /*c0020*/  STL.64 [R1+0x3440], R138 ;  /* 0x0034408a01007387 */ /* 0x0003e20000100a00 */
[----:B------:R-:W-:Y:S01]  /*c0030*/  LOP3.LUT R187, R187, R186, RZ, 0x3c, !PT ;  /* 0x000000babbbb7212 */ /* 0x000fe200078e3cff */
[----:B------:R-:W-:Y:S01]  /*c0040*/  UISETP.GT.AND UP1, UPT, UR15, 0x5, UPT ;  /* 0x000000050f00788c */ /* 0x000fe2000bf24270 */
[----:B------:R-:W2:Y:S01]  /*c0050*/  LDC R242, c[0x0][0x3ac] ;  /* 0x0000eb00fff27b82 */ /* 0x000ea20000000800 */
[----:B------:R-:W-:Y:S04]  /*c0060*/  STL.64 [R1+0x3438], R192 ;  /* 0x003438c001007387 */ /* 0x000fe80000100a00 */
[----:B------:R-:W-:Y:S04]  /*c0070*/  STL.64 [R1+0x3430], R190 ;  /* 0x003430be01007387 */ /* 0x000fe80000100a00 */
[----:B------:R-:W-:Y:S04]  /*c0080*/  STL.64 [R1+0x3428], R188 ;  /* 0x003428bc01007387 */ /* 0x000fe80000100a00 */
[----:B------:R-:W-:Y:S04]  /*c0090*/  STL.64 [R1+0x3420], R186 ;  /* 0x003420ba01007387 */ /* 0x000fe80000100a00 */
[----:B------:R-:W-:Y:S04]  /*c00a0*/  STL.64 [R1+0x3418], R184 ;  /* 0x003418b801007387 */ /* 0x000fe80000100a00 */
[----:B------:R-:W3:Y:S04]  /*c00b0*/  LDL.LU.64 R224, [R1+0x5fd8] ;  /* 0x005fd80001e07983 */ /* 0x000ee80000300a00 */
[----:B------:R-:W4:Y:S04]  /*c00c0*/  LDL.LU.64 R218, [R1+0x5fd0] ;  /* 0x005fd00001da7983 */ /* 0x000f280000300a00 */
        /* <DEDUP_REMOVED lines=58> */
[----:B------:R-:W2:Y:S04]  /*c0470*/  LDL.LU R136, [R1+0x570c] ;  /* 0x00570c0001887983 */ /* 0x000ea80000300800 */
[----:B------:R-:W3:Y:S04]  /*c0480*/  LDL.LU R180, [R1+0x5714] ;  /* 0x0057140001b47983 */ /* 0x000ee80000300800 */
[----:B------:R-:W3:Y:S04]  /*c0490*/  LDL.LU R123, [R1+0x5718] ;  /* 0x00571800017b7983 */ /* 0x000ee80000300800 */
[----:B------:R-:W4:Y:S04]  /*c04a0*/  LDL.LU R120, [R1+0x5720] ;  /* 0x0057200001787983 */ /* 0x000f280000300800 */
[----:B------:R-:W4:Y:S04]  /*c04b0*/  LDL.LU R122, [R1+0x571c] ;  /* 0x00571c00017a7983 */ /* 0x000f280000300800 */
[----:B------:R-:W4:Y:S04]  /*c04c0*/  LDL.LU R119, [R1+0x5728] ;  /* 0x0057280001777983 */ /* 0x000f280000300800 */
[----:B------:R-:W4:Y:S04]  /*c04d0*/  LDL.LU R109, [R1+0x5730] ;  /* 0x00573000016d7983 */ /* 0x000f280000300800 */
[----:B------:R-:W-:Y:S01]  /*c04e0*/  LDGSTS.E [R112+0x1e480], desc[UR40][R138.64], P5 ;  /* 0x1e4800008a707fae */ /* 0x000fe2000a9a1028 */
[----:B------:R-:W-:Y:S01]  /*c04f0*/  USEL UR14, URZ, 0x4, !UP5 ;  /* 0x00000004ff0e7887 */ /* 0x000fe2000e800000 */
[----:B------:R-:W-:-:S02]  /*c0500*/  VIADD R108, R108, UR16 ;  /* 0x000000106c6c7c36 */ /* 0x000fc40008000000 */
[----:B------:R-:W-:Y:S04]  /*c0510*/  LDGSTS.E [R112+0x1e500], desc[UR40][R192.64], P5 ;  /* 0x1e500000c0707fae */ /* 0x000fe8000a9a1028 */
[----:B-1----:R-:W4:Y:S04]  /*c0520*/  LDL.LU R138, [R1+0x5724] ;  /* 0x00572400018a7983 */ /* 0x002f280000300800 */
[----:B------:R-:W4:Y:S04]  /*c0530*/  LDL.LU R118, [R1+0x5738] ;  /* 0x0057380001767983 */ /* 0x000f280000300800 */
[----:B------:R-:W4:Y:S01]  /*c0540*/  LDL.LU R139, [R1+0x572c] ;  /* 0x00572c00018b7983 */ /* 0x000f220000300800 */
[----:B------:R-:W-:-:S03]  /*c0550*/  USEL UR14, UR14, URZ, !UP0 ;  /* 0x000000ff0e0e7287 */ /* 0x000fc6000c000000 */
[----:B------:R-:W-:Y:S03]  /*c0560*/  LDGSTS.E [R112+0x1e580], desc[UR40][R190.64], P5 ;  /* 0x1e580000be707fae */ /* 0x000fe6000a9a1028 */
[----:B------:R-:W-:Y:S01]  /*c0570*/  ISETP.NE.U32.AND P0, PT, RZ, UR14, PT ;  /* 0x0000000eff007c0c */ /* 0x000fe2000bf05070 */
[----:B------:R-:W-:Y:S04]  /*c0580*/  LDGSTS.E [R112+0x1e600], desc[UR40][R188.64], P5 ;  /* 0x1e600000bc707fae */ /* 0x000fe8000a9a1028 */
[----:B------:R-:W-:Y:S04]  /*c0590*/  LDGSTS.E [R112+0x1e680], desc[UR40][R186.64], P5 ;  /* 0x1e680000ba707fae */ /* 0x000fe8000a9a1028 */
[----:B------:R-:W-:Y:S04]  /*c05a0*/  LDGSTS.E [R112+0x1e700], desc[UR40][R184.64], P5 ;  /* 0x1e700000b8707fae */ /* 0x000fe8000a9a1028 */
[----:B------:R-:W4:Y:S04]  /*c05b0*/  LDL.LU R137, [R1+0x5734] ;  /* 0x0057340001897983 */ /* 0x000f280000300800 */
[----:B------:R-:W-:Y:S04]  /*c05c0*/  LDGSTS.E [R112+0x1e780], desc[UR40][R182.64], P5 ;  /* 0x1e780000b6707fae */ /* 0x000fe8000a9a1028 */
[----:B------:R1:W-:Y:S02]  /*c05d0*/  LDGSTS.E [R108+0x800], desc[UR40][R110.64], P0 ;  /* 0x008000006e6c7fae */ /* 0x0003e400081a1028 */
[----:B-1----:R-:W-:-:S02]  /*c05e0*/  IMAD.MOV.U32 R110, RZ, RZ, R117 ;  /* 0x000000ffff6e7224 */ /* 0x002fc400078e0075 */
[----:B--2---:R-:W-:Y:S01]  /*c05f0*/  IMAD.X R136, R136, 0x1, R2, P1 ;  /* 0x0000000188887824 */ /* 0x004fe200008e0602 */
[----:B---3--:R-:W-:-:S03]  /*c0600*/  IADD3 R123, P2, PT, R123, R3, RZ ;  /* 0x000000037b7b7210 */ /* 0x008fc60007f5e0ff */
[----:B------:R-:W-:Y:S01]  /*c0610*/  IMAD.MOV.U32 R111, RZ, RZ, R136 ;  /* 0x000000ffff6f7224 */ /* 0x000fe200078e0088 */
[----:B----4-:R-:W-:Y:S01]  /*c0620*/  IADD3 R120, P1, PT, R120, R3, RZ ;  /* 0x0000000378787210 */ /* 0x010fe20007f3e0ff */
[----:B------:R-:W-:Y:S01]  /*c0630*/  STL [R1+0x5718], R123 ;  /* 0x0057187b01007387 */ /* 0x000fe20000100800 */
[----:B------:R-:W-:-:S03]  /*c0640*/  IMAD.X R180, R180, 0x1, R2, P2 ;  /* 0x00000001b4b47824 */ /* 0x000fc600010e0602 */
[----:B------:R1:W-:Y:S04]  /*c0650*/  STL [R1+0x570c], R136 ;  /* 0x00570c8801007387 */ /* 0x0003e80000100800 */
[----:B------:R-:W2:Y:S01]  /*c0660*/  LDL.LU R121, [R1+0x573c] ;  /* 0x00573c0001797983 */ /* 0x000ea20000300800 */
[----:B------:R-:W-:-:S03]  /*c0670*/  IADD3 R119, P2, PT, R119, R3, RZ ;  /* 0x0000000377777210 */ /* 0x000fc60007f5e0ff */
[----:B------:R-:W3:Y:S01]  /*c0680*/  LDL.LU R113, [R1+0x5740] ;  /* 0x0057400001717983 */ /* 0x000ee20000300800 */
[----:B------:R-:W-:-:S03]  /*c0690*/  IMAD.X R122, R122, 0x1, R2, P1 ;  /* 0x000000017a7a7824 */ /* 0x000fc600008e0602 */
[----:B-1----:R-:W4:Y:S04]  /*c06a0*/  LDL.LU R136, [R1+0x5744] ;  /* 0x0057440001887983 */ /* 0x002f280000300800 */
[----:B------:R-:W-:Y:S04]  /*c06b0*/  STL [R1+0x5720], R120 ;  /* 0x0057207801007387 */ /* 0x000fe80000100800 */
[----:B------:R-:W-:Y:S04]  /*c06c0*/  STL [R1+0x5714], R180 ;  /* 0x005714b401007387 */ /* 0x000fe80000100800 */
[----:B------:R-:W4:Y:S04]  /*c06d0*/  LDL.LU R117, [R1+0x5748] ;  /* 0x0057480001757983 */ /* 0x000f280000300800 */
[----:B------:R1:W-:Y:S01]  /*c06e0*/  LDGSTS.E [R108+0x880], desc[UR40][R110.64], P0 ;  /* 0x008800006e6c7fae */ /* 0x0003e200081a1028 */
[-C--:B------:R-:W-:Y:S01]  /*c06f0*/  IADD3 R109, P1, PT, R109, R3.reuse, RZ ;  /* 0x000000036d6d7210 */ /* 0x080fe20007f3e0ff */
[----:B------:R-:W-:Y:S01]  /*c0700*/  IMAD.X R138, R138, 0x1, R2, P2 ;  /* 0x000000018a8a7824 */ /* 0x000fe200010e0602 */
[----:B------:R-:W-:Y:S01]  /*c0710*/  IADD3 R118, P2, PT, R118, R3, RZ ;  /* 0x0000000376767210 */ /* 0x000fe20007f5e0ff */
[----:B-1----:R-:W-:-:S02]  /*c0720*/  IMAD.MOV.U32 R110, RZ, RZ, R123 ;  /* 0x000000ffff6e7224 */ /* 0x002fc400078e007b */
[----:B------:R-:W-:Y:S01]  /*c0730*/  IMAD.MOV.U32 R111, RZ, RZ, R180 ;  /* 0x000000ffff6f7224 */ /* 0x000fe200078e00b4 */
[----:B------:R-:W4:Y:S04]  /*c0740*/  LDL.LU R123, [R1+0x574c] ;  /* 0x00574c00017b7983 */ /* 0x000f280000300800 */
[----:B------:R-:W-:Y:S04]  /*c0750*/  STL [R1+0x5728], R119 ;  /* 0x0057287701007387 */ /* 0x000fe80000100800 */
[----:B------:R1:W-:Y:S04]  /*c0760*/  STL [R1+0x571c], R122 ;  /* 0x00571c7a01007387 */ /* 0x0003e80000100800 */
[----:B------:R-:W4:Y:S04]  /*c0770*/  LDL.LU R112, [R1+0x5750] ;  /* 0x0057500001707983 */ /* 0x000f280000300800 */
[----:B------:R1:W-:Y:S01]  /*c0780*/  LDGSTS.E [R108+0x900], desc[UR40][R110.64], P0 ;  /* 0x009000006e6c7fae */ /* 0x0003e200081a1028 */
[----:B------:R-:W-:-:S02]  /*c0790*/  IMAD.X R139, R139, 0x1, R2, P1 ;  /* 0x000000018b8b7824 */ /* 0x000fc400008e0602 */
[----:B-1----:R-:W-:Y:S02]  /*c07a0*/  IMAD.MOV.U32 R110, RZ, RZ, R120 ;  /* 0x000000ffff6e7224 */ /* 0x002fe400078e0078 */
[----:B------:R-:W-:Y:S02]  /*c07b0*/  IMAD.MOV.U32 R111, RZ, RZ, R122 ;  /* 0x000000ffff6f7224 */ /* 0x000fe400078e007a */
[----:B------:R-:W4:Y:S04]  /*c07c0*/  LDL.LU R122, [R1+0x5754] ;  /* 0x00575400017a7983 */ /* 0x000f280000300800 */
[----:B------:R-:W-:Y:S04]  /*c07d0*/  STL [R1+0x5730], R109 ;  /* 0x0057306d01007387 */ /* 0x000fe80000100800 */
[----:B------:R1:W-:Y:S04]  /*c07e0*/  STL [R1+0x5724], R138 ;  /* 0x0057248a01007387 */ /* 0x0003e80000100800 */
[----:B------:R-:W4:Y:S04]  /*c07f0*/  LDL.LU R120, [R1+0x5758] ;  /* 0x0057580001787983 */ /* 0x000f280000300800 */
[----:B------:R1:W-:Y:S02]  /*c0800*/  LDGSTS.E [R108+0x980], desc[UR40][R110.64], P0 ;  /* 0x009800006e6c7fae */ /* 0x0003e400081a1028 */
[----:B-1----:R-:W-:-:S02]  /*c0810*/  IMAD.MOV.U32 R111, RZ, RZ, R138 ;  /* 0x000000ffff6f7224 */ /* 0x002fc400078e008a */
[----:B------:R-:W4:Y:S01]  /*c0820*/  LDL.LU R138, [R1+0x575c] ;  /* 0x00575c00018a7983 */ /* 0x000f220000300800 */
[----:B------:R-:W-:-:S03]  /*c0830*/  IMAD.MOV.U32 R110, RZ, RZ, R119 ;  /* 0x000000ffff6e7224 */ /* 0x000fc600078e0077 */
[----:B------:R-:W-:Y:S04]  /*c0840*/  STL [R1+0x5738], R118 ;  /* 0x0057387601007387 */ /* 0x000fe80000100800 */
[----:B------:R-:W-:Y:S04]  /*c0850*/  STL [R1+0x572c], R139 ;  /* 0x00572c8b01007387 */ /* 0x000fe80000100800 */
[----:B------:R-:W4:Y:S04]  /*c0860*/  LDL.LU R119, [R1+0x5760] ;  /* 0x0057600001777983 */ /* 0x000f280000300800 */
[----:B------:R1:W-:Y:S02]  /*c0870*/  LDGSTS.E [R108+0xa00], desc[UR40][R110.64], P0 ;  /* 0x00a000006e6c7fae */ /* 0x0003e400081a1028 */
[----:B-1----:R-:W-:-:S02]  /*c0880*/  IMAD.MOV.U32 R110, RZ, RZ, R109 ;  /* 0x000000ffff6e7224 */ /* 0x002fc400078e006d */
[----:B------:R-:W4:Y:S01]  /*c0890*/  LDL.LU R109, [R1+0x5768] ;  /* 0x00576800016d7983 */ /* 0x000f220000300800 */
[----:B------:R-:W-:Y:S02]  /*c08a0*/  IMAD.MOV.U32 R111, RZ, RZ, R139 ;  /* 0x000000ffff6f7224 */ /* 0x000fe400078e008b */
[----:B------:R-:W-:-:S03]  /*c08b0*/  IMAD.X R137, R137, 0x1, R2, P2 ;  /* 0x0000000189897824 */ /* 0x000fc600010e0602 */
[----:B------:R1:W-:Y:S02]  /*c08c0*/  LDGSTS.E [R108+0xa80], desc[UR40][R110.64], P0 ;  /* 0x00a800006e6c7fae */ /* 0x0003e400081a1028 */
[----:B-1----:R-:W-:Y:S02]  /*c08d0*/  IMAD.MOV.U32 R110, RZ, RZ, R118 ;  /* 0x000000ffff6e7224 */ /* 0x002fe400078e0076 */
[----:B------:R-:W-:-:S05]  /*c08e0*/  IMAD.MOV.U32 R111, RZ, RZ, R137 ;  /* 0x000000ffff6f7224 */ /* 0x000fca00078e0089 */
[----:B------:R1:W-:Y:S01]  /*c08f0*/  LDGSTS.E [R108+0xb00], desc[UR40][R110.64], P0 ;  /* 0x00b000006e6c7fae */ /* 0x0003e200081a1028 */
[----:B---3--:R-:W-:-:S05]  /*c0900*/  IADD3 R113, P1, PT, R113, R3, RZ ;  /* 0x0000000371717210 */ /* 0x008fca0007f3e0ff */
[----:B--2---:R-:W-:Y:S01]  /*c0910*/  IMAD.X R121, R121, 0x1, R2, P1 ;  /* 0x0000000179797824 */ /* 0x004fe200008e0602 */
[----:B------:R-:W-:Y:S04]  /*c0920*/  STL [R1+0x5740], R113 ;  /* 0x0057407101007387 */ /* 0x000fe80000100800 */
[----:B------:R2:W-:Y:S01]  /*c0930*/  STL [R1+0x5734], R137 ;  /* 0x0057348901007387 */ /* 0x0005e20000100800 */
[----:B----4-:R-:W-:-:S03]  /*c0940*/  IADD3 R117, P2, PT, R117, R3, RZ ;  /* 0x0000000375757210 */ /* 0x010fc60007f5e0ff */
[----:B--2---:R-:W2:Y:S02]  /*c0950*/  LDL.LU R137, [R1+0x5764] ;  /* 0x0057640001897983 */ /* 0x004ea40000300800 */
[----:B------:R-:W-:Y:S02]  /*c0960*/  IMAD.X R136, R136, 0x1, R2, P2 ;  /* 0x0000000188887824 */ /* 0x000fe400010e0602 */
[----:B------:R-:W-:Y:S01]  /*c0970*/  STL [R1+0x5748], R117 ;  /* 0x0057487501007387 */ /* 0x000fe20000100800 */
[----:B-1----:R-:W-:-:S03]  /*c0980*/  IMAD.MOV.U32 R110, RZ, RZ, R113 ;  /* 0x000000ffff6e7224 */ /* 0x002fc600078e0071 */
[----:B------:R1:W-:Y:S01]  /*c0990*/  STL [R1+0x573c], R121 ;  /* 0x00573c7901007387 */ /* 0x0003e20000100800 */
[----:B------:R-:W-:-:S03]  /*c09a0*/  IMAD.MOV.U32 R111, RZ, RZ, R121 ;  /* 0x000000ffff6f7224 */ /* 0x000fc600078e0079 */
[----:B------:R-:W3:Y:S04]  /*c09b0*/  LDL.LU R118, [R1+0x5770] ;  /* 0x0057700001767983 */ /* 0x000ee80000300800 */
[----:B------:R4:W-:Y:S04]  /*c09c0*/  LDGSTS.E [R108+0xb80], desc[UR40][R110.64], P0 ;  /* 0x00b800006e6c7fae */ /* 0x0009e800081a1028 */
[----:B-1----:R-:W3:Y:S01]  /*c09d0*/  LDL.LU R121, [R1+0x576c] ;  /* 0x00576c0001797983 */ /* 0x002ee20000300800 */
[----:B------:R-:W-:Y:S01]  /*c09e0*/  IADD3 R112, P1, PT, R112, R3, RZ ;  /* 0x0000000370707210 */ /* 0x000fe20007f3e0ff */
[----:B----4-:R-:W-:-:S04]  /*c09f0*/  IMAD.MOV.U32 R110, RZ, RZ, R117 ;  /* 0x000000ffff6e7224 */ /* 0x010fc800078e0075 */
[----:B------:R-:W-:Y:S01]  /*c0a00*/  STL [R1+0x5750], R112 ;  /* 0x0057507001007387 */ /* 0x000fe20000100800 */
[----:B------:R-:W-:-:S03]  /*c0a10*/  IMAD.X R123, R123, 0x1, R2, P1 ;  /* 0x000000017b7b7824 */ /* 0x000fc600008e0602 */
[----:B------:R1:W-:Y:S01]  /*c0a20*/  STL [R1+0x5744], R136 ;  /* 0x0057448801007387 */ /* 0x0003e20000100800 */
[----:B------:R-:W-:-:S03]  /*c0a30*/  IMAD.MOV.U32 R111, RZ, RZ, R136 ;  /* 0x000000ffff6f7224 */ /* 0x000fc600078e0088 */
[----:B------:R-:W4:Y:S04]  /*c0a40*/  LDL.LU R113, [R1+0x5778] ;  /* 0x0057780001717983 */ /* 0x000f280000300800 */
[----:B------:R1:W-:Y:S04]  /*c0a50*/  LDGSTS.E [R108+0xc00], desc[UR40][R110.64], P0 ;  /* 0x00c000006e6c7fae */ /* 0x0003e800081a1028 */
[----:B-1----:R-:W4:Y:S01]  /*c0a60*/  LDL.LU R136, [R1+0x5774] ;  /* 0x0057740001887983 */ /* 0x002f220000300800 */
[----:B------:R-:W-:Y:S01]  /*c0a70*/  IADD3 R120, P2, PT, R120, R3, RZ ;  /* 0x0000000378787210 */ /* 0x000fe20007f5e0ff */
[----:B------:R-:W-:-:S04]  /*c0a80*/  IMAD.MOV.U32 R111, RZ, RZ, R123 ;  /* 0x000000ffff6f7224 */ /* 0x000fc800078e007b */
[----:B------:R-:W-:Y:S01]  /*c0a90*/  STL [R1+0x5758], R120 ;  /* 0x0057587801007387 */ /* 0x000fe20000100800 */
[----:B------:R-:W-:-:S03]  /*c0aa0*/  IMAD.X R122, R122, 0x1, R2, P2 ;  /* 0x000000017a7a7824 */ /* 0x000fc600010e0602 */
[----:B------:R1:W-:Y:S04]  /*c0ab0*/  STL [R1+0x574c], R123 ;  /* 0x00574c7b01007387 */ /* 0x0003e80000100800 */
[----:B------:R-:W4:Y:S01]  /*c0ac0*/  LDL.LU R117, [R1+0x5780] ;  /* 0x0057800001757983 */ /* 0x000f220000300800 */
[----:B------:R-:W-:-:S03]  /*c0ad0*/  IMAD.MOV.U32 R110, RZ, RZ, R112 ;  /* 0x000000ffff6e7224 */ /* 0x000fc600078e0070 */
[----:B-1----:R-:W4:Y:S04]  /*c0ae0*/  LDL.LU R123, [R1+0x577c] ;  /* 0x00577c00017b7983 */ /* 0x002f280000300800 */
[----:B------:R1:W-:Y:S01]  /*c0af0*/  LDGSTS.E [R108+0xc80], desc[UR40][R110.64], P0 ;  /* 0x00c800006e6c7fae */ /* 0x0003e200081a1028 */
[----:B------:R-:W-:-:S05]  /*c0b00*/  IADD3 R119, P1, PT, R119, R3, RZ ;  /* 0x0000000377777210 */ /* 0x000fca0007f3e0ff */
[----:B------:R-:W-:Y:S01]  /*c0b10*/  STL [R1+0x5760], R119 ;  /* 0x0057607701007387 */ /* 0x000fe20000100800 */
[----:B------:R-:W-:-:S03]  /*c0b20*/  IMAD.X R138, R138, 0x1, R2, P1 ;  /* 0x000000018a8a7824 */ /* 0x000fc600008e0602 */
[----:B------:R1:W-:Y:S04]  /*c0b30*/  STL [R1+0x5754], R122 ;  /* 0x0057547a01007387 */ /* 0x0003e80000100800 */
[----:B------:R-:W4:Y:S01]  /*c0b40*/  LDL.LU R112, [R1+0x550c] ;  /* 0x00550c0001707983 */ /* 0x000f220000300800 */
[----:B------:R-:W-:Y:S01]  /*c0b50*/  IADD3 R109, P2, PT, R109, R3, RZ ;  /* 0x000000036d6d7210 */ /* 0x000fe20007f5e0ff */
[----:B-1----:R-:W-:Y:S02]  /*c0b60*/  IMAD.MOV.U32 R111, RZ, RZ, R122 ;  /* 0x000000ffff6f7224 */ /* 0x002fe400078e007a */
[----:B------:R-:W-:Y:S02]  /*c0b70*/  IMAD.MOV.U32 R110, RZ, RZ, R120 ;  /* 0x000000ffff6e7224 */ /* 0x000fe400078e0078 */
[----:B------:R-:W-:Y:S04]  /*c0b80*/  STL [R1+0x5768], R109 ;  /* 0x0057686d01007387 */ /* 0x000fe80000100800 */
[----:B------:R1:W-:Y:S04]  /*c0b90*/  STL [R1+0x575c], R138 ;  /* 0x00575c8a01007387 */ /* 0x0003e80000100800 */
[----:B------:R-:W4:Y:S04]  /*c0ba0*/  LDL.LU R122, [R1+0x5508] ;  /* 0x00550800017a7983 */ /* 0x000f280000300800 */
[----:B------:R-:W4:Y:S04]  /*c0bb0*/  LDL.LU R120, [R1+0x5514] ;  /* 0x0055140001787983 */ /* 0x000f280000300800 */
[----:B------:R1:W-:Y:S02]  /*c0bc0*/  LDGSTS.E [R108+0xd00], desc[UR40][R110.64], P0 ;  /* 0x00d000006e6c7fae */ /* 0x0003e400081a1028 */
[----:B-1----:R-:W-:-:S02]  /*c0bd0*/  IMAD.MOV.U32 R110, RZ, RZ, R119 ;  /* 0x000000ffff6e7224 */ /* 0x002fc400078e0077 */
[----:B------:R-:W-:-:S05]  /*c0be0*/  IMAD.MOV.U32 R111, RZ, RZ, R138 ;  /* 0x000000ffff6f7224 */ /* 0x000fca00078e008a */
[----:B------:R1:W-:Y:S02]  /*c0bf0*/  LDGSTS.E [R108+0xd80], desc[UR40][R110.64], P0 ;  /* 0x00d800006e6c7fae */ /* 0x0003e400081a1028 */
[----:B-1----:R-:W-:Y:S02]  /*c0c00*/  IMAD.MOV.U32 R110, RZ, RZ, R109 ;  /* 0x000000ffff6e7224 */ /* 0x002fe400078e006d */
[----:B--2---:R-:W-:-:S04]  /*c0c10*/  IMAD.X R137, R137, 0x1, R2, P2 ;  /* 0x0000000189897824 */ /* 0x004fc800010e0602 */
[----:B------:R-:W-:-:S05]  /*c0c20*/  IMAD.MOV.U32 R111, RZ, RZ, R137 ;  /* 0x000000ffff6f7224 */ /* 0x000fca00078e0089 */
[----:B------:R1:W-:Y:S01]  /*c0c30*/  LDGSTS.E [R108+0xe00], desc[UR40][R110.64], P0 ;  /* 0x00e000006e6c7fae */ /* 0x0003e200081a1028 */
[----:B---3--:R-:W-:-:S05]  /*c0c40*/  IADD3 R118, P1, PT, R118, R3, RZ ;  /* 0x0000000376767210 */ /* 0x008fca0007f3e0ff */
[----:B------:R-:W-:Y:S01]  /*c0c50*/  STL [R1+0x5770], R118 ;  /* 0x0057707601007387 */ /* 0x000fe20000100800 */
[----:B------:R-:W-:-:S03]  /*c0c60*/  IMAD.X R121, R121, 0x1, R2, P1 ;  /* 0x0000000179797824 */ /* 0x000fc600008e0602 */
[----:B------:R2:W-:Y:S04]  /*c0c70*/  STL [R1+0x5764], R137 ;  /* 0x0057648901007387 */ /* 0x0005e80000100800 */
[----:B------:R-:W3:Y:S04]  /*c0c80*/  LDL.LU R138, [R1+0x5510] ;  /* 0x00551000018a7983 */ /* 0x000ee80000300800 */
[----:B------:R-:W3:Y:S01]  /*c0c90*/  LDL.LU R119, [R1+0x551c] ;  /* 0x00551c0001777983 */ /* 0x000ee20000300800 */
[----:B-1----:R-:W-:Y:S01]  /*c0ca0*/  IMAD.MOV.U32 R110, RZ, RZ, R118 ;  /* 0x000000ffff6e7224 */ /* 0x002fe200078e0076 */
[----:B----4-:R-:W-:Y:S01]  /*c0cb0*/  IADD3 R113, P2, PT, R113, R3, RZ ;  /* 0x0000000371717210 */ /* 0x010fe20007f5e0ff */
[----:B------:R-:W-:-:S04]  /*c0cc0*/  IMAD.MOV.U32 R111, RZ, RZ, R121 ;  /* 0x000000ffff6f7224 */ /* 0x000fc800078e0079 */
[----:B------:R-:W-:Y:S01]  /*c0cd0*/  STL [R1+0x5778], R113 ;  /* 0x0057787101007387 */ /* 0x000fe20000100800 */
[----:B------:R-:W-:-:S03]  /*c0ce0*/  IMAD.X R136, R136, 0x1, R2, P2 ;  /* 0x0000000188887824 */ /* 0x000fc600010e0602 */
[----:B------:R1:W-:Y:S04]  /*c0cf0*/  STL [R1+0x576c], R121 ;  /* 0x00576c7901007387 */ /* 0x0003e80000100800 */
[----:B--2---:R-:W2:Y:S04]  /*c0d00*/  LDL.LU R137, [R1+0x5518] ;  /* 0x0055180001897983 */ /* 0x004ea80000300800 */
[----:B------:R-:W4:Y:S04]  /*c0d10*/  LDL.LU R109, [R1+0x5524] ;  /* 0x00552400016d7983 */ /* 0x000f280000300800 */
[----:B-1----:R-:W4:Y:S04]  /*c0d20*/  LDL.LU R121, [R1+0x5520] ;  /* 0x0055200001797983 */ /* 0x002f280000300800 */
[----:B------:R1:W-:Y:S01]  /*c0d30*/  LDGSTS.E [R108+0xe80], desc[UR40][R110.64], P0 ;  /* 0x00e800006e6c7fae */ /* 0x0003e200081a1028 */
[----:B------:R-:W-:-:S05]  /*c0d40*/  IADD3 R117, P3, PT, R117, R3, RZ ;  /* 0x0000000375757210 */ /* 0x000fca0007f7e0ff */
[----:B------:R-:W-:Y:S01]  /*c0d50*/  STL [R1+0x5780], R117 ;  /* 0x0057807501007387 */ /* 0x000fe20000100800 */
[----:B------:R-:W-:-:S03]  /*c0d60*/  IMAD.X R123, R123, 0x1, R2, P3 ;  /* 0x000000017b7b7824 */ /* 0x000fc600018e0602 */
[----:B------:R1:W-:Y:S02]  /*c0d70*/  STL [R1+0x5774], R136 ;  /* 0x0057748801007387 */ /* 0x0003e40000100800 */
[----:B-1----:R-:W-:Y:S02]  /*c0d80*/  IMAD.MOV.U32 R111, RZ, RZ, R136 ;  /* 0x000000ffff6f7224 */ /* 0x002fe400078e0088 */
[----:B------:R-:W4:Y:S01]  /*c0d90*/  LDL.LU R118, [R1+0x552c] ;  /* 0x00552c0001767983 */ /* 0x000f220000300800 */
[----:B------:R-:W-:-:S03]  /*c0da0*/  IMAD.MOV.U32 R110, RZ, RZ, R113 ;  /* 0x000000ffff6e7224 */ /* 0x000fc600078e0071 */
[----:B------:R-:W4:Y:S04]  /*c0db0*/  LDL.LU R136, [R1+0x5528] ;  /* 0x0055280001887983 */ /* 0x000f280000300800 */
[----:B------:R1:W-:Y:S01]  /*c0dc0*/  LDGSTS.E [R108+0xf00], desc[UR40][R110.64], P0 ;  /* 0x00f000006e6c7fae */ /* 0x0003e200081a1028 */
[----:B------:R-:W-:-:S05]  /*c0dd0*/  IADD3 R112, P2, PT, R112, R3, RZ ;  /* 0x0000000370707210 */ /* 0x000fca0007f5e0ff */
[----:B------:R-:W-:Y:S04]  /*c0de0*/  STL [R1+0x550c], R112 ;  /* 0x00550c7001007387 */ /* 0x000fe80000100800 */
[----:B------:R1:W-:Y:S04]  /*c0df0*/  STL [R1+0x577c], R123 ;  /* 0x00577c7b01007387 */ /* 0x0003e80000100800 */
[----:B------:R-:W4:Y:S01]  /*c0e00*/  LDL.LU R113, [R1+0x5534] ;  /* 0x0055340001717983 */ /* 0x000f220000300800 */
[----:B-1----:R-:W-:-:S03]  /*c0e10*/  IMAD.MOV.U32 R110, RZ, RZ, R117 ;  /* 0x000000ffff6e7224 */ /* 0x002fc600078e0075 */
[----:B------:R-:W4:Y:S01]  /*c0e20*/  LDL.LU R139, [R1+0x5530] ;  /* 0x00553000018b7983 */ /* 0x000f220000300800 */
[----:B------:R-:W-:Y:S01]  /*c0e30*/  IMAD.X R122, R122, 0x1, R2, P2 ;  /* 0x000000017a7a7824 */ /* 0x000fe200010e0602 */
[----:B------:R-:W-:-:S05]  /*c0e40*/  IADD3 R120, P3, PT, R120, R3, RZ ;  /* 0x0000000378787210 */ /* 0x000fca0007f7e0ff */
[----:B------:R-:W-:Y:S04]  /*c0e50*/  STL [R1+0x5514], R120 ;  /* 0x0055147801007387 */ /* 0x000fe80000100800 */
[----:B------:R1:W-:Y:S04]  /*c0e60*/  STL [R1+0x5508], R122 ;  /* 0x0055087a01007387 */ /* 0x0003e80000100800 */
[----:B------:R-:W4:Y:S01]  /*c0e70*/  LDL.LU R117, [R1+0x553c] ;  /* 0x00553c0001757983 */ /* 0x000f220000300800 */
[----:B------:R-:W-:-:S04]  /*c0e80*/  USEL UR10, URZ, 0x4, !UP1 ;  /* 0x00000004ff0a7887 */ /* 0x000fc8000c800000 */
[----:B------:R-:W-:Y:S01]  /*c0e90*/  USEL UR10, UR10, URZ, !UP0 ;  /* 0x000000ff0a0a7287 */ /* 0x000fe2000c000000 */
[----:B------:R-:W-:Y:S02]  /*c0ea0*/  IMAD.MOV.U32 R111, RZ, RZ, R123 ;  /* 0x000000ffff6f7224 */ /* 0x000fe400078e007b */
[----:B------:R-:W4:Y:S03]  /*c0eb0*/  LDL.LU R123, [R1+0x5538] ;  /* 0x00553800017b7983 */ /* 0x000f260000300800 */
[----:B------:R-:W-:Y:S01]  /*c0ec0*/  ISETP.NE.U32.AND P1, PT, RZ, UR10, PT ;  /* 0x0000000aff007c0c */ /* 0x000fe2000bf25070 */
[----:B------:R1:W-:Y:S02]  /*c0ed0*/  LDGSTS.E [R108+0xf80], desc[UR40][R110.64], P0 ;  /* 0x00f800006e6c7fae */ /* 0x0003e400081a1028 */
[----:B-1----:R-:W-:Y:S02]  /*c0ee0*/  IMAD.MOV.U32 R110, RZ, RZ, R112 ;  /* 0x000000ffff6e7224 */ /* 0x002fe400078e0070 */
[----:B------:R-:W-:-:S08]  /*c0ef0*/  IMAD.MOV.U32 R111, RZ, RZ, R122 ;  /* 0x000000ffff6f7224 */ /* 0x000fd000078e007a */
[----:B------:R1:W-:Y:S02]  /*c0f00*/  LDGSTS.E [R108+0x2800], desc[UR40][R110.64], P1 ;  /* 0x028000006e6c7fae */ /* 0x0003e400089a1028 */
[----:B-1----:R-:W-:Y:S02]  /*c0f10*/  IMAD.MOV.U32 R110, RZ, RZ, R120 ;  /* 0x000000ffff6e7224 */ /* 0x002fe400078e0078 */
[----:B---3--:R-:W-:Y:S01]  /*c0f20*/  IMAD.X R138, R138, 0x1, R2, P3 ;  /* 0x000000018a8a7824 */ /* 0x008fe200018e0602 */
[----:B------:R-:W-:-:S03]  /*c0f30*/  IADD3 R119, P0, PT, R119, R3, RZ ;  /* 0x0000000377777210 */ /* 0x000fc60007f1e0ff */
[----:B------:R-:W-:Y:S02]  /*c0f40*/  IMAD.MOV.U32 R111, RZ, RZ, R138 ;  /* 0x000000ffff6f7224 */ /* 0x000fe400078e008a */
[----:B------:R-:W-:Y:S04]  /*c0f50*/  STL [R1+0x551c], R119 ;  /* 0x00551c7701007387 */ /* 0x000fe80000100800 */
[----:B------:R1:W-:Y:S04]  /*c0f60*/  STL [R1+0x5510], R138 ;  /* 0x0055108a01007387 */ /* 0x0003e80000100800 */
[----:B------:R-:W3:Y:S04]  /*c0f70*/  LDL.LU R122, [R1+0x5540] ;  /* 0x00554000017a7983 */ /* 0x000ee80000300800 */
[----:B------:R-:W3:Y:S04]  /*c0f80*/  LDL.LU R112, [R1+0x5544] ;  /* 0x0055440001707983 */ /* 0x000ee80000300800 */
[----:B-1----:R-:W3:Y:S01]  /*c0f90*/  LDL.LU R138, [R1+0x5548] ;  /* 0x00554800018a7983 */ /* 0x002ee20000300800 */
[----:B--2---:R-:W-:-:S03]  /*c0fa0*/  IMAD.X R137, R137, 0x1, R2, P0 ;  /* 0x0000000189897824 */ /* 0x004fc600000e0602 */
[----:B------:R1:W-:Y:S01]  /*c0fb0*/  LDGSTS.E [R108+0x2880], desc[UR40][R110.64], P1 ;  /* 0x028800006e6c7fae */ /* 0x0003e200089a1028 */
[----:B----4-:R-:W-:-:S05]  /*c0fc0*/  IADD3 R109, P2, PT, R109, R3, RZ ;  /* 0x000000036d6d7210 */ /* 0x010fca0007f5e0ff */
[----:B------:R-:W-:Y:S01]  /*c0fd0*/  STL [R1+0x5524], R109 ;  /* 0x0055246d01007387 */ /* 0x000fe20000100800 */
[----:B------:R-:W-:-:S03]  /*c0fe0*/  IMAD.X R121, R121, 0x1, R2, P2 ;  /* 0x0000000179797824 */ /* 0x000fc600010e0602 */
[----:B------:R2:W-:Y:S01]  /*c0ff0*/  STL [R1+0x5518], R137 ;  /* 0x0055188901007387 */ /* 0x0005e20000100800 */
[----:B-1----:R-:W-:Y:S02]  /*c1000*/  IMAD.MOV.U32 R110, RZ, RZ, R119 ;  /* 0x000000ffff6e7224 */ /* 0x002fe400078e0077 */
[----:B------:R-:W-:Y:S01]  /*c1010*/  IMAD.MOV.U32 R111, RZ, RZ, R137 ;  /* 0x000000ffff6f7224 */ /* 0x000fe200078e0089 */
[----:B------:R-:W4:Y:S04]  /*c1020*/  LDL.LU R120, [R1+0x554c] ;  /* 0x00554c0001787983 */ /* 0x000f280000300800 */
[----:B------:R1:W-:Y:S04]  /*c1030*/  LDGSTS.E [R108+0x2900], desc[UR40][R110.64], P1 ;  /* 0x029000006e6c7fae */ /* 0x0003e800089a1028 */
[----:B--2---:R-:W2:Y:S01]  /*c1040*/  LDL.LU R137, [R1+0x5550] ;  /* 0x0055500001897983 */ /* 0x004ea20000300800 */
[----:B------:R-:W-:Y:S01]  /*c1050*/  IADD3 R118, P0, PT, R118, R3, RZ ;  /* 0x0000000376767210 */ /* 0x000fe20007f1e0ff */
[----:B-1----:R-:W-:-:S04]  /*c1060*/  IMAD.MOV.U32 R110, RZ, RZ, R109 ;  /* 0x000000ffff6e7224 */ /* 0x002fc800078e006d */
[----:B------:R-:W-:Y:S01]  /*c1070*/  STL [R1+0x552c], R118 ;  /* 0x00552c7601007387 */ /* 0x000fe20000100800 */
[----:B------:R-:W-:-:S03]  /*c1080*/  IMAD.X R136, R136, 0x1, R2, P0 ;  /* 0x0000000188887824 */ /* 0x000fc600000e0602 */
[----:B------:R1:W-:Y:S01]  /*c1090*/  STL [R1+0x5520], R121 ;  /* 0x0055207901007387 */ /* 0x0003e20000100800 */
[----:B------:R-:W-:-:S03]  /*c10a0*/  IMAD.MOV.U32 R111, RZ, RZ, R121 ;  /* 0x000000ffff6f7224 */ /* 0x000fc600078e0079 */
[----:B------:R-:W2:Y:S04]  /*c10b0*/  LDL.LU R119, [R1+0x5554] ;  /* 0x0055540001777983 */ /* 0x000ea80000300800 */
[----:B------:R1:W-:Y:S04]  /*c10c0*/  LDGSTS.E [R108+0x2980], desc[UR40][R110.64], P1 ;  /* 0x029800006e6c7fae */ /* 0x0003e800089a1028 */
[----:B-1----:R-:W2:Y:S01]  /*c10d0*/  LDL.LU R121, [R1+0x5558] ;  /* 0x0055580001797983 */ /* 0x002ea20000300800 */
[----:B------:R-:W-:Y:S01]  /*c10e0*/  IADD3 R113, P2, PT, R113, R3, RZ ;  /* 0x0000000371717210 */ /* 0x000fe20007f5e0ff */
[----:B------:R-:W-:-:S04]  /*c10f0*/  IMAD.MOV.U32 R111, RZ, RZ, R136 ;  /* 0x000000ffff6f7224 */ /* 0x000fc800078e0088 */
[----:B------:R-:W-:Y:S01]  /*c1100*/  STL [R1+0x5534], R113 ;  /* 0x0055347101007387 */ /* 0x000fe20000100800 */
[----:B------:R-:W-:-:S03]  /*c1110*/  IMAD.X R139, R139, 0x1, R2, P2 ;  /* 0x000000018b8b7824 */ /* 0x000fc600010e0602 */
[----:B------:R1:W-:Y:S04]  /*c1120*/  STL [R1+0x5528], R136 ;  /* 0x0055288801007387 */ /* 0x0003e80000100800 */
[----:B------:R-:W2:Y:S01]  /*c1130*/  LDL.LU R109, [R1+0x555c] ;  /* 0x00555c00016d7983 */ /* 0x000ea20000300800 */
[----:B------:R-:W-:-:S03]  /*c1140*/  IMAD.MOV.U32 R110, RZ, RZ, R118 ;  /* 0x000000ffff6e7224 */ /* 0x000fc600078e0076 */
[----:B-1----:R-:W2:Y:S01]  /*c1150*/  LDL.LU R136, [R1+0x5560] ;  /* 0x0055600001887983 */ /* 0x002ea20000300800 */
[----:B------:R-:W-:-:S03]  /*c1160*/  IADD3 R117, P0, PT, R117, R3, RZ ;  /* 0x0000000375757210 */ /* 0x000fc60007f1e0ff */
[----:B------:R1:W-:Y:S04]  /*c1170*/  LDGSTS.E [R108+0x2a00], desc[UR40][R110.64], P1 ;  /* 0x02a000006e6c7fae */ /* 0x0003e800089a1028 */
[----:B------:R-:W-:Y:S04]  /*c1180*/  STL [R1+0x553c], R117 ;  /* 0x00553c7501007387 */ /* 0x000fe80000100800 */
[----:B------:R-:W-:Y:S04]  /*c1190*/  STL [R1+0x5530], R139 ;  /* 0x0055308b01007387 */ /* 0x000fe80000100800 */
[----:B------:R-:W2:Y:S01]  /*c11a0*/  LDL.LU R118, [R1+0x5564] ;  /* 0x0055640001767983 */ /* 0x000ea20000300800 */
[----:B-1----:R-:W-:-:S03]  /*c11b0*/  IMAD.MOV.U32 R110, RZ, RZ, R113 ;  /* 0x000000ffff6e7224 */ /* 0x002fc600078e0071 */
[----:B------:R-:W2:Y:S01]  /*c11c0*/  LDL.LU R113, [R1+0x556c] ;  /* 0x00556c0001717983 */ /* 0x000ea20000300800 */
[----:B------:R-:W-:Y:S02]  /*c11d0*/  IMAD.MOV.U32 R111, RZ, RZ, R139 ;  /* 0x000000ffff6f7224 */ /* 0x000fe400078e008b */
[----:B------:R-:W-:-:S03]  /*c11e0*/  IMAD.X R123, R123, 0x1, R2, P0 ;  /* 0x000000017b7b7824 */ /* 0x000fc600000e0602 */
[----:B------:R1:W-:Y:S02]  /*c11f0*/  LDGSTS.E [R108+0x2a80], desc[UR40][R110.64], P1 ;  /* 0x02a800006e6c7fae */ /* 0x0003e400089a1028 */
[----:B-1----:R-:W-:Y:S02]  /*c1200*/  IMAD.MOV.U32 R110, RZ, RZ, R117 ;  /* 0x000000ffff6e7224 */ /* 0x002fe400078e0075 */
[----:B------:R-:W-:-:S05]  /*c1210*/  IMAD.MOV.U32 R111, RZ, RZ, R123 ;  /* 0x000000ffff6f7224 */ /* 0x000fca00078e007b */
[----:B------:R1:W-:Y:S01]  /*c1220*/  LDGSTS.E [R108+0x2b00], desc[UR40][R110.64], P1 ;  /* 0x02b000006e6c7fae */ /* 0x0003e200089a1028 */
[----:B---3--:R-:W-:-:S05]  /*c1230*/  IADD3 R112, P2, PT, R112, R3, RZ ;  /* 0x0000000370707210 */ /* 0x008fca0007f5e0ff */
[----:B------:R-:W-:Y:S01]  /*c1240*/  IMAD.X R122, R122, 0x1, R2, P2 ;  /* 0x000000017a7a7824 */ /* 0x000fe200010e0602 */
[----:B------:R-:W-:Y:S04]  /*c1250*/  STL [R1+0x5544], R112 ;  /* 0x0055447001007387 */ /* 0x000fe80000100800 */
[----:B------:R3:W-:Y:S01]  /*c1260*/  STL [R1+0x5538], R123 ;  /* 0x0055387b01007387 */ /* 0x0007e20000100800 */
[----:B-1----:R-:W-:Y:S02]  /*c1270*/  IMAD.MOV.U32 R110, RZ, RZ, R112 ;  /* 0x000000ffff6e7224 */ /* 0x002fe400078e0070 */
[----:B------:R-:W-:-:S05]  /*c1280*/  IMAD.MOV.U32 R111, RZ, RZ, R122 ;  /* 0x000000ffff6f7224 */ /* 0x000fca00078e007a */
[----:B------:R1:W-:Y:S04]  /*c1290*/  LDGSTS.E [R108+0x2b80], desc[UR40][R110.64], P1 ;  /* 0x02b800006e6c7fae */ /* 0x0003e800089a1028 */
[----:B---3--:R-:W3:Y:S01]  /*c12a0*/  LDL.LU R123, [R1+0x5568] ;  /* 0x00556800017b7983 */ /* 0x008ee20000300800 */
[----:B----4-:R-:W-:-:S05]  /*c12b0*/  IADD3 R120, P0, PT, R120, R3, RZ ;  /* 0x0000000378787210 */ /* 0x010fca0007f1e0ff */
[----:B------:R-:W-:Y:S01]  /*c12c0*/  STL [R1+0x554c], R120 ;  /* 0x00554c7801007387 */ /* 0x000fe20000100800 */
[----:B------:R-:W-:-:S03]  /*c12d0*/  IMAD.X R138, R138, 0x1, R2, P0 ;  /* 0x000000018a8a7824 */ /* 0x000fc600000e0602 */
[----:B------:R4:W-:Y:S04]  /*c12e0*/  STL [R1+0x5540], R122 ;  /* 0x0055407a01007387 */ /* 0x0009e80000100800 */
[----:B------:R-:W3:Y:S01]  /*c12f0*/  LDL.LU R117, [R1+0x5574] ;  /* 0x0055740001757983 */ /* 0x000ee20000300800 */
[----:B-1----:R-:W-:-:S03]  /*c1300*/  IMAD.MOV.U32 R110, RZ, RZ, R120 ;  /* 0x000000ffff6e7224 */ /* 0x002fc600078e0078 */
[----:B----4-:R-:W4:Y:S01]  /*c1310*/  LDL.LU R122, [R1+0x5570] ;  /* 0x00557000017a7983 */ /* 0x010f220000300800 */
[----:B--2---:R-:W-:Y:S01]  /*c1320*/  IADD3 R119, P2, PT, R119, R3, RZ ;  /* 0x0000000377777210 */ /* 0x004fe20007f5e0ff */
[----:B------:R-:W-:-:S04]  /*c1330*/  IMAD.MOV.U32 R111, RZ, RZ, R138 ;  /* 0x000000ffff6f7224 */ /* 0x000fc800078e008a */
[----:B------:R-:W-:Y:S01]  /*c1340*/  STL [R1+0x5554], R119 ;  /* 0x0055547701007387 */ /* 0x000fe20000100800 */
[----:B------:R-:W-:-:S03]  /*c1350*/  IMAD.X R137, R137, 0x1, R2, P2 ;  /* 0x0000000189897824 */ /* 0x000fc600010e0602 */
[----:B------:R1:W-:Y:S04]  /*c1360*/  STL [R1+0x5548], R138 ;  /* 0x0055488a01007387 */ /* 0x0003e80000100800 */
        /* <DEDUP_REMOVED lines=12> */
[----:B------:R1:W-:Y:S01]  /*c1430*/  LDGSTS.E [R108+0x2c80], desc[UR40][R110.64], P1 ;  /* 0x02c800006e6c7fae */ /* 0x0003e200089a1028 */
[----:B------:R-:W-:-:S03]  /*c1440*/  IADD3 R113, P0, PT, R113, R3, RZ ;  /* 0x0000000371717210 */ /* 0x000fc60007f1e0ff */
[----:B------:R-:W-:Y:S01]  /*c1450*/  STL [R1+0x5564], R118 ;  /* 0x0055647601007387 */ /* 0x000fe20000100800 */
[----:B------:R-:W-:-:S03]  /*c1460*/  IMAD.X R136, R136, 0x1, R2, P2 ;  /* 0x0000000188887824 */ /* 0x000fc600010e0602 */
[----:B------:R1:W-:Y:S04]  /*c1470*/  STL [R1+0x5558], R121 ;  /* 0x0055587901007387 */ /* 0x0003e80000100800 */
[----:B------:R-:W2:Y:S01]  /*c1480*/  LDL.LU R119, [R1+0x528c] ;  /* 0x00528c0001777983 */ /* 0x000ea20000300800 */
[----:B-1----:R-:W-:-:S03]  /*c1490*/  IMAD.MOV.U32 R111, RZ, RZ, R121 ;  /* 0x000000ffff6f7224 */ /* 0x002fc600078e0079 */
[----:B------:R-:W-:Y:S01]  /*c14a0*/  STL [R1+0x556c], R113 ;  /* 0x00556c7101007387 */ /* 0x000fe20000100800 */
[----:B------:R-:W-:-:S03]  /*c14b0*/  IMAD.MOV.U32 R110, RZ, RZ, R109 ;  /* 0x000000ffff6e7224 */ /* 0x000fc600078e006d */
[----:B------:R1:W-:Y:S04]  /*c14c0*/  STL [R1+0x5560], R136 ;  /* 0x0055608801007387 */ /* 0x0003e80000100800 */
[----:B------:R-:W2:Y:S04]  /*c14d0*/  LDL.LU R121, [R1+0x5288] ;  /* 0x0052880001797983 */ /* 0x000ea80000300800 */
[----:B------:R-:W2:Y:S04]  /*c14e0*/  LDL.LU R109, [R1+0x5294] ;  /* 0x00529400016d7983 */ /* 0x000ea80000300800 */
[----:B------:R1:W-:Y:S02]  /*c14f0*/  LDGSTS.E [R108+0x2d00], desc[UR40][R110.64], P1 ;  /* 0x02d000006e6c7fae */ /* 0x0003e400089a1028 */
[----:B-1----:R-:W-:-:S02]  /*c1500*/  IMAD.MOV.U32 R110, RZ, RZ, R118 ;  /* 0x000000ffff6e7224 */ /* 0x002fc400078e0076 */
[----:B------:R-:W-:-:S05]  /*c1510*/  IMAD.MOV.U32 R111, RZ, RZ, R136 ;  /* 0x000000ffff6f7224 */ /* 0x000fca00078e0088 */
[----:B------:R1:W-:Y:S02]  /*c1520*/  LDGSTS.E [R108+0x2d80], desc[UR40][R110.64], P1 ;  /* 0x02d800006e6c7fae */ /* 0x0003e400089a1028 */
[----:B-1----:R-:W-:Y:S02]  /*c1530*/  IMAD.MOV.U32 R110, RZ, RZ, R113 ;  /* 0x000000ffff6e7224 */ /* 0x002fe400078e0071 */
[----:B---3--:R-:W-:-:S04]  /*c1540*/  IMAD.X R123, R123, 0x1, R2, P0 ;  /* 0x000000017b7b7824 */ /* 0x008fc800000e0602 */
[----:B------:R-:W-:-:S05]  /*c1550*/  IMAD.MOV.U32 R111, RZ, RZ, R123 ;  /* 0x000000ffff6f7224 */ /* 0x000fca00078e007b */
[----:B------:R1:W-:Y:S01]  /*c1560*/  LDGSTS.E [R108+0x2e00], desc[UR40][R110.64], P1 ;  /* 0x02e000006e6c7fae */ /* 0x0003e200089a1028 */
[----:B------:R-:W-:-:S05]  /*c1570*/  IADD3 R117, P2, PT, R117, R3, RZ ;  /* 0x0000000375757210 */ /* 0x000fca0007f5e0ff */
[----:B------:R-:W-:Y:S01]  /*c1580*/  STL [R1+0x5574], R117 ;  /* 0x0055747501007387 */ /* 0x000fe20000100800 */
[----:B----4-:R-:W-:-:S03]  /*c1590*/  IMAD.X R122, R122, 0x1, R2, P2 ;  /* 0x000000017a7a7824 */ /* 0x010fc600010e0602 */
[----:B------:R3:W-:Y:S04]  /*c15a0*/  STL [R1+0x5568], R123 ;  /* 0x0055687b01007387 */ /* 0x0007e80000100800 */
[----:B------:R-:W4:Y:S04]  /*c15b0*/  LDL.LU R136, [R1+0x5290] ;  /* 0x0052900001887983 */ /* 0x000f280000300800 */
[----:B------:R-:W4:Y:S01]  /*c15c0*/  LDL.LU R118, [R1+0x529c] ;  /* 0x00529c0001767983 */ /* 0x000f220000300800 */
[----:B-1----:R-:W-:Y:S01]  /*c15d0*/  IMAD.MOV.U32 R110, RZ, RZ, R117 ;  /* 0x000000ffff6e7224 */ /* 0x002fe200078e0075 */
[----:B--2---:R-:W-:Y:S01]  /*c15e0*/  IADD3 R112, P0, PT, R112, R3, RZ ;  /* 0x0000000370707210 */ /* 0x004fe20007f1e0ff */
[----:B------:R-:W-:-:S04]  /*c15f0*/  IMAD.MOV.U32 R111, RZ, RZ, R122 ;  /* 0x000000ffff6f7224 */ /* 0x000fc800078e007a */
[----:B------:R-:W-:Y:S01]  /*c1600*/  STL [R1+0x557c], R112 ;  /* 0x00557c7001007387 */ /* 0x000fe20000100800 */
[----:B------:R-:W-:-:S03]  /*c1610*/  IMAD.X R138, R138, 0x1, R2, P0 ;  /* 0x000000018a8a7824 */ /* 0x000fc600000e0602 */
[----:B------:R1:W-:Y:S04]  /*c1620*/  STL [R1+0x5570], R122 ;  /* 0x0055707a01007387 */ /* 0x0003e80000100800 */
[----:B---3--:R-:W2:Y:S04]  /*c1630*/  LDL.LU R123, [R1+0x5298] ;  /* 0x00529800017b7983 */ /* 0x008ea80000300800 */
[----:B------:R-:W3:Y:S04]  /*c1640*/  LDL.LU R113, [R1+0x52a4] ;  /* 0x0052a40001717983 */ /* 0x000ee80000300800 */
[----:B-1----:R-:W3:Y:S04]  /*c1650*/  LDL.LU R122, [R1+0x52a0] ;  /* 0x0052a000017a7983 */ /* 0x002ee80000300800 */
[----:B------:R1:W-:Y:S01]  /*c1660*/  LDGSTS.E [R108+0x2e80], desc[UR40][R110.64], P1 ;  /* 0x02e800006e6c7fae */ /* 0x0003e200089a1028 */
[----:B------:R-:W-:-:S05]  /*c1670*/  IADD3 R120, P2, PT, R120, R3, RZ ;  /* 0x0000000378787210 */ /* 0x000fca0007f5e0ff */
[----:B------:R-:W-:Y:S01]  /*c1680*/  STL [R1+0x5584], R120 ;  /* 0x0055847801007387 */ /* 0x000fe20000100800 */
[----:B------:R-:W-:-:S03]  /*c1690*/  IMAD.X R137, R137, 0x1, R2, P2 ;  /* 0x0000000189897824 */ /* 0x000fc600010e0602 */
[----:B------:R1:W-:Y:S02]  /*c16a0*/  STL [R1+0x5578], R138 ;  /* 0x0055788a01007387 */ /* 0x0003e40000100800 */
[----:B-1----:R-:W-:Y:S02]  /*c16b0*/  IMAD.MOV.U32 R111, RZ, RZ, R138 ;  /* 0x000000ffff6f7224 */ /* 0x002fe400078e008a */
[----:B------:R-:W3:Y:S01]  /*c16c0*/  LDL.LU R117, [R1+0x52ac] ;  /* 0x0052ac0001757983 */ /* 0x000ee20000300800 */
[----:B------:R-:W-:-:S03]  /*c16d0*/  IMAD.MOV.U32 R110, RZ, RZ, R112 ;  /* 0x000000ffff6e7224 */ /* 0x000fc600078e0070 */
[----:B------:R-:W3:Y:S01]  /*c16e0*/  LDL.LU R138, [R1+0x52a8] ;  /* 0x0052a800018a7983 */ /* 0x000ee20000300800 */
[----:B------:R-:W-:-:S03]  /*c16f0*/  IADD3 R119, P3, PT, R119, R3, RZ ;  /* 0x0000000377777210 */ /* 0x000fc60007f7e0ff */
[----:B------:R1:W-:Y:S04]  /*c1700*/  LDGSTS.E [R108+0x2f00], desc[UR40][R110.64], P1 ;  /* 0x02f000006e6c7fae */ /* 0x0003e800089a1028 */
[----:B------:R-:W-:Y:S04]  /*c1710*/  STL [R1+0x528c], R119 ;  /* 0x00528c7701007387 */ /* 0x000fe80000100800 */
[----:B------:R1:W-:Y:S01]  /*c1720*/  STL [R1+0x5580], R137 ;  /* 0x0055808901007387 */ /* 0x0003e20000100800 */
[----:B------:R-:W-:-:S03]  /*c1730*/  IMAD.X R121, R121, 0x1, R2, P3 ;  /* 0x0000000179797824 */ /* 0x000fc600018e0602 */
[----:B------:R-:W3:Y:S01]  /*c1740*/  LDL.LU R112, [R1+0x52b4] ;  /* 0x0052b40001707983 */ /* 0x000ee20000300800 */
[----:B------:R-:W-:-:S03]  /*c1750*/  IADD3 R109, P2, PT, R109, R3, RZ ;  /* 0x000000036d6d7210 */ /* 0x000fc60007f5e0ff */
[----:B------:R-:W3:Y:S01]  /*c1760*/  LDL.LU R139, [R1+0x52b0] ;  /* 0x0052b000018b7983 */ /* 0x000ee20000300800 */
[----:B-1----:R-:W-:-:S03]  /*c1770*/  IMAD.MOV.U32 R110, RZ, RZ, R120 ;  /* 0x000000ffff6e7224 */ /* 0x002fc600078e0078 */
[----:B------:R-:W-:Y:S04]  /*c1780*/  STL [R1+0x5294], R109 ;  /* 0x0052946d01007387 */ /* 0x000fe80000100800 */
[----:B------:R1:W-:Y:S04]  /*c1790*/  STL [R1+0x5288], R121 ;  /* 0x0052887901007387 */ /* 0x0003e80000100800 */
[----:B------:R-:W3:Y:S01]  /*c17a0*/  LDL.LU R120, [R1+0x52bc] ;  /* 0x0052bc0001787983 */ /* 0x000ee20000300800 */
[----:B------:R-:W-:-:S04]  /*c17b0*/  UISETP.GT.AND UP1, UPT, UR15, 0x9, UPT ;  /* 0x000000090f00788c */ /* 0x000fc8000bf24270 */
[----:B------:R-:W-:-:S04]  /*c17c0*/  USEL UR10, URZ, 0x4, !UP1 ;  /* 0x00000004ff0a7887 */ /* 0x000fc8000c800000 */
[----:B------:R-:W-:Y:S01]  /*c17d0*/  USEL UR10, UR10, URZ, !UP0 ;  /* 0x000000ff0a0a7287 */ /* 0x000fe2000c000000 */
[----:B------:R-:W-:Y:S02]  /*c17e0*/  IMAD.MOV.U32 R111, RZ, RZ, R137 ;  /* 0x000000ffff6f7224 */ /* 0x000fe400078e0089 */
[----:B------:R-:W3:Y:S03]  /*c17f0*/  LDL.LU R137, [R1+0x52b8] ;  /* 0x0052b80001897983 */ /* 0x000ee60000300800 */
[----:B------:R-:W-:Y:S01]  /*c1800*/  ISETP.NE.U32.AND P0, PT, RZ, UR10, PT ;  /* 0x0000000aff007c0c */ /* 0x000fe2000bf05070 */
[----:B------:R1:W-:Y:S02]  /*c1810*/  LDGSTS.E [R108+0x2f80], desc[UR40][R110.64], P1 ;  /* 0x02f800006e6c7fae */ /* 0x0003e400089a1028 */
[----:B-1----:R-:W-:Y:S02]  /*c1820*/  IMAD.MOV.U32 R110, RZ, RZ, R119 ;  /* 0x000000ffff6e7224 */ /* 0x002fe400078e0077 */
[----:B------:R-:W-:-:S08]  /*c1830*/  IMAD.MOV.U32 R111, RZ, RZ, R121 ;  /* 0x000000ffff6f7224 */ /* 0x000fd000078e0079 */
[----:B------:R1:W-:Y:S02]  /*c1840*/  LDGSTS.E [R108+0x4800], desc[UR40][R110.64], P0 ;  /* 0x048000006e6c7fae */ /* 0x0003e400081a1028 */
[----:B-1----:R-:W-:Y:S02]  /*c1850*/  IMAD.MOV.U32 R110, RZ, RZ, R109 ;  /* 0x000000ffff6e7224 */ /* 0x002fe400078e006d */
[----:B----4-:R-:W-:Y:S01]  /*c1860*/  IMAD.X R136, R136, 0x1, R2, P2 ;  /* 0x0000000188887824 */ /* 0x010fe200010e0602 */
[----:B------:R-:W-:-:S03]  /*c1870*/  IADD3 R118, P1, PT, R118, R3, RZ ;  /* 0x0000000376767210 */ /* 0x000fc60007f3e0ff */
[----:B------:R-:W-:Y:S02]  /*c1880*/  IMAD.MOV.U32 R111, RZ, RZ, R136 ;  /* 0x000000ffff6f7224 */ /* 0x000fe400078e0088 */
[----:B------:R-:W-:Y:S04]  /*c1890*/  STL [R1+0x529c], R118 ;  /* 0x00529c7601007387 */ /* 0x000fe80000100800 */
[----:B------:R1:W-:Y:S04]  /*c18a0*/  STL [R1+0x5290], R136 ;  /* 0x0052908801007387 */ /* 0x0003e80000100800 */
[----:B------:R-:W4:Y:S04]  /*c18b0*/  LDL.LU R121, [R1+0x52c0] ;  /* 0x0052c00001797983 */ /* 0x000f280000300800 */
[----:B------:R-:W4:Y:S04]  /*c18c0*/  LDL.LU R119, [R1+0x52c4] ;  /* 0x0052c40001777983 */ /* 0x000f280000300800 */
[----:B-1----:R-:W4:Y:S01]  /*c18d0*/  LDL.LU R136, [R1+0x52c8] ;  /* 0x0052c80001887983 */ /* 0x002f220000300800 */
[----:B--2---:R-:W-:-:S03]  /*c18e0*/  IMAD.X R123, R123, 0x1, R2, P1 ;  /* 0x000000017b7b7824 */ /* 0x004fc600008e0602 */
[----:B------:R1:W-:Y:S01]  /*c18f0*/  LDGSTS.E [R108+0x4880], desc[UR40][R110.64], P0 ;  /* 0x048800006e6c7fae */ /* 0x0003e200081a1028 */
[----:B---3--:R-:W-:-:S05]  /*c1900*/  IADD3 R113, P2, PT, R113, R3, RZ ;  /* 0x0000000371717210 */ /* 0x008fca0007f5e0ff */
[----:B------:R-:W-:Y:S01]  /*c1910*/  STL [R1+0x52a4], R113 ;  /* 0x0052a47101007387 */ /* 0x000fe20000100800 */
[----:B------:R-:W-:-:S03]  /*c1920*/  IMAD.X R122, R122, 0x1, R2, P2 ;  /* 0x000000017a7a7824 */ /* 0x000fc600010e0602 */
[----:B------:R2:W-:Y:S01]  /*c1930*/  STL [R1+0x5298], R123 ;  /* 0x0052987b01007387 */ /* 0x0005e20000100800 */
[----:B-1----:R-:W-:Y:S02]  /*c1940*/  IMAD.MOV.U32 R110, RZ, RZ, R118 ;  /* 0x000000ffff6e7224 */ /* 0x002fe400078e0076 */
[----:B------:R-:W-:Y:S01]  /*c1950*/  IMAD.MOV.U32 R111, RZ, RZ, R123 ;  /* 0x000000ffff6f7224 */ /* 0x000fe200078e007b */
[----:B------:R-:W3:Y:S04]  /*c1960*/  LDL.LU R109, [R1+0x52cc] ;  /* 0x0052cc00016d7983 */ /* 0x000ee80000300800 */
[----:B------:R1:W-:Y:S04]  /*c1970*/  LDGSTS.E [R108+0x4900], desc[UR40][R110.64], P0 ;  /* 0x049000006e6c7fae */ /* 0x0003e800081a1028 */
[----:B--2---:R-:W2:Y:S01]  /*c1980*/  LDL.LU R123, [R1+0x52d0] ;  /* 0x0052d000017b7983 */ /* 0x004ea20000300800 */
[----:B------:R-:W-:-:S05]  /*c1990*/  IADD3 R117, P1, PT, R117, R3, RZ ;  /* 0x0000000375757210 */ /* 0x000fca0007f3e0ff */
[----:B------:R-:W-:Y:S01]  /*c19a0*/  STL [R1+0x52ac], R117 ;  /* 0x0052ac7501007387 */ /* 0x000fe20000100800 */
[----:B------:R-:W-:-:S03]  /*c19b0*/  IMAD.X R138, R138, 0x1, R2, P1 ;  /* 0x000000018a8a7824 */ /* 0x000fc600008e0602 */
[----:B------:R1:W-:Y:S02]  /*c19c0*/  STL [R1+0x52a0], R122 ;  /* 0x0052a07a01007387 */ /* 0x0003e40000100800 */
[----:B-1----:R-:W-:Y:S02]  /*c19d0*/  IMAD.MOV.U32 R110, RZ, RZ, R113 ;  /* 0x000000ffff6e7224 */ /* 0x002fe400078e0071 */
[----:B------:R-:W2:Y:S01]  /*c19e0*/  LDL.LU R118, [R1+0x52d4] ;  /* 0x0052d40001767983 */ /* 0x000ea20000300800 */
[----:B------:R-:W-:-:S03]  /*c19f0*/  IMAD.MOV.U32 R111, RZ, RZ, R122 ;  /* 0x000000ffff6f7224 */ /* 0x000fc600078e007a */
[----:B------:R-:W2:Y:S01]  /*c1a00*/  LDL.LU R122, [R1+0x52d8] ;  /* 0x0052d800017a7983 */ /* 0x000ea20000300800 */
[----:B------:R-:W-:-:S03]  /*c1a10*/  IADD3 R112, P2, PT, R112, R3, RZ ;  /* 0x0000000370707210 */ /* 0x000fc60007f5e0ff */
[----:B------:R1:W-:Y:S04]  /*c1a20*/  LDGSTS.E [R108+0x4980], desc[UR40][R110.64], P0 ;  /* 0x049800006e6c7fae */ /* 0x0003e800081a1028 */
[----:B------:R-:W-:Y:S01]  /*c1a30*/  STL [R1+0x52b4], R112 ;  /* 0x0052b47001007387 */ /* 0x000fe20000100800 */
[----:B------:R-:W-:-:S03]  /*c1a40*/  IMAD.X R139, R139, 0x1, R2, P2 ;  /* 0x000000018b8b7824 */ /* 0x000fc600010e0602 */
[----:B------:R1:W-:Y:S04]  /*c1a50*/  STL [R1+0x52a8], R138 ;  /* 0x0052a88a01007387 */ /* 0x0003e80000100800 */
[----:B------:R-:W2:Y:S01]  /*c1a60*/  LDL.LU R113, [R1+0x52dc] ;  /* 0x0052dc0001717983 */ /* 0x000ea20000300800 */
[----:B------:R-:W-:Y:S01]  /*c1a70*/  IADD3 R120, P1, PT, R120, R3, RZ ;  /* 0x0000000378787210 */ /* 0x000fe20007f3e0ff */
[----:B-1----:R-:W-:Y:S02]  /*c1a80*/  IMAD.MOV.U32 R111, RZ, RZ, R138 ;  /* 0x000000ffff6f7224 */ /* 0x002fe400078e008a */
[----:B------:R-:W2:Y:S01]  /*c1a90*/  LDL.LU R138, [R1+0x52e0] ;  /* 0x0052e000018a7983 */ /* 0x000ea20000300800 */
[----:B------:R-:W-:-:S03]  /*c1aa0*/  IMAD.MOV.U32 R110, RZ, RZ, R117 ;  /* 0x000000ffff6e7224 */ /* 0x000fc600078e0075 */
[----:B------:R-:W-:Y:S04]  /*c1ab0*/  STL [R1+0x52bc], R120 ;  /* 0x0052bc7801007387 */ /* 0x000fe80000100800 */
[----:B------:R-:W-:Y:S04]  /*c1ac0*/  STL [R1+0x52b0], R139 ;  /* 0x0052b08b01007387 */ /* 0x000fe80000100800 */
[----:B------:R-:W2:Y:S04]  /*c1ad0*/  LDL.LU R117, [R1+0x52e4] ;  /* 0x0052e40001757983 */ /* 0x000ea80000300800 */
[----:B------:R1:W-:Y:S02]  /*c1ae0*/  LDGSTS.E [R108+0x4a00], desc[UR40][R110.64], P0 ;  /* 0x04a000006e6c7fae */ /* 0x0003e400081a1028 */
[----:B-1----:R-:W-:-:S02]  /*c1af0*/  IMAD.MOV.U32 R110, RZ, RZ, R112 ;  /* 0x000000ffff6e7224 */ /* 0x002fc400078e0070 */
[----:B------:R-:W2:Y:S01]  /*c1b00*/  LDL.LU R112, [R1+0x52ec] ;  /* 0x0052ec0001707983 */ /* 0x000ea20000300800 */
[----:B------:R-:W-:Y:S02]  /*c1b10*/  IMAD.MOV.U32 R111, RZ, RZ, R139 ;  /* 0x000000ffff6f7224 */ /* 0x000fe400078e008b */
[----:B------:R-:W-:-:S03]  /*c1b20*/  IMAD.X R137, R137, 0x1, R2, P1 ;  /* 0x0000000189897824 */ /* 0x000fc600008e0602 */
[----:B------:R1:W-:Y:S02]  /*c1b30*/  LDGSTS.E [R108+0x4a80], desc[UR40][R110.64], P0 ;  /* 0x04a800006e6c7fae */ /* 0x0003e400081a1028 */
[----:B-1----:R-:W-:Y:S02]  /*c1b40*/  IMAD.MOV.U32 R110, RZ, RZ, R120 ;  /* 0x000000ffff6e7224 */ /* 0x002fe400078e0078 */
[----:B------:R-:W-:-:S05]  /*c1b50*/  IMAD.MOV.U32 R111, RZ, RZ, R137 ;  /* 0x000000ffff6f7224 */ /* 0x000fca00078e0089 */
[----:B------:R1:W-:Y:S01]  /*c1b60*/  LDGSTS.E [R108+0x4b00], desc[UR40][R110.64], P0 ;  /* 0x04b000006e6c7fae */ /* 0x0003e200081a1028 */
[----:B----4-:R-:W-:-:S05]  /*c1b70*/  IADD3 R119, P2, PT, R119, R3, RZ ;  /* 0x0000000377777210 */ /* 0x010fca0007f5e0ff */
[----:B------:R-:W-:Y:S01]  /*c1b80*/  IMAD.X R121, R121, 0x1, R2, P2 ;  /* 0x0000000179797824 */ /* 0x000fe200010e0602 */
[----:B------:R-:W-:Y:S04]  /*c1b90*/  STL [R1+0x52c4], R119 ;  /* 0x0052c47701007387 */ /* 0x000fe80000100800 */
[----:B------:R4:W-:Y:S01]  /*c1ba0*/  STL [R1+0x52b8], R137 ;  /* 0x0052b88901007387 */ /* 0x0009e20000100800 */
[----:B-1----:R-:W-:Y:S02]  /*c1bb0*/  IMAD.MOV.U32 R110, RZ, RZ, R119 ;  /* 0x000000ffff6e7224 */ /* 0x002fe400078e0077 */
[----:B------:R-:W-:-:S05]  /*c1bc0*/  IMAD.MOV.U32 R111, RZ, RZ, R121 ;  /* 0x000000ffff6f7224 */ /* 0x000fca00078e0079 */
[----:B------:R1:W-:Y:S04]  /*c1bd0*/  LDGSTS.E [R108+0x4b80], desc[UR40][R110.64], P0 ;  /* 0x04b800006e6c7fae */ /* 0x0003e800081a1028 */
[----:B----4-:R-:W4:Y:S01]  /*c1be0*/  LDL.LU R137, [R1+0x52e8] ;  /* 0x0052e80001897983 */ /* 0x010f220000300800 */
[----:B---3--:R-:W-:-:S05]  /*c1bf0*/  IADD3 R109, P1, PT, R109, R3, RZ ;  /* 0x000000036d6d7210 */ /* 0x008fca0007f3e0ff */
[----:B------:R-:W-:Y:S01]  /*c1c00*/  STL [R1+0x52cc], R109 ;  /* 0x0052cc6d01007387 */ /* 0x000fe20000100800 */
[----:B------:R-:W-:-:S03]  /*c1c10*/  IMAD.X R136, R136, 0x1, R2, P1 ;  /* 0x0000000188887824 */ /* 0x000fc600008e0602 */
[----:B------:R3:W-:Y:S04]  /*c1c20*/  STL [R1+0x52c0], R121 ;  /* 0x0052c07901007387 */ /* 0x0007e80000100800 */
[----:B------:R-:W4:Y:S01]  /*c1c30*/  LDL.LU R120, [R1+0x52f4] ;  /* 0x0052f40001787983 */ /* 0x000f220000300800 */
[----:B-1----:R-:W-:-:S03]  /*c1c40*/  IMAD.MOV.U32 R110, RZ, RZ, R109 ;  /* 0x000000ffff6e7224 */ /* 0x002fc600078e006d */
[----:B---3--:R-:W3:Y:S01]  /*c1c50*/  LDL.LU R121, [R1+0x52f0] ;  /* 0x0052f00001797983 */ /* 0x008ee20000300800 */
        /* <DEDUP_REMOVED lines=8> */
[----:B------:R-:W-:-:S05]  /*c1ce0*/  IADD3 R113, P1, PT, R113, R3, RZ ;  /* 0x0000000371717210 */ /* 0x000fca0007f3e0ff */
[----:B------:R-:W-:Y:S01]  /*c1cf0*/  STL [R1+0x52dc], R113 ;  /* 0x0052dc7101007387 */ /* 0x000fe20000100800 */
[----:B------:R-:W-:-:S03]  /*c1d00*/  IMAD.X R122, R122, 0x1, R2, P1 ;  /* 0x000000017a7a7824 */ /* 0x000fc600008e0602 */
[----:B------:R1:W-:Y:S01]  /*c1d10*/  STL [R1+0x52d0], R123 ;  /* 0x0052d07b01007387 */ /* 0x0003e20000100800 */
[----:B------:R-:W-:-:S03]  /*c1d20*/  IMAD.MOV.U32 R111, RZ, RZ, R123 ;  /* 0x000000ffff6f7224 */ /* 0x000fc600078e007b */
[----:B------:R-:W2:Y:S01]  /*c1d30*/  LDL.LU R109, [R1+0x5304] ;  /* 0x00530400016d7983 */ /* 0x000ea20000300800 */
[----:B------:R-:W-:-:S03]  /*c1d40*/  IADD3 R117, P2, PT, R117, R3, RZ ;  /* 0x0000000375757210 */ /* 0x000fc60007f5e0ff */
[----:B-1----:R-:W2:Y:S01]  /*c1d50*/  LDL.LU R123, [R1+0x5300] ;  /* 0x00530000017b7983 */ /* 0x002ea20000300800 */
[----:B------:R-:W-:-:S03]  /*c1d60*/  IMAD.MOV.U32 R110, RZ, RZ, R118 ;  /* 0x000000ffff6e7224 */ /* 0x000fc600078e0076 */
[----:B------:R-:W-:Y:S01]  /*c1d70*/  STL [R1+0x52e4], R117 ;  /* 0x0052e47501007387 */ /* 0x000fe20000100800 */
[----:B------:R-:W-:-:S03]  /*c1d80*/  IMAD.X R138, R138, 0x1, R2, P2 ;  /* 0x000000018a8a7824 */ /* 0x000fc600010e0602 */
[----:B------:R1:W-:Y:S04]  /*c1d90*/  STL [R1+0x52d8], R122 ;  /* 0x0052d87a01007387 */ /* 0x0003e80000100800 */
[----:B------:R-:W2:Y:S04]  /*c1da0*/  LDL.LU R118, [R1+0x508c] ;  /* 0x00508c0001767983 */ /* 0x000ea80000300800 */
[----:B------:R1:W-:Y:S01]  /*c1db0*/  LDGSTS.E [R108+0x4c80], desc[UR40][R110.64], P0 ;  /* 0x04c800006e6c7fae */ /* 0x0003e200081a1028 */
[----:B------:R-:W-:-:S05]  /*c1dc0*/  IADD3 R112, P1, PT, R112, R3, RZ ;  /* 0x0000000370707210 */ /* 0x000fca0007f3e0ff */
[----:B------:R-:W-:Y:S04]  /*c1dd0*/  STL [R1+0x52ec], R112 ;  /* 0x0052ec7001007387 */ /* 0x000fe80000100800 */
[----:B------:R3:W-:Y:S01]  /*c1de0*/  STL [R1+0x52e0], R138 ;  /* 0x0052e08a01007387 */ /* 0x0007e20000100800 */
[----:B-1----:R-:W-:Y:S02]  /*c1df0*/  IMAD.MOV.U32 R111, RZ, RZ, R122 ;  /* 0x000000ffff6f7224 */ /* 0x002fe400078e007a */
[----:B------:R-:W-:Y:S01]  /*c1e00*/  IMAD.MOV.U32 R110, RZ, RZ, R113 ;  /* 0x000000ffff6e7224 */ /* 0x000fe200078e0071 */
[----:B------:R-:W2:Y:S04]  /*c1e10*/  LDL.LU R122, [R1+0x5088] ;  /* 0x00508800017a7983 */ /* 0x000ea80000300800 */
[----:B------:R-:W2:Y:S04]  /*c1e20*/  LDL.LU R113, [R1+0x5094] ;  /* 0x0050940001717983 */ /* 0x000ea80000300800 */
[----:B------:R1:W-:Y:S02]  /*c1e30*/  LDGSTS.E [R108+0x4d00], desc[UR40][R110.64], P0 ;  /* 0x04d000006e6c7fae */ /* 0x0003e400081a1028 */
[----:B-1----:R-:W-:-:S02]  /*c1e40*/  IMAD.MOV.U32 R110, RZ, RZ, R117 ;  /* 0x000000ffff6e7224 */ /* 0x002fc400078e0075 */
[----:B------:R-:W-:-:S05]  /*c1e50*/  IMAD.MOV.U32 R111, RZ, RZ, R138 ;  /* 0x000000ffff6f7224 */ /* 0x000fca00078e008a */
[----:B------:R1:W-:Y:S02]  /*c1e60*/  LDGSTS.E [R108+0x4d80], desc[UR40][R110.64], P0 ;  /* 0x04d800006e6c7fae */ /* 0x0003e400081a1028 */
[----:B-1----:R-:W-:Y:S02]  /*c1e70*/  IMAD.MOV.U32 R110, RZ, RZ, R112 ;  /* 0x000000ffff6e7224 */ /* 0x002fe400078e0070 */
[----:B----4-:R-:W-:-:S04]  /*c1e80*/  IMAD.X R137, R137, 0x1, R2, P1 ;  /* 0x0000000189897824 */ /* 0x010fc800008e0602 */
[----:B------:R-:W-:-:S05]  /*c1e90*/  IMAD.MOV.U32 R111, RZ, RZ, R137 ;  /* 0x000000ffff6f7224 */ /* 0x000fca00078e0089 */
[----:B------:R1:W-:Y:S01]  /*c1ea0*/  LDGSTS.E [R108+0x4e00], desc[UR40][R110.64], P0 ;  /* 0x04e000006e6c7fae */ /* 0x0003e200081a1028 */
[----:B------:R-:W-:-:S05]  /*c1eb0*/  IADD3 R120, P2, PT, R120, R3, RZ ;  /* 0x0000000378787210 */ /* 0x000fca0007f5e0ff */
[----:B------:R-:W-:Y:S01]  /*c1ec0*/  STL [R1+0x52f4], R120 ;  /* 0x0052f47801007387 */ /* 0x000fe20000100800 */
[----:B---3--:R-:W-:-:S03]  /*c1ed0*/  IMAD.X R121, R121, 0x1, R2, P2 ;  /* 0x0000000179797824 */ /* 0x008fc600010e0602 */
[----:B------:R3:W-:Y:S04]  /*c1ee0*/  STL [R1+0x52e8], R137 ;  /* 0x0052e88901007387 */ /* 0x0007e80000100800 */
[----:B------:R-:W4:Y:S04]  /*c1ef0*/  LDL.LU R138, [R1+0x5090] ;  /* 0x00509000018a7983 */ /* 0x000f280000300800 */
[----:B------:R-:W4:Y:S01]  /*c1f00*/  LDL.LU R117, [R1+0x509c] ;  /* 0x00509c0001757983 */ /* 0x000f220000300800 */
[----:B--2---:R-:W-:Y:S01]  /*c1f10*/  IADD3 R119, P1, PT, R119, R3, RZ ;  /* 0x0000000377777210 */ /* 0x004fe20007f3e0ff */
[----:B-1----:R-:W-:-:S04]  /*c1f20*/  IMAD.MOV.U32 R110, RZ, RZ, R120 ;  /* 0x000000ffff6e7224 */ /* 0x002fc800078e0078 */
[----:B------:R-:W-:Y:S01]  /*c1f30*/  STL [R1+0x52fc], R119 ;  /* 0x0052fc7701007387 */ /* 0x000fe20000100800 */
[----:B------:R-:W-:Y:S02]  /*c1f40*/  IMAD.MOV.U32 R111, RZ, RZ, R121 ;  /* 0x000000ffff6f7224 */ /* 0x000fe400078e0079 */
[----:B------:R-:W-:Y:S01]  /*c1f50*/  IMAD.X R136, R136, 0x1, R2, P1 ;  /* 0x0000000188887824 */ /* 0x000fe200008e0602 */
[----:B------:R1:W-:Y:S04]  /*c1f60*/  STL [R1+0x52f0], R121 ;  /* 0x0052f07901007387 */ /* 0x0003e80000100800 */
[----:B---3--:R-:W2:Y:S04]  /*c1f70*/  LDL.LU R137, [R1+0x5098] ;  /* 0x0050980001897983 */ /* 0x008ea80000300800 */
[----:B------:R-:W3:Y:S04]  /*c1f80*/  LDL.LU R112, [R1+0x50a4] ;  /* 0x0050a40001707983 */ /* 0x000ee80000300800 */
[----:B-1----:R-:W3:Y:S01]  /*c1f90*/  LDL.LU R121, [R1+0x50a0] ;  /* 0x0050a00001797983 */ /* 0x002ee20000300800 */
[----:B------:R-:W-:-:S03]  /*c1fa0*/  IADD3 R109, P2, PT, R109, R3, RZ ;  /* 0x000000036d6d7210 */ /* 0x000fc60007f5e0ff */
[----:B------:R1:W-:Y:S04]  /*c1fb0*/  LDGSTS.E [R108+0x4e80], desc[UR40][R110.64], P0 ;  /* 0x04e800006e6c7fae */ /* 0x0003e800081a1028 */
[----:B------:R-:W-:Y:S01]  /*c1fc0*/  STL [R1+0x5304], R109 ;  /* 0x0053046d01007387 */ /* 0x000fe20000100800 */
[----:B------:R-:W-:-:S03]  /*c1fd0*/  IMAD.X R123, R123, 0x1, R2, P2 ;  /* 0x000000017b7b7824 */ /* 0x000fc600010e0602 */
[----:B------:R1:W-:Y:S04]  /*c1fe0*/  STL [R1+0x52f8], R136 ;  /* 0x0052f88801007387 */ /* 0x0003e80000100800 */
[----:B------:R-:W3:Y:S01]  /*c1ff0*/  LDL.LU R120, [R1+0x50ac] ;  /* 0x0050ac0001787983 */ /* 0x000ee20000300800 */
[----:B------:R-:W-:Y:S01]  /*c2000*/  IADD3 R118, P3, PT, R118, R3, RZ ;  /* 0x0000000376767210 */ /* 0x000fe20007f7e0ff */
[----:B-1----:R-:W-:Y:S02]  /*c2010*/  IMAD.MOV.U32 R111, RZ, RZ, R136 ;  /* 0x000000ffff6f7224 */ /* 0x002fe400078e0088 */
[----:B------:R-:W3:Y:S01]  /*c2020*/  LDL.LU R136, [R1+0x50a8] ;  /* 0x0050a80001887983 */ /* 0x000ee20000300800 */
[----:B------:R-:W-:-:S03]  /*c2030*/  IMAD.MOV.U32 R110, RZ, RZ, R119 ;  /* 0x000000ffff6e7224 */ /* 0x000fc600078e0077 */
[----:B------:R-:W-:Y:S04]  /*c2040*/  STL [R1+0x508c], R118 ;  /* 0x00508c7601007387 */ /* 0x000fe80000100800 */
[----:B------:R1:W-:Y:S04]  /*c2050*/  STL [R1+0x5300], R123 ;  /* 0x0053007b01007387 */ /* 0x0003e80000100800 */
[----:B------:R-:W3:Y:S01]  /*c2060*/  LDL.LU R119, [R1+0x50b4] ;  /* 0x0050b40001777983 */ /* 0x000ee20000300800 */
[----:B------:R-:W-:-:S03]  /*c2070*/  IMAD.X R122, R122, 0x1, R2, P3 ;  /* 0x000000017a7a7824 */ /* 0x000fc600018e0602 */
[----:B------:R-:W3:Y:S01]  /*c2080*/  LDL.LU R139, [R1+0x50b0] ;  /* 0x0050b000018b7983 */ /* 0x000ee20000300800 */
[----:B------:R-:W-:-:S03]  /*c2090*/  IADD3 R113, P2, PT, R113, R3, RZ ;  /* 0x0000000371717210 */ /* 0x000fc60007f5e0ff */
[----:B------:R1:W-:Y:S04]  /*c20a0*/  LDGSTS.E [R108+0x4f00], desc[UR40][R110.64], P0 ;  /* 0x04f000006e6c7fae */ /* 0x0003e800081a1028 */
[----:B------:R-:W-:Y:S04]  /*c20b0*/  STL [R1+0x5094], R113 ;  /* 0x0050947101007387 */ /* 0x000fe80000100800 */
[----:B------:R4:W-:Y:S01]  /*c20c0*/  STL [R1+0x5088], R122 ;  /* 0x0050887a01007387 */ /* 0x0009e20000100800 */
[----:B-1----:R-:W-:-:S03]  /*c20d0*/  IMAD.MOV.U32 R110, RZ, RZ, R109 ;  /* 0x000000ffff6e7224 */ /* 0x002fc600078e006d */
        /* <DEDUP_REMOVED lines=26> */
[----:B-1----:R-:W-:-:S03]  /*c2280*/  IMAD.MOV.U32 R110, RZ, RZ, R117 ;  /* 0x000000ffff6e7224 */ /* 0x002fc600078e0075 */
[----:B------:R-:W3:Y:S01]  /*c2290*/  LDL.LU R113, [R1+0x50cc] ;  /* 0x0050cc0001717983 */ /* 0x000ee20000300800 */
[----:B------:R-:W-:-:S03]  /*c22a0*/  IMAD.MOV.U32 R111, RZ, RZ, R137 ;  /* 0x000000ffff6f7224 */ /* 0x000fc600078e0089 */
[----:B--2---:R-:W2:Y:S01]  /*c22b0*/  LDL.LU R137, [R1+0x50d0] ;  /* 0x0050d00001897983 */ /* 0x004ea20000300800 */
        /* <DEDUP_REMOVED lines=8> */
[----:B------:R-:W-:Y:S02]  /*c2340*/  IMAD.MOV.U32 R111, RZ, RZ, R121 ;  /* 0x000000ffff6f7224 */ /* 0x000fe400078e0079 */
[----:B------:R-:W2:Y:S01]  /*c2350*/  LDL.LU R121, [R1+0x50d8] ;  /* 0x0050d80001797983 */ /* 0x000ea20000300800 */
[----:B------:R-:W-:-:S03]  /*c2360*/  IMAD.X R139, R139, 0x1, R2, P2 ;  /* 0x000000018b8b7824 */ /* 0x000fc600010e0602 */
[----:B------:R-:W-:Y:S04]  /*c2370*/  STL [R1+0x50b4], R119 ;  /* 0x0050b47701007387 */ /* 0x000fe80000100800 */
[----:B------:R1:W-:Y:S04]  /*c2380*/  STL [R1+0x50a8], R136 ;  /* 0x0050a88801007387 */ /* 0x0003e80000100800 */
[----:B------:R-:W2:Y:S04]  /*c2390*/  LDL.LU R112, [R1+0x50dc] ;  /* 0x0050dc0001707983 */ /* 0x000ea80000300800 */
[----:B------:R1:W-:Y:S01]  /*c23a0*/  LDGSTS.E [R108+0x6980], desc[UR40][R110.64], P1 ;  /* 0x069800006e6c7fae */ /* 0x0003e200089a1028 */
[----:B------:R-:W-:Y:S01]  /*c23b0*/  IADD3 R109, P0, PT, R109, R3, RZ ;  /* 0x000000036d6d7210 */ /* 0x000fe20007f1e0ff */
[----:B-1----:R-:W-:-:S02]  /*c23c0*/  IMAD.MOV.U32 R111, RZ, RZ, R136 ;  /* 0x000000ffff6f7224 */ /* 0x002fc400078e0088 */
        /* <DEDUP_REMOVED lines=20> */
[----:B------:R1:W-:Y:S01]  /*c2510*/  LDGSTS.E [R108+0x6b80], desc[UR40][R110.64], P1 ;  /* 0x06b800006e6c7fae */ /* 0x0003e200089a1028 */
[----:B---3--:R-:W-:-:S03]  /*c2520*/  IADD3 R113, P0, PT, R113, R3, RZ ;  /* 0x0000000371717210 */ /* 0x008fc60007f1e0ff */
[----:B----4-:R-:W3:Y:S04]  /*c2530*/  LDL.LU R123, [R1+0x50e8] ;  /* 0x0050e800017b7983 */ /* 0x010ee80000300800 */
[----:B------:R-:W-:Y:S01]  /*c2540*/  STL [R1+0x50cc], R113 ;  /* 0x0050cc7101007387 */ /* 0x000fe20000100800 */
[----:B------:R-:W-:-:S03]  /*c2550*/  IMAD.X R138, R138, 0x1, R2, P0 ;  /* 0x000000018a8a7824 */ /* 0x000fc600000e0602 */
[----:B------:R4:W-:Y:S04]  /*c2560*/  STL [R1+0x50c0], R122 ;  /* 0x0050c07a01007387 */ /* 0x0009e80000100800 */
[----:B------:R-:W3:Y:S01]  /*c2570*/  LDL.LU R109, [R1+0x50f4] ;  /* 0x0050f400016d7983 */ /* 0x000ee20000300800 */
[----:B--2---:R-:W-:-:S03]  /*c2580*/  IADD3 R117, P2, PT, R117, R3, RZ ;  /* 0x0000000375757210 */ /* 0x004fc60007f5e0ff */
[----:B----4-:R-:W2:Y:S04]  /*c2590*/  LDL.LU R122, [R1+0x50f0] ;  /* 0x0050f000017a7983 */ /* 0x010ea80000300800 */
[----:B------:R-:W-:Y:S01]  /*c25a0*/  STL [R1+0x50d4], R117 ;  /* 0x0050d47501007387 */ /* 0x000fe20000100800 */
[----:B------:R-:W-:-:S03]  /*c25b0*/  IMAD.X R137, R137, 0x1, R2, P2 ;  /* 0x0000000189897824 */ /* 0x000fc600010e0602 */
[----:B------:R4:W-:Y:S01]  /*c25c0*/  STL [R1+0x50c8], R138 ;  /* 0x0050c88a01007387 */ /* 0x0009e20000100800 */
[----:B-1----:R-:W-:-:S03]  /*c25d0*/  IMAD.MOV.U32 R110, RZ, RZ, R113 ;  /* 0x000000ffff6e7224 */ /* 0x002fc600078e0071 */
[----:B------:R-:W2:Y:S01]  /*c25e0*/  LDL.LU R118, [R1+0x50fc] ;  /* 0x0050fc0001767983 */ /* 0x000ea20000300800 */
[----:B------:R-:W-:-:S03]  /*c25f0*/  IMAD.MOV.U32 R111, RZ, RZ, R138 ;  /* 0x000000ffff6f7224 */ /* 0x000fc600078e008a */
[----:B----4-:R-:W4:Y:S01]  /*c2600*/  LDL.LU R138, [R1+0x50f8] ;  /* 0x0050f800018a7983 */ /* 0x010f220000300800 */
[----:B------:R-:W-:-:S03]  /*c2610*/  IADD3 R112, P0, PT, R112, R3, RZ ;  /* 0x0000000370707210 */ /* 0x000fc60007f1e0ff */
[----:B------:R1:W-:Y:S02]  /*c2620*/  LDGSTS.E [R108+0x6c00], desc[UR40][R110.64], P1 ;  /* 0x06c000006e6c7fae */ /* 0x0003e400089a1028 */
[----:B------:R-:W-:Y:S02]  /*c2630*/  IMAD.X R121, R121, 0x1, R2, P0 ;  /* 0x0000000179797824 */ /* 0x000fe400000e0602 */
[----:B------:R-:W-:Y:S04]  /*c2640*/  STL [R1+0x50dc], R112 ;  /* 0x0050dc7001007387 */ /* 0x000fe80000100800 */
[----:B------:R1:W-:Y:S04]  /*c2650*/  STL [R1+0x50d0], R137 ;  /* 0x0050d08901007387 */ /* 0x0003e80000100800 */
[----:B------:R-:W4:Y:S01]  /*c2660*/  LDL.LU R113, [R1+0x5104] ;  /* 0x0051040001717983 */ /* 0x000f220000300800 */
[----:B-1----:R-:W-:-:S02]  /*c2670*/  IMAD.MOV.U32 R111, RZ, RZ, R137 ;  /* 0x000000ffff6f7224 */ /* 0x002fc400078e0089 */
[----:B------:R-:W-:Y:S01]  /*c2680*/  IMAD.MOV.U32 R110, RZ, RZ, R117 ;  /* 0x000000ffff6e7224 */ /* 0x000fe200078e0075 */
[----:B------:R-:W4:Y:S04]  /*c2690*/  LDL.LU R137, [R1+0x5100] ;  /* 0x0051000001897983 */ /* 0x000f280000300800 */
        /* <DEDUP_REMOVED lines=22> */
[----:B------:R-:W-:Y:S04]  /*c2800*/  STL [R1+0x50f4], R109 ;  /* 0x0050f46d01007387 */ /* 0x000fe80000100800 */
[----:B------:R3:W-:Y:S01]  /*c2810*/  STL [R1+0x50e8], R123 ;  /* 0x0050e87b01007387 */ /* 0x0007e20000100800 */
[----:B--2---:R-:W-:-:S03]  /*c2820*/  IMAD.X R122, R122, 0x1, R2, P2 ;  /* 0x000000017a7a7824 */ /* 0x004fc600010e0602 */
[----:B------:R-:W2:Y:S04]  /*c2830*/  LDL.LU R136, [R1+0x4224] ;  /* 0x0042240001887983 */ /* 0x000ea80000300800 */
[----:B------:R-:W2:Y:S01]  /*c2840*/  LDL.LU R120, [R1+0x4230] ;  /* 0x0042300001787983 */ /* 0x000ea20000300800 */
[----:B------:R-:W-:Y:S01]  /*c2850*/  IADD3 R118, P0, PT, R118, R3, RZ ;  /* 0x0000000376767210 */ /* 0x000fe20007f1e0ff */
[----:B-1----:R-:W-:-:S04]  /*c2860*/  IMAD.MOV.U32 R110, RZ, RZ, R109 ;  /* 0x000000ffff6e7224 */ /* 0x002fc800078e006d */
[----:B------:R-:W-:Y:S01]  /*c2870*/  STL [R1+0x50fc], R118 ;  /* 0x0050fc7601007387 */ /* 0x000fe20000100800 */
[----:B----4-:R-:W-:-:S03]  /*c2880*/  IMAD.X R138, R138, 0x1, R2, P0 ;  /* 0x000000018a8a7824 */ /* 0x010fc600000e0602 */
[----:B------:R1:W-:Y:S01]  /*c2890*/  STL [R1+0x50f0], R122 ;  /* 0x0050f07a01007387 */ /* 0x0003e20000100800 */
[----:B------:R-:W-:-:S03]  /*c28a0*/  IMAD.MOV.U32 R111, RZ, RZ, R122 ;  /* 0x000000ffff6f7224 */ /* 0x000fc600078e007a */
[----:B---3--:R-:W3:Y:S04]  /*c28b0*/  LDL.LU R123, [R1+0x422c] ;  /* 0x00422c00017b7983 */ /* 0x008ee80000300800 */
[----:B------:R-:W4:Y:S04]  /*c28c0*/  LDL.LU R119, [R1+0x4238] ;  /* 0x0042380001777983 */ /* 0x000f280000300800 */
[----:B-1----:R-:W4:Y:S01]  /*c28d0*/  LDL.LU R122, [R1+0x4234] ;  /* 0x00423400017a7983 */ /* 0x002f220000300800 */
[----:B------:R-:W-:-:S03]  /*c28e0*/  IADD3 R113, P2, PT, R113, R3, RZ ;  /* 0x0000000371717210 */ /* 0x000fc60007f5e0ff */
[----:B------:R1:W-:Y:S04]  /*c28f0*/  LDGSTS.E [R108+0x6e80], desc[UR40][R110.64], P1 ;  /* 0x06e800006e6c7fae */ /* 0x0003e800089a1028 */
[----:B------:R-:W-:Y:S01]  /*c2900*/  STL [R1+0x5104], R113 ;  /* 0x0051047101007387 */ /* 0x000fe20000100800 */
[----:B------:R-:W-:-:S03]  /*c2910*/  IMAD.X R137, R137, 0x1, R2, P2 ;  /* 0x0000000189897824 */ /* 0x000fc600010e0602 */
[----:B------:R1:W-:Y:S04]  /*c2920*/  STL [R1+0x50f8], R138 ;  /* 0x0050f88a01007387 */ /* 0x0003e80000100800 */
[----:B------:R-:W4:Y:S01]  /*c2930*/  LDL.LU R109, [R1+0x4240] ;  /* 0x00424000016d7983 */ /* 0x000f220000300800 */
[----:B-1----:R-:W-:Y:S02]  /*c2940*/  IMAD.MOV.U32 R111, RZ, RZ, R138 ;  /* 0x000000ffff6f7224 */ /* 0x002fe400078e008a */
[----:B------:R-:W-:Y:S01]  /*c2950*/  IMAD.MOV.U32 R110, RZ, RZ, R118 ;  /* 0x000000ffff6e7224 */ /* 0x000fe200078e0076 */
        /* <DEDUP_REMOVED lines=13> */
[----:B------:R-:W-:-:S04]  /*c2a30*/  UISETP.GT.AND UP1, UPT, UR15, 0x11, UPT ;  /* 0x000000110f00788c */ /* 0x000fc8000bf24270 */
        /* <DEDUP_REMOVED lines=10> */
[----:B--2---:R-:W-:Y:S01]  /*c2ae0*/  IMAD.X R136, R136, 0x1, R2, P2 ;  /* 0x0000000188887824 */ /* 0x004fe200010e0602 */
[----:B------:R-:W-:-:S03]  /*c2af0*/  IADD3 R120, P1, PT, R120, R3, RZ ;  /* 0x0000000378787210 */ /* 0x000fc60007f3e0ff */
[----:B------:R-:W-:Y:S02]  /*c2b00*/  IMAD.MOV.U32 R111, RZ, RZ, R136 ;  /* 0x000000ffff6f7224 */ /* 0x000fe400078e0088 */
[----:B------:R-:W-:Y:S04]  /*c2b10*/  STL [R1+0x4230], R120 ;  /* 0x0042307801007387 */ /* 0x000fe80000100800 */
[----:B------:R1:W-:Y:S04]  /*c2b20*/  STL [R1+0x4224], R136 ;  /* 0x0042248801007387 */ /* 0x0003e80000100800 */
[----:B------:R-:W2:Y:S04]  /*c2b30*/  LDL.LU R121, [R1+0x4254] ;  /* 0x0042540001797983 */ /* 0x000ea80000300800 */
[----:B------:R-:W2:Y:S01]  /*c2b40*/  LDL.LU R117, [R1+0x4258] ;  /* 0x0042580001757983 */ /* 0x000ea20000300800 */
[----:B---3--:R-:W-:-:S03]  /*c2b50*/  IMAD.X R123, R123, 0x1, R2, P1 ;  /* 0x000000017b7b7824 */ /* 0x008fc600008e0602 */
[----:B-1----:R-:W3:Y:S01]  /*c2b60*/  LDL.LU R136, [R1+0x425c] ;  /* 0x00425c0001887983 */ /* 0x002ee20000300800 */
[----:B----4-:R-:W-:-:S03]  /*c2b70*/  IADD3 R119, P2, PT, R119, R3, RZ ;  /* 0x0000000377777210 */ /* 0x010fc60007f5e0ff */
[----:B------:R1:W-:Y:S02]  /*c2b80*/  LDGSTS.E [R108+0x8880], desc[UR40][R110.64], P0 ;  /* 0x088800006e6c7fae */ /* 0x0003e400081a1028 */
[----:B------:R-:W-:Y:S02]  /*c2b90*/  IMAD.X R122, R122, 0x1, R2, P2 ;  /* 0x000000017a7a7824 */ /* 0x000fe400010e0602 */
[----:B------:R-:W-:Y:S04]  /*c2ba0*/  STL [R1+0x4238], R119 ;  /* 0x0042387701007387 */ /* 0x000fe80000100800 */
[----:B------:R4:W-:Y:S04]  /*c2bb0*/  STL [R1+0x422c], R123 ;  /* 0x00422c7b01007387 */ /* 0x0009e80000100800 */
[----:B------:R-:W3:Y:S01]  /*c2bc0*/  LDL.LU R112, [R1+0x4260] ;  /* 0x0042600001707983 */ /* 0x000ee20000300800 */
[----:B-1----:R-:W-:Y:S01]  /*c2bd0*/  IMAD.MOV.U32 R110, RZ, RZ, R120 ;  /* 0x000000ffff6e7224 */ /* 0x002fe200078e0078 */
[----:B------:R-:W-:Y:S01]  /*c2be0*/  IADD3 R109, P1, PT, R109, R3, RZ ;  /* 0x000000036d6d7210 */ /* 0x000fe20007f3e0ff */
[----:B------:R-:W-:-:S02]  /*c2bf0*/  IMAD.MOV.U32 R111, RZ, RZ, R123 ;  /* 0x000000ffff6f7224 */ /* 0x000fc400078e007b */
[----:B----4-:R-:W4:Y:S04]  /*c2c00*/  LDL.LU R123, [R1+0x4264] ;  /* 0x00426400017b7983 */ /* 0x010f280000300800 */
[----:B------:R-:W-:Y:S01]  /*c2c10*/  STL [R1+0x4240], R109 ;  /* 0x0042406d01007387 */ /* 0x000fe20000100800 */
[----:B------:R-:W-:-:S03]  /*c2c20*/  IMAD.X R138, R138, 0x1, R2, P1 ;  /* 0x000000018a8a7824 */ /* 0x000fc600008e0602 */
[----:B------:R1:W-:Y:S04]  /*c2c30*/  STL [R1+0x4234], R122 ;  /* 0x0042347a01007387 */ /* 0x0003e80000100800 */
[----:B------:R-:W4:Y:S04]  /*c2c40*/  LDL.LU R120, [R1+0x4268] ;  /* 0x0042680001787983 */ /* 0x000f280000300800 */
[----:B------:R1:W-:Y:S01]  /*c2c50*/  LDGSTS.E [R108+0x8900], desc[UR40][R110.64], P0 ;  /* 0x089000006e6c7fae */ /* 0x0003e200081a1028 */
[----:B------:R-:W-:Y:S01]  /*c2c60*/  IADD3 R118, P2, PT, R118, R3, RZ ;  /* 0x0000000376767210 */ /* 0x000fe20007f5e0ff */
[----:B-1----:R-:W-:-:S02]  /*c2c70*/  IMAD.MOV.U32 R110, RZ, RZ, R119 ;  /* 0x000000ffff6e7224 */ /* 0x002fc400078e0077 */
[----:B------:R-:W-:Y:S02]  /*c2c80*/  IMAD.MOV.U32 R111, RZ, RZ, R122 ;  /* 0x000000ffff6f7224 */ /* 0x000fe400078e007a */
[----:B------:R-:W4:Y:S01]  /*c2c90*/  LDL.LU R122, [R1+0x426c] ;  /* 0x00426c00017a7983 */ /* 0x000f220000300800 */
[----:B------:R-:W-:-:S03]  /*c2ca0*/  IMAD.X R139, R139, 0x1, R2, P2 ;  /* 0x000000018b8b7824 */ /* 0x000fc600010e0602 */
[----:B------:R-:W-:Y:S04]  /*c2cb0*/  STL [R1+0x4248], R118 ;  /* 0x0042487601007387 */ /* 0x000fe80000100800 */
[----:B------:R1:W-:Y:S04]  /*c2cc0*/  STL [R1+0x423c], R138 ;  /* 0x00423c8a01007387 */ /* 0x0003e80000100800 */
[----:B------:R-:W4:Y:S01]  /*c2cd0*/  LDL.LU R119, [R1+0x4270] ;  /* 0x0042700001777983 */ /* 0x000f220000300800 */
[----:B------:R-:W-:-:S03]  /*c2ce0*/  IADD3 R113, P1, PT, R113, R3, RZ ;  /* 0x0000000371717210 */ /* 0x000fc60007f3e0ff */
[----:B------:R1:W-:Y:S02]  /*c2cf0*/  LDGSTS.E [R108+0x8980], desc[UR40][R110.64], P0 ;  /* 0x089800006e6c7fae */ /* 0x0003e400081a1028 */
        /* <DEDUP_REMOVED lines=16> */
[----:B------:R-:W-:Y:S01]  /*c2e00*/  IMAD.X R121, R121, 0x1, R2, P2 ;  /* 0x0000000179797824 */ /* 0x000fe200010e0602 */
[----:B------:R-:W-:Y:S04]  /*c2e10*/  STL [R1+0x4258], R117 ;  /* 0x0042587501007387 */ /* 0x000fe80000100800 */
[----:B------:R2:W-:Y:S01]  /*c2e20*/  STL [R1+0x424c], R137 ;  /* 0x00424c8901007387 */ /* 0x0005e20000100800 */
[----:B-1----:R-:W-:Y:S01]  /*c2e30*/  IMAD.MOV.U32 R110, RZ, RZ, R117 ;  /* 0x000000ffff6e7224 */ /* 0x002fe200078e0075 */
[----:B---3--:R-:W-:Y:S02]  /*c2e40*/  IADD3 R112, P1, PT, R112, R3, RZ ;  /* 0x0000000370707210 */ /* 0x008fe40007f3e0ff */
[----:B--2---:R-:W2:Y:S01]  /*c2e50*/  LDL.LU R137, [R1+0x427c] ;  /* 0x00427c0001897983 */ /* 0x004ea20000300800 */
[----:B------:R-:W-:-:S03]  /*c2e60*/  IMAD.MOV.U32 R111, RZ, RZ, R121 ;  /* 0x000000ffff6f7224 */ /* 0x000fc600078e0079 */
[----:B------:R-:W-:Y:S01]  /*c2e70*/  STL [R1+0x4260], R112 ;  /* 0x0042607001007387 */ /* 0x000fe20000100800 */
[----:B------:R-:W-:-:S03]  /*c2e80*/  IMAD.X R136, R136, 0x1, R2, P1 ;  /* 0x0000000188887824 */ /* 0x000fc600008e0602 */
[----:B------:R1:W-:Y:S04]  /*c2e90*/  STL [R1+0x4254], R121 ;  /* 0x0042547901007387 */ /* 0x0003e80000100800 */
[----:B------:R-:W3:Y:S04]  /*c2ea0*/  LDL.LU R113, [R1+0x4288] ;  /* 0x0042880001717983 */ /* 0x000ee80000300800 */
[----:B------:R4:W-:Y:S02]  /*c2eb0*/  LDGSTS.E [R108+0x8b80], desc[UR40][R110.64], P0 ;  /* 0x08b800006e6c7fae */ /* 0x0009e400081a1028 */
[----:B----4-:R-:W-:-:S02]  /*c2ec0*/  IADD3 R120, P2, PT, R120, R3, RZ ;  /* 0x0000000378787210 */ /* 0x010fc40007f5e0ff */
[----:B-1----:R-:W4:Y:S04]  /*c2ed0*/  LDL.LU R121, [R1+0x4284] ;  /* 0x0042840001797983 */ /* 0x002f280000300800 */
[----:B------:R-:W-:Y:S01]  /*c2ee0*/  STL [R1+0x4268], R120 ;  /* 0x0042687801007387 */ /* 0x000fe20000100800 */
[----:B------:R-:W-:-:S03]  /*c2ef0*/  IMAD.X R123, R123, 0x1, R2, P2 ;  /* 0x000000017b7b7824 */ /* 0x000fc600010e0602 */
[----:B------:R1:W-:Y:S01]  /*c2f00*/  STL [R1+0x425c], R136 ;  /* 0x00425c8801007387 */ /* 0x0003e20000100800 */
[----:B------:R-:W-:-:S03]  /*c2f10*/  IMAD.MOV.U32 R110, RZ, RZ, R112 ;  /* 0x000000ffff6e7224 */ /* 0x000fc600078e0070 */
[----:B------:R-:W4:Y:S01]  /*c2f20*/  LDL.LU R117, [R1+0x4290] ;  /* 0x0042900001757983 */ /* 0x000f220000300800 */
[----:B------:R-:W-:-:S03]  /*c2f30*/  IMAD.MOV.U32 R111, RZ, RZ, R136 ;  /* 0x000000ffff6f7224 */ /* 0x000fc600078e0088 */
        /* <DEDUP_REMOVED lines=33> */
[----:B----4-:R-:W-:-:S03]  /*c3150*/  IMAD.X R121, R121, 0x1, R2, P2 ;  /* 0x0000000179797824 */ /* 0x010fc600010e0602 */
[----:B------:R2:W-:Y:S04]  /*c3160*/  STL [R1+0x427c], R137 ;  /* 0x00427c8901007387 */ /* 0x0005e80000100800 */
[----:B------:R-:W3:Y:S04]  /*c3170*/  LDL.LU R138, [R1+0x4424] ;  /* 0x00442400018a7983 */ /* 0x000ee80000300800 */
[----:B------:R-:W4:Y:S01]  /*c3180*/  LDL.LU R109, [R1+0x4430] ;  /* 0x00443000016d7983 */ /* 0x000f220000300800 */
[----:B------:R-:W-:Y:S01]  /*c3190*/  IADD3 R117, P1, PT, R117, R3, RZ ;  /* 0x0000000375757210 */ /* 0x000fe20007f3e0ff */
[----:B-1----:R-:W-:-:S04]  /*c31a0*/  IMAD.MOV.U32 R110, RZ, RZ, R113 ;  /* 0x000000ffff6e7224 */ /* 0x002fc800078e0071 */
[----:B------:R-:W-:Y:S01]  /*c31b0*/  STL [R1+0x4290], R117 ;  /* 0x0042907501007387 */ /* 0x000fe20000100800 */
[----:B------:R-:W-:-:S03]  /*c31c0*/  IMAD.X R136, R136, 0x1, R2, P1 ;  /* 0x0000000188887824 */ /* 0x000fc600008e0602 */
[----:B------:R1:W-:Y:S01]  /*c31d0*/  STL [R1+0x4284], R121 ;  /* 0x0042847901007387 */ /* 0x0003e20000100800 */
[----:B------:R-:W-:-:S03]  /*c31e0*/  IMAD.MOV.U32 R111, RZ, RZ, R121 ;  /* 0x000000ffff6f7224 */ /* 0x000fc600078e0079 */
[----:B--2---:R-:W2:Y:S04]  /*c31f0*/  LDL.LU R137, [R1+0x442c] ;  /* 0x00442c0001897983 */ /* 0x004ea80000300800 */
[----:B------:R-:W2:Y:S04]  /*c3200*/  LDL.LU R118, [R1+0x4438] ;  /* 0x0044380001767983 */ /* 0x000ea80000300800 */
[----:B-1----:R-:W2:Y:S04]  /*c3210*/  LDL.LU R121, [R1+0x4434] ;  /* 0x0044340001797983 */ /* 0x002ea80000300800 */
[----:B------:R1:W-:Y:S01]  /*c3220*/  LDGSTS.E [R108+0x8e80], desc[UR40][R110.64], P0 ;  /* 0x08e800006e6c7fae */ /* 0x0003e200081a1028 */
[----:B------:R-:W-:-:S05]  /*c3230*/  IADD3 R112, P2, PT, R112, R3, RZ ;  /* 0x0000000370707210 */ /* 0x000fca0007f5e0ff */
[----:B------:R-:W-:Y:S01]  /*c3240*/  STL [R1+0x4298], R112 ;  /* 0x0042987001007387 */ /* 0x000fe20000100800 */
[----:B------:R-:W-:-:S03]  /*c3250*/  IMAD.X R123, R123, 0x1, R2, P2 ;  /* 0x000000017b7b7824 */ /* 0x000fc600010e0602 */
[----:B------:R1:W-:Y:S02]  /*c3260*/  STL [R1+0x428c], R136 ;  /* 0x00428c8801007387 */ /* 0x0003e40000100800 */
[----:B-1----:R-:W-:Y:S02]  /*c3270*/  IMAD.MOV.U32 R111, RZ, RZ, R136 ;  /* 0x000000ffff6f7224 */ /* 0x002fe400078e0088 */
[----:B------:R-:W2:Y:S01]  /*c3280*/  LDL.LU R113, [R1+0x4440] ;  /* 0x0044400001717983 */ /* 0x000ea20000300800 */
[----:B------:R-:W-:-:S03]  /*c3290*/  IMAD.MOV.U32 R110, RZ, RZ, R117 ;  /* 0x000000ffff6e7224 */ /* 0x000fc600078e0075 */
[----:B------:R-:W2:Y:S04]  /*c32a0*/  LDL.LU R136, [R1+0x443c] ;  /* 0x00443c0001887983 */ /* 0x000ea80000300800 */
[----:B------:R1:W-:Y:S01]  /*c32b0*/  LDGSTS.E [R108+0x8f00], desc[UR40][R110.64], P0 ;  /* 0x08f000006e6c7fae */ /* 0x0003e200081a1028 */
[----:B------:R-:W-:-:S05]  /*c32c0*/  IADD3 R120, P3, PT, R120, R3, RZ ;  /* 0x0000000378787210 */ /* 0x000fca0007f7e0ff */
[----:B------:R-:W-:Y:S04]  /*c32d0*/  STL [R1+0x4420], R120 ;  /* 0x0044207801007387 */ /* 0x000fe80000100800 */
[----:B------:R1:W-:Y:S04]  /*c32e0*/  STL [R1+0x4294], R123 ;  /* 0x0042947b01007387 */ /* 0x0003e80000100800 */
[----:B------:R-:W2:Y:S01]  /*c32f0*/  LDL.LU R117, [R1+0x4448] ;  /* 0x0044480001757983 */ /* 0x000ea20000300800 */
[----:B-1----:R-:W-:-:S03]  /*c3300*/  IMAD.MOV.U32 R110, RZ, RZ, R112 ;  /* 0x000000ffff6e7224 */ /* 0x002fc600078e0070 */
[----:B------:R-:W2:Y:S01]  /*c3310*/  LDL.LU R139, [R1+0x4444] ;  /* 0x00444400018b7983 */ /* 0x000ea20000300800 */
[----:B------:R-:W-:Y:S01]  /*c3320*/  IMAD.X R122, R122, 0x1, R2, P3 ;  /* 0x000000017a7a7824 */ /* 0x000fe200018e0602 */
[----:B------:R-:W-:-:S05]  /*c3330*/  IADD3 R119, P2, PT, R119, R3, RZ ;  /* 0x0000000377777210 */ /* 0x000fca0007f5e0ff */
[----:B------:R-:W-:Y:S04]  /*c3340*/  STL [R1+0x4428], R119 ;  /* 0x0044287701007387 */ /* 0x000fe80000100800 */
[----:B------:R1:W-:Y:S04]  /*c3350*/  STL [R1+0x441c], R122 ;  /* 0x00441c7a01007387 */ /* 0x0003e80000100800 */
[----:B------:R-:W2:Y:S01]  /*c3360*/  LDL.LU R112, [R1+0x4450] ;  /* 0x0044500001707983 */ /* 0x000ea20000300800 */
[----:B------:R-:W-:-:S04]  /*c3370*/  UISETP.GT.AND UP1, UPT, UR15, 0x15, UPT ;  /* 0x000000150f00788c */ /* 0x000fc8000bf24270 */
[----:B------:R-:W-:-:S04]  /*c3380*/  USEL UR10, URZ, 0x4, !UP1 ;  /* 0x00000004ff0a7887 */ /* 0x000fc8000c800000 */
[----:B------:R-:W-:Y:S01]  /*c3390*/  USEL UR10, UR10, URZ, !UP0 ;  /* 0x000000ff0a0a7287 */ /* 0x000fe2000c000000 */
[----:B------:R-:W-:Y:S02]  /*c33a0*/  IMAD.MOV.U32 R111, RZ, RZ, R123 ;  /* 0x000000ffff6f7224 */ /* 0x000fe400078e007b */
[----:B------:R-:W2:Y:S03]  /*c33b0*/  LDL.LU R123, [R1+0x444c] ;  /* 0x00444c00017b7983 */ /* 0x000ea60000300800 */
[----:B------:R-:W-:Y:S01]  /*c33c0*/  ISETP.NE.U32.AND P1, PT, RZ, UR10, PT ;  /* 0x0000000aff007c0c */ /* 0x000fe2000bf25070 */
[----:B------:R1:W-:Y:S02]  /*c33d0*/  LDGSTS.E [R108+0x8f80], desc[UR40][R110.64], P0 ;  /* 0x08f800006e6c7fae */ /* 0x0003e400081a1028 */
[----:B-1----:R-:W-:Y:S02]  /*c33e0*/  IMAD.MOV.U32 R110, RZ, RZ, R120 ;  /* 0x000000ffff6e7224 */ /* 0x002fe400078e0078 */
[----:B------:R-:W-:-:S08]  /*c33f0*/  IMAD.MOV.U32 R111, RZ, RZ, R122 ;  /* 0x000000ffff6f7224 */ /* 0x000fd000078e007a */
[----:B------:R1:W-:Y:S02]  /*c3400*/  LDGSTS.E [R108+0xa800], desc[UR40][R110.64], P1 ;  /* 0x0a8000006e6c7fae */ /* 0x0003e400089a1028 */
[----:B-1----:R-:W-:Y:S02]  /*c3410*/  IMAD.MOV.U32 R110, RZ, RZ, R119 ;  /* 0x000000ffff6e7224 */ /* 0x002fe400078e0077 */
[----:B---3--:R-:W-:Y:S01]  /*c3420*/  IMAD.X R138, R138, 0x1, R2, P2 ;  /* 0x000000018a8a7824 */ /* 0x008fe200010e0602 */
[----:B----4-:R-:W-:-:S03]  /*c3430*/  IADD3 R109, P0, PT, R109, R3, RZ ;  /* 0x000000036d6d7210 */ /* 0x010fc60007f1e0ff */
[----:B------:R-:W-:Y:S02]  /*c3440*/  IMAD.MOV.U32 R111, RZ, RZ, R138 ;  /* 0x000000ffff6f7224 */ /* 0x000fe400078e008a */
[----:B------:R-:W-:Y:S04]  /*c3450*/  STL [R1+0x4430], R109 ;  /* 0x0044306d01007387 */ /* 0x000fe80000100800 */
[----:B------:R1:W-:Y:S04]  /*c3460*/  STL [R1+0x4424], R138 ;  /* 0x0044248a01007387 */ /* 0x0003e80000100800 */
[----:B------:R-:W3:Y:S01]  /*c3470*/  LDL.LU R122, [R1+0x4454] ;  /* 0x00445400017a7983 */ /* 0x000ee20000300800 */
[----:B--2---:R-:W-:-:S03]  /*c3480*/  IMAD.X R137, R137, 0x1, R2, P0 ;  /* 0x0000000189897824 */ /* 0x004fc600000e0602 */
[----:B------:R-:W2:Y:S01]  /*c3490*/  LDL.LU R120, [R1+0x4458] ;  /* 0x0044580001787983 */ /* 0x000ea20000300800 */
[----:B------:R-:W-:-:S03]  /*c34a0*/  IADD3 R118, P2, PT, R118, R3, RZ ;  /* 0x0000000376767210 */ /* 0x000fc60007f5e0ff */
[----:B-1----:R-:W4:Y:S04]  /*c34b0*/  LDL.LU R138, [R1+0x445c] ;  /* 0x00445c00018a7983 */ /* 0x002f280000300800 */
        /* <DEDUP_REMOVED lines=40> */
[----:B---3--:R-:W-:Y:S01]  /*c3740*/  IMAD.X R122, R122, 0x1, R2, P2 ;  /* 0x000000017a7a7824 */ /* 0x008fe200010e0602 */
        /* <DEDUP_REMOVED lines=56> */
[----:B-1----:R-:W-:Y:S02]  /*c3ad0*/  IMAD.MOV.U32 R110, RZ, RZ, R112 ;  /* 0x000000ffff6e7224 */ /* 0x002fe400078e0070 */
[----:B------:R-:W-:-:S05]  /*c3ae0*/  IMAD.MOV.U32 R111, RZ, RZ, R122 ;  /* 0x000000ffff6f7224 */ /* 0x000fca00078e007a */
[----:B------:R1:W-:Y:S01]  /*c3af0*/  LDGSTS.E [R108+0xae80], desc[UR40][R110.64], P1 ;  /* 0x0ae800006e6c7fae */ /* 0x0003e200089a1028 */
[----:B----4-:R-:W-:-:S05]  /*c3b00*/  IADD3 R120, P0, PT, R120, R3, RZ ;  /* 0x0000000378787210 */ /* 0x010fca0007f1e0ff */
[----:B------:R-:W-:Y:S01]  /*c3b10*/  STL [R1+0x4490], R120 ;  /* 0x0044907801007387 */ /* 0x000fe20000100800 */
[----:B------:R-:W-:-:S03]  /*c3b20*/  IMAD.X R138, R138, 0x1, R2, P0 ;  /* 0x000000018a8a7824 */ /* 0x000fc600000e0602 */
[----:B------:R4:W-:Y:S04]  /*c3b30*/  STL [R1+0x4484], R122 ;  /* 0x0044847a01007387 */ /* 0x0009e80000100800 */
[----:B--2---:R-:W2:Y:S04]  /*c3b40*/  LDL.LU R123, [R1+0x462c] ;  /* 0x00462c00017b7983 */ /* 0x004ea80000300800 */
[----:B------:R-:W2:Y:S04]  /*c3b50*/  LDL.LU R117, [R1+0x4638] ;  /* 0x0046380001757983 */ /* 0x000ea80000300800 */
[----:B----4-:R-:W4:Y:S01]  /*c3b60*/  LDL.LU R122, [R1+0x4634] ;  /* 0x00463400017a7983 */ /* 0x010f220000300800 */
[----:B-1----:R-:W-:Y:S01]  /*c3b70*/  IMAD.MOV.U32 R111, RZ, RZ, R138 ;  /* 0x000000ffff6f7224 */ /* 0x002fe200078e008a */
[----:B------:R-:W-:-:S05]  /*c3b80*/  IADD3 R119, P2, PT, R119, R3, RZ ;  /* 0x0000000377777210 */ /* 0x000fca0007f5e0ff */
        /* <DEDUP_REMOVED lines=39> */
[----:B------:R-:W-:-:S05]  /*c3e00*/  IADD3 R117, P2, PT, R117, R3, RZ ;  /* 0x0000000375757210 */ /* 0x000fca0007f5e0ff */
[----:B------:R-:W-:Y:S01]  /*c3e10*/  STL [R1+0x4638], R117 ;  /* 0x0046387501007387 */ /* 0x000fe20000100800 */
[----:B----4-:R-:W-:-:S03]  /*c3e20*/  IMAD.X R122, R122, 0x1, R2, P2 ;  /* 0x000000017a7a7824 */ /* 0x010fc600010e0602 */
        /* <DEDUP_REMOVED lines=170> */
[----:B------:R-:W-:Y:S01]  /*c48d0*/  IMAD.MOV.U32 R110, RZ, RZ, R119 ;  /* 0x000000ffff6e7224 */ /* 0x000fe200078e0077 */
[----:B------:R-:W2:Y:S04]  /*c48e0*/  LDL.LU R136, [R1+0x4874] ;  /* 0x0048740001887983 */ /* 0x000ea80000300800 */
        /* <DEDUP_REMOVED lines=41> */
[----:B------:R-:W-:Y:S01]  /*c4b80*/  IMAD.MOV.U32 R110, RZ, RZ, R112 ;  /* 0x000000ffff6e7224 */ /* 0x000fe200078e0070 */
[----:B------:R-:W-:Y:S02]  /*c4b90*/  IADD3 R119, P2, PT, R119, R3, RZ ;  /* 0x0000000377777210 */ /* 0x000fe40007f5e0ff */
[----:B-1----:R-:W2:Y:S04]  /*c4ba0*/  LDL.LU R137, [R1+0x4894] ;  /* 0x0048940001897983 */ /* 0x002ea80000300800 */
        /* <DEDUP_REMOVED lines=41> */
[----:B-1----:R-:W-:Y:S01]  /*c4e40*/  IMAD.MOV.U32 R111, RZ, RZ, R138 ;  /* 0x000000ffff6f7224 */ /* 0x002fe200078e008a */
[----:B------:R-:W-:Y:S01]  /*c4e50*/  IADD3 R112, P3, PT, R112, R3, RZ ;  /* 0x0000000370707210 */ /* 0x000fe20007f7e0ff */
[----:B------:R-:W-:Y:S01]  /*c4e60*/  IMAD.MOV.U32 R110, RZ, RZ, R113 ;  /* 0x000000ffff6e7224 */ /* 0x000fe200078e0071 */
[----:B------:R-:W3:Y:S04]  /*c4e70*/  LDL.LU R138, [R1+0x4a3c] ;  /* 0x004a3c00018a7983 */ /* 0x000ee80000300800 */
[----:B------:R-:W-:Y:S04]  /*c4e80*/  STL [R1+0x4a20], R112 ;  /* 0x004a207001007387 */ /* 0x000fe80000100800 */
[----:B------:R-:W-:Y:S04]  /*c4e90*/  STL [R1+0x4894], R137 ;  /* 0x0048948901007387 */ /* 0x000fe80000100800 */
[----:B------:R-:W3:Y:S04]  /*c4ea0*/  LDL.LU R113, [R1+0x4a48] ;  /* 0x004a480001717983 */ /* 0x000ee80000300800 */
[----:B------:R-:W3:Y:S01]  /*c4eb0*/  LDL.LU R139, [R1+0x4a44] ;  /* 0x004a4400018b7983 */ /* 0x000ee20000300800 */
[----:B------:R-:W-:-:S03]  /*c4ec0*/  IMAD.X R121, R121, 0x1, R2, P3 ;  /* 0x0000000179797824 */ /* 0x000fc600018e0602 */
[----:B------:R1:W-:Y:S01]  /*c4ed0*/  LDGSTS.E [R108+0xef00], desc[UR40][R110.64], P1 ;  /* 0x0ef000006e6c7fae */ /* 0x0003e200089a1028 */
[----:B------:R-:W-:-:S05]  /*c4ee0*/  IADD3 R120, P2, PT, R120, R3, RZ ;  /* 0x0000000378787210 */ /* 0x000fca0007f5e0ff */
[----:B------:R-:W-:Y:S04]  /*c4ef0*/  STL [R1+0x4a28], R120 ;  /* 0x004a287801007387 */ /* 0x000fe80000100800 */
[----:B------:R1:W-:Y:S02]  /*c4f00*/  STL [R1+0x4a1c], R121 ;  /* 0x004a1c7901007387 */ /* 0x0003e40000100800 */
[----:B-1----:R-:W-:Y:S02]  /*c4f10*/  IMAD.MOV.U32 R110, RZ, RZ, R117 ;  /* 0x000000ffff6e7224 */ /* 0x002fe400078e0075 */
[----:B------:R-:W3:Y:S01]  /*c4f20*/  LDL.LU R117, [R1+0x4a50] ;  /* 0x004a500001757983 */ /* 0x000ee20000300800 */
[----:B------:R-:W-:-:S04]  /*c4f30*/  UISETP.GT.AND UP1, UPT, UR15, 0x21, UPT ;  /* 0x000000210f00788c */ /* 0x000fc8000bf24270 */
[----:B------:R-:W-:-:S04]  /*c4f40*/  USEL UR10, URZ, 0x4, !UP1 ;  /* 0x00000004ff0a7887 */ /* 0x000fc8000c800000 */
[----:B------:R-:W-:Y:S01]  /*c4f50*/  USEL UR10, UR10, URZ, !UP0 ;  /* 0x000000ff0a0a7287 */ /* 0x000fe2000c000000 */
[----:B------:R-:W-:-:S05]  /*c4f60*/  IMAD.MOV.U32 R111, RZ, RZ, R137 ;  /* 0x000000ffff6f7224 */ /* 0x000fca00078e0089 */
[----:B------:R-:W-:Y:S01]  /*c4f70*/  ISETP.NE.U32.AND P0, PT, RZ, UR10, PT ;  /* 0x0000000aff007c0c */ /* 0x000fe2000bf05070 */
[----:B------:R1:W-:Y:S02]  /*c4f80*/  LDGSTS.E [R108+0xef80], desc[UR40][R110.64], P1 ;  /* 0x0ef800006e6c7fae */ /* 0x0003e400089a1028 */
[----:B-1----:R-:W-:Y:S02]  /*c4f90*/  IMAD.MOV.U32 R110, RZ, RZ, R112 ;  /* 0x000000ffff6e7224 */ /* 0x002fe400078e0070 */
[----:B------:R-:W-:Y:S02]  /*c4fa0*/  IMAD.MOV.U32 R111, RZ, RZ, R121 ;  /* 0x000000ffff6f7224 */ /* 0x000fe400078e0079 */
[----:B------:R-:W3:Y:S06]  /*c4fb0*/  LDL.LU R121, [R1+0x4a4c] ;  /* 0x004a4c0001797983 */ /* 0x000eec0000300800 */
[----:B------:R1:W-:Y:S02]  /*c4fc0*/  LDGSTS.E [R108+0x10800], desc[UR40][R110.64], P0 ;  /* 0x108000006e6c7fae */ /* 0x0003e400081a1028 */
[----:B-1----:R-:W-:-:S02]  /*c4fd0*/  IMAD.MOV.U32 R110, RZ, RZ, R120 ;  /* 0x000000ffff6e7224 */ /* 0x002fc400078e0078 */
        /* <DEDUP_REMOVED lines=24> */
[----:B-1----:R-:W-:Y:S01]  /*c5160*/  IMAD.MOV.U32 R110, RZ, RZ, R109 ;  /* 0x000000ffff6e7224 */ /* 0x002fe200078e006d */
[----:B------:R-:W-:Y:S01]  /*c5170*/  IADD3 R113, P2, PT, R113, R3, RZ ;  /* 0x0000000371717210 */ /* 0x000fe20007f5e0ff */
[----:B------:R-:W-:Y:S02]  /*c5180*/  IMAD.MOV.U32 R111, RZ, RZ, R122 ;  /* 0x000000ffff6f7224 */ /* 0x000fe400078e007a */
[----:B------:R-:W2:Y:S02]  /*c5190*/  LDL.LU R122, [R1+0x4a6c] ;  /* 0x004a6c00017a7983 */ /* 0x000ea40000300800 */
[----:B------:R-:W-:-:S02]  /*c51a0*/  IMAD.X R139, R139, 0x1, R2, P2 ;  /* 0x000000018b8b7824 */ /* 0x000fc400010e0602 */
        /* <DEDUP_REMOVED lines=11> */
[----:B------:R1:W-:Y:S01]  /*c5260*/  LDGSTS.E [R108+0x10a00], desc[UR40][R110.64], P0 ;  /* 0x10a000006e6c7fae */ /* 0x0003e200081a1028 */
[----:B------:R-:W-:-:S02]  /*c5270*/  IMAD.X R121, R121, 0x1, R2, P1 ;  /* 0x0000000179797824 */ /* 0x000fc400008e0602 */
[----:B-1----:R-:W-:Y:S02]  /*c5280*/  IMAD.MOV.U32 R110, RZ, RZ, R113 ;  /* 0x000000ffff6e7224 */ /* 0x002fe400078e0071 */
[----:B------:R-:W-:Y:S01]  /*c5290*/  IMAD.MOV.U32 R111, RZ, RZ, R139 ;  /* 0x000000ffff6f7224 */ /* 0x000fe200078e008b */
[----:B------:R-:W2:Y:S04]  /*c52a0*/  LDL.LU R113, [R1+0x4a80] ;  /* 0x004a800001717983 */ /* 0x000ea80000300800 */
        /* <DEDUP_REMOVED lines=25> */
[----:B------:R1:W-:Y:S01]  /*c5440*/  LDGSTS.E [R108+0x10c00], desc[UR40][R110.64], P0 ;  /* 0x10c000006e6c7fae */ /* 0x0003e200081a1028 */
[----:B------:R-:W-:-:S03]  /*c5450*/  IADD3 R109, P1, PT, R109, R3, RZ ;  /* 0x000000036d6d7210 */ /* 0x000fc60007f3e0ff */
[----:B-1----:R-:W2:Y:S02]  /*c5460*/  LDL.LU R136, [R1+0x4a8c] ;  /* 0x004a8c0001887983 */ /* 0x002ea40000300800 */
[----:B------:R-:W-:Y:S02]  /*c5470*/  IMAD.X R122, R122, 0x1, R2, P1 ;  /* 0x000000017a7a7824 */ /* 0x000fe400008e0602 */
[----:B------:R-:W-:Y:S04]  /*c5480*/  STL [R1+0x4a70], R109 ;  /* 0x004a706d01007387 */ /* 0x000fe80000100800 */
[----:B------:R1:W-:Y:S01]  /*c5490*/  STL [R1+0x4a64], R123 ;  /* 0x004a647b01007387 */ /* 0x0003e20000100800 */
[----:B------:R-:W-:-:S03]  /*c54a0*/  IMAD.MOV.U32 R111, RZ, RZ, R123 ;  /* 0x000000ffff6f7224 */ /* 0x000fc600078e007b */
[----:B------:R-:W2:Y:S01]  /*c54b0*/  LDL.LU R120, [R1+0x4a98] ;  /* 0x004a980001787983 */ /* 0x000ea20000300800 */
[----:B------:R-:W-:-:S03]  /*c54c0*/  IMAD.MOV.U32 R110, RZ, RZ, R119 ;  /* 0x000000ffff6e7224 */ /* 0x000fc600078e0077 */
[----:B-1----:R-:W2:Y:S04]  /*c54d0*/  LDL.LU R123, [R1+0x4a94] ;  /* 0x004a9400017b7983 */ /* 0x002ea80000300800 */
[----:B------:R1:W-:Y:S01]  /*c54e0*/  LDGSTS.E [R108+0x10c80], desc[UR40][R110.64], P0 ;  /* 0x10c800006e6c7fae */ /* 0x0003e200081a1028 */
[----:B------:R-:W-:-:S05]  /*c54f0*/  IADD3 R118, P2, PT, R118, R3, RZ ;  /* 0x0000000376767210 */ /* 0x000fca0007f5e0ff */
[----:B------:R-:W-:Y:S04]  /*c5500*/  STL [R1+0x4a78], R118 ;  /* 0x004a787601007387 */ /* 0x000fe80000100800 */
[----:B------:R1:W-:Y:S04]  /*c5510*/  STL [R1+0x4a6c], R122 ;  /* 0x004a6c7a01007387 */ /* 0x0003e80000100800 */
[----:B------:R-:W2:Y:S01]  /*c5520*/  LDL.LU R119, [R1+0x4c20] ;  /* 0x004c200001777983 */ /* 0x000ea20000300800 */
[----:B-1----:R-:W-:Y:S02]  /*c5530*/  IMAD.MOV.U32 R110, RZ, RZ, R109 ;  /* 0x000000ffff6e7224 */ /* 0x002fe400078e006d */
[----:B------:R-:W-:-:S02]  /*c5540*/  IMAD.MOV.U32 R111, RZ, RZ, R122 ;  /* 0x000000ffff6f7224 */ /* 0x000fc400078e007a */
[----:B------:R-:W-:Y:S01]  /*c5550*/  IMAD.X R138, R138, 0x1, R2, P2 ;  /* 0x000000018a8a7824 */ /* 0x000fe200010e0602 */
[----:B------:R-:W-:Y:S02]  /*c5560*/  IADD3 R113, P1, PT, R113, R3, RZ ;  /* 0x0000000371717210 */ /* 0x000fe40007f3e0ff */
[----:B------:R1:W-:Y:S04]  /*c5570*/  LDGSTS.E [R108+0x10d00], desc[UR40][R110.64], P0 ;  /* 0x10d000006e6c7fae */ /* 0x0003e800081a1028 */
[----:B------:R-:W-:Y:S04]  /*c5580*/  STL [R1+0x4a80], R113 ;  /* 0x004a807101007387 */ /* 0x000fe80000100800 */
[----:B------:R3:W-:Y:S01]  /*c5590*/  STL [R1+0x4a74], R138 ;  /* 0x004a748a01007387 */ /* 0x0007e20000100800 */
[----:B-1----:R-:W-:-:S03]  /*c55a0*/  IMAD.MOV.U32 R110, RZ, RZ, R118 ;  /* 0x000000ffff6e7224 */ /* 0x002fc600078e0076 */
[----:B------:R-:W2:Y:S01]  /*c55b0*/  LDL.LU R122, [R1+0x4c1c] ;  /* 0x004c1c00017a7983 */ /* 0x000ea20000300800 */
[----:B------:R-:W-:-:S03]  /*c55c0*/  IMAD.MOV.U32 R111, RZ, RZ, R138 ;  /* 0x000000ffff6f7224 */ /* 0x000fc600078e008a */
[----:B------:R-:W2:Y:S04]  /*c55d0*/  LDL.LU R109, [R1+0x4c28] ;  /* 0x004c2800016d7983 */ /* 0x000ea80000300800 */
        /* <DEDUP_REMOVED lines=18> */
[----:B------:R-:W3:Y:S01]  /*c5700*/  LDL.LU R113, [R1+0x4c38] ;  /* 0x004c380001717983 */ /* 0x000ee20000300800 */
[----:B------:R-:W-:-:S03]  /*c5710*/  IADD3 R120, P2, PT, R120, R3, RZ ;  /* 0x0000000378787210 */ /* 0x000fc60007f5e0ff */
[----:B-1----:R-:W3:Y:S04]  /*c5720*/  LDL.LU R137, [R1+0x4c34] ;  /* 0x004c340001897983 */ /* 0x002ee80000300800 */
[----:B------:R-:W-:Y:S01]  /*c5730*/  STL [R1+0x4a98], R120 ;  /* 0x004a987801007387 */ /* 0x000fe20000100800 */
[----:B------:R-:W-:-:S03]  /*c5740*/  IMAD.X R123, R123, 0x1, R2, P2 ;  /* 0x000000017b7b7824 */ /* 0x000fc600010e0602 */
[----:B------:R1:W-:Y:S04]  /*c5750*/  STL [R1+0x4a8c], R136 ;  /* 0x004a8c8801007387 */ /* 0x0003e80000100800 */
[----:B------:R-:W3:Y:S04]  /*c5760*/  LDL.LU R117, [R1+0x4c40] ;  /* 0x004c400001757983 */ /* 0x000ee80000300800 */
[----:B------:R1:W-:Y:S01]  /*c5770*/  LDGSTS.E [R108+0x10e80], desc[UR40][R110.64], P0 ;  /* 0x10e800006e6c7fae */ /* 0x0003e200081a1028 */
[----:B------:R-:W-:Y:S01]  /*c5780*/  IADD3 R119, P3, PT, R119, R3, RZ ;  /* 0x0000000377777210 */ /* 0x000fe20007f7e0ff */
[----:B-1----:R-:W-:-:S02]  /*c5790*/  IMAD.MOV.U32 R111, RZ, RZ, R136 ;  /* 0x000000ffff6f7224 */ /* 0x002fc400078e0088 */
[----:B------:R-:W3:Y:S01]  /*c57a0*/  LDL.LU R136, [R1+0x4c3c] ;  /* 0x004c3c0001887983 */ /* 0x000ee20000300800 */
[----:B------:R-:W-:-:S03]  /*c57b0*/  IMAD.MOV.U32 R110, RZ, RZ, R112 ;  /* 0x000000ffff6e7224 */ /* 0x000fc600078e0070 */
[----:B------:R-:W-:Y:S04]  /*c57c0*/  STL [R1+0x4c20], R119 ;  /* 0x004c207701007387 */ /* 0x000fe80000100800 */
[----:B------:R1:W-:Y:S04]  /*c57d0*/  STL [R1+0x4a94], R123 ;  /* 0x004a947b01007387 */ /* 0x0003e80000100800 */
[----:B------:R-:W3:Y:S01]  /*c57e0*/  LDL.LU R112, [R1+0x4c48] ;  /* 0x004c480001707983 */ /* 0x000ee20000300800 */
[----:B------:R-:W-:-:S03]  /*c57f0*/  UISETP.GT.AND UP1, UPT, UR15, 0x25, UPT ;  /* 0x000000250f00788c */ /* 0x000fc6000bf24270 */
[----:B------:R1:W-:Y:S01]  /*c5800*/  LDGSTS.E [R108+0x10f00], desc[UR40][R110.64], P0 ;  /* 0x10f000006e6c7fae */ /* 0x0003e200081a1028 */
[----:B------:R-:W-:Y:S01]  /*c5810*/  USEL UR10, URZ, 0x4, !UP1 ;  /* 0x00000004ff0a7887 */ /* 0x000fe2000c800000 */
[----:B------:R-:W-:Y:S02]  /*c5820*/  IMAD.X R122, R122, 0x1, R2, P3 ;  /* 0x000000017a7a7824 */ /* 0x000fe400018e0602 */
[----:B------:R-:W3:Y:S01]  /*c5830*/  LDL.LU R139, [R1+0x4c44] ;  /* 0x004c4400018b7983 */ /* 0x000ee20000300800 */
[----:B------:R-:W-:Y:S01]  /*c5840*/  USEL UR10, UR10, URZ, !UP0 ;  /* 0x000000ff0a0a7287 */ /* 0x000fe2000c000000 */
[----:B------:R-:W-:-:S05]  /*c5850*/  IADD3 R109, P2, PT, R109, R3, RZ ;  /* 0x000000036d6d7210 */ /* 0x000fca0007f5e0ff */
[----:B------:R-:W-:Y:S01]  /*c5860*/  ISETP.NE.U32.AND P1, PT, RZ, UR10, PT ;  /* 0x0000000aff007c0c */ /* 0x000fe2000bf25070 */
[----:B-1----:R-:W-:Y:S02]  /*c5870*/  IMAD.MOV.U32 R110, RZ, RZ, R120 ;  /* 0x000000ffff6e7224 */ /* 0x002fe400078e0078 */
[----:B------:R-:W-:Y:S01]  /*c5880*/  IMAD.MOV.U32 R111, RZ, RZ, R123 ;  /* 0x000000ffff6f7224 */ /* 0x000fe200078e007b */
[----:B------:R-:W-:Y:S04]  /*c5890*/  STL [R1+0x4c28], R109 ;  /* 0x004c286d01007387 */ /* 0x000fe80000100800 */
[----:B------:R1:W-:Y:S04]  /*c58a0*/  LDGSTS.E [R108+0x10f80], desc[UR40][R110.64], P0 ;  /* 0x10f800006e6c7fae */ /* 0x0003e800081a1028 */
[----:B------:R4:W-:Y:S04]  /*c58b0*/  STL [R1+0x4c1c], R122 ;  /* 0x004c1c7a01007387 */ /* 0x0009e80000100800 */
[----:B------:R-:W3:Y:S01]  /*c58c0*/  LDL.LU R120, [R1+0x4c50] ;  /* 0x004c500001787983 */ /* 0x000ee20000300800 */
[----:B-1----:R-:W-:-:S03]  /*c58d0*/  IMAD.MOV.U32 R110, RZ, RZ, R119 ;  /* 0x000000ffff6e7224 */ /* 0x002fc600078e0077 */
[----:B------:R-:W3:Y:S01]  /*c58e0*/  LDL.LU R123, [R1+0x4c4c] ;  /* 0x004c4c00017b7983 */ /* 0x000ee20000300800 */
[----:B------:R-:W-:-:S05]  /*c58f0*/  IMAD.MOV.U32 R111, RZ, RZ, R122 ;  /* 0x000000ffff6f7224 */ /* 0x000fca00078e007a */
        /* <DEDUP_REMOVED lines=8> */
[----:B------:R-:W4:Y:S01]  /*c5980*/  LDL.LU R119, [R1+0x4c58] ;  /* 0x004c580001777983 */ /* 0x000f220000300800 */
[----:B--2---:R-:W-:-:S03]  /*c5990*/  IMAD.X R121, R121, 0x1, R2, P0 ;  /* 0x0000000179797824 */ /* 0x004fc600000e0602 */
[----:B-1----:R-:W2:Y:S01]  /*c59a0*/  LDL.LU R138, [R1+0x4c5c] ;  /* 0x004c5c00018a7983 */ /* 0x002ea20000300800 */
[----:B---3--:R-:W-:-:S03]  /*c59b0*/  IADD3 R113, P2, PT, R113, R3, RZ ;  /* 0x0000000371717210 */ /* 0x008fc60007f5e0ff */
[----:B------:R1:W-:Y:S02]  /*c59c0*/  LDGSTS.E [R108+0x12880], desc[UR40][R110.64], P1 ;  /* 0x128800006e6c7fae */ /* 0x0003e400089a1028 */
[----:B------:R-:W-:Y:S02]  /*c59d0*/  IMAD.X R137, R137, 0x1, R2, P2 ;  /* 0x0000000189897824 */ /* 0x000fe400010e0602 */
[----:B------:R-:W-:Y:S04]  /*c59e0*/  STL [R1+0x4c38], R113 ;  /* 0x004c387101007387 */ /* 0x000fe80000100800 */
[----:B------:R3:W-:Y:S04]  /*c59f0*/  STL [R1+0x4c2c], R121 ;  /* 0x004c2c7901007387 */ /* 0x0007e80000100800 */
[----:B------:R-:W2:Y:S01]  /*c5a00*/  LDL.LU R109, [R1+0x4c60] ;  /* 0x004c6000016d7983 */ /* 0x000ea20000300800 */
[----:B------:R-:W-:Y:S01]  /*c5a10*/  IADD3 R117, P0, PT, R117, R3, RZ ;  /* 0x0000000375757210 */ /* 0x000fe20007f1e0ff */
[----:B-1----:R-:W-:-:S02]  /*c5a20*/  IMAD.MOV.U32 R110, RZ, RZ, R118 ;  /* 0x000000ffff6e7224 */ /* 0x002fc400078e0076 */
[----:B------:R-:W-:Y:S02]  /*c5a30*/  IMAD.MOV.U32 R111, RZ, RZ, R121 ;  /* 0x000000ffff6f7224 */ /* 0x000fe400078e0079 */
[----:B---3--:R-:W3:Y:S04]  /*c5a40*/  LDL.LU R121, [R1+0x4c64] ;  /* 0x004c640001797983 */ /* 0x008ee80000300800 */
[----:B------:R-:W-:Y:S04]  /*c5a50*/  STL [R1+0x4c40], R117 ;  /* 0x004c407501007387 */ /* 0x000fe80000100800 */
[----:B------:R1:W-:Y:S04]  /*c5a60*/  STL [R1+0x4c34], R137 ;  /* 0x004c348901007387 */ /* 0x0003e80000100800 */
[----:B------:R-:W3:Y:S01]  /*c5a70*/  LDL.LU R118, [R1+0x4c68] ;  /* 0x004c680001767983 */ /* 0x000ee20000300800 */
[----:B------:R-:W-:-:S03]  /*c5a80*/  IMAD.X R136, R136, 0x1, R2, P0 ;  /* 0x0000000188887824 */ /* 0x000fc600000e0602 */
[----:B------:R1:W-:Y:S01]  /*c5a90*/  LDGSTS.E [R108+0x12900], desc[UR40][R110.64], P1 ;  /* 0x129000006e6c7fae */ /* 0x0003e200089a1028 */
        /* <DEDUP_REMOVED lines=8> */
[----:B------:R1:W-:Y:S01]  /*c5b20*/  LDGSTS.E [R108+0x12980], desc[UR40][R110.64], P1 ;  /* 0x129800006e6c7fae */ /* 0x0003e200089a1028 */
[----:B------:R-:W-:Y:S01]  /*c5b30*/  IADD3 R120, P0, PT, R120, R3, RZ ;  /* 0x0000000378787210 */ /* 0x000fe20007f1e0ff */
[----:B-1----:R-:W-:Y:S02]  /*c5b40*/  IMAD.MOV.U32 R110, RZ, RZ, R117 ;  /* 0x000000ffff6e7224 */ /* 0x002fe400078e0075 */
[----:B------:R-:W-:Y:S02]  /*c5b50*/  IMAD.MOV.U32 R111, RZ, RZ, R136 ;  /* 0x000000ffff6f7224 */ /* 0x000fe400078e0088 */
[----:B------:R-:W3:Y:S01]  /*c5b60*/  LDL.LU R136, [R1+0x4c74] ;  /* 0x004c740001887983 */ /* 0x000ee20000300800 */
[----:B------:R-:W-:-:S03]  /*c5b70*/  IMAD.X R123, R123, 0x1, R2, P0 ;  /* 0x000000017b7b7824 */ /* 0x000fc600000e0602 */
[----:B------:R1:W-:Y:S04]  /*c5b80*/  LDGSTS.E [R108+0x12a00], desc[UR40][R110.64], P1 ;  /* 0x12a000006e6c7fae */ /* 0x0003e800089a1028 */
[----:B------:R-:W-:Y:S04]  /*c5b90*/  STL [R1+0x4c50], R120 ;  /* 0x004c507801007387 */ /* 0x000fe80000100800 */
[----:B------:R-:W-:Y:S01]  /*c5ba0*/  STL [R1+0x4c44], R139 ;  /* 0x004c448b01007387 */ /* 0x000fe20000100800 */
[----:B-1----:R-:W-:-:S03]  /*c5bb0*/  IMAD.MOV.U32 R110, RZ, RZ, R112 ;  /* 0x000000ffff6e7224 */ /* 0x002fc600078e0070 */
[----:B------:R-:W3:Y:S01]  /*c5bc0*/  LDL.LU R117, [R1+0x4c78] ;  /* 0x004c780001757983 */ /* 0x000ee20000300800 */
[----:B------:R-:W-:-:S03]  /*c5bd0*/  IMAD.MOV.U32 R111, RZ, RZ, R139 ;  /* 0x000000ffff6f7224 */ /* 0x000fc600078e008b */
[----:B------:R-:W3:Y:S04]  /*c5be0*/  LDL.LU R112, [R1+0x4c80] ;  /* 0x004c800001707983 */ /* 0x000ee80000300800 */
        /* <DEDUP_REMOVED lines=8> */
[----:B-1----:R-:W-:Y:S01]  /*c5c70*/  IMAD.MOV.U32 R111, RZ, RZ, R122 ;  /* 0x000000ffff6f7224 */ /* 0x002fe200078e007a */
[----:B--2---:R-:W-:Y:S02]  /*c5c80*/  IADD3 R109, P0, PT, R109, R3, RZ ;  /* 0x000000036d6d7210 */ /* 0x004fe40007f1e0ff */
[----:B----4-:R-:W2:Y:S04]  /*c5c90*/  LDL.LU R123, [R1+0x4c7c] ;  /* 0x004c7c00017b7983 */ /* 0x010ea80000300800 */
[----:B------:R-:W-:Y:S01]  /*c5ca0*/  STL [R1+0x4c60], R109 ;  /* 0x004c606d01007387 */ /* 0x000fe20000100800 */
[----:B------:R-:W-:-:S03]  /*c5cb0*/  IMAD.X R138, R138, 0x1, R2, P0 ;  /* 0x000000018a8a7824 */ /* 0x000fc600000e0602 */
[----:B------:R1:W-:Y:S01]  /*c5cc0*/  STL [R1+0x4c54], R122 ;  /* 0x004c547a01007387 */ /* 0x0003e20000100800 */
[----:B------:R-:W-:-:S03]  /*c5cd0*/  IMAD.MOV.U32 R110, RZ, RZ, R119 ;  /* 0x000000ffff6e7224 */ /* 0x000fc600078e0077 */
[----:B------:R-:W4:Y:S04]  /*c5ce0*/  LDL.LU R120, [R1+0x4c88] ;  /* 0x004c880001787983 */ /* 0x000f280000300800 */
[----:B------:R3:W-:Y:S02]  /*c5cf0*/  LDGSTS.E [R108+0x12b80], desc[UR40][R110.64], P1 ;  /* 0x12b800006e6c7fae */ /* 0x0007e400089a1028 */
[----:B---3--:R-:W-:Y:S02]  /*c5d00*/  IADD3 R118, P2, PT, R118, R3, RZ ;  /* 0x0000000376767210 */ /* 0x008fe40007f5e0ff */
[----:B-1----:R-:W3:Y:S03]  /*c5d10*/  LDL.LU R122, [R1+0x4c84] ;  /* 0x004c8400017a7983 */ /* 0x002ee60000300800 */
[----:B------:R-:W-:Y:S01]  /*c5d20*/  IMAD.X R121, R121, 0x1, R2, P2 ;  /* 0x0000000179797824 */ /* 0x000fe200010e0602 */
[----:B------:R-:W-:Y:S04]  /*c5d30*/  STL [R1+0x4c68], R118 ;  /* 0x004c687601007387 */ /* 0x000fe80000100800 */
[----:B------:R-:W-:Y:S04]  /*c5d40*/  STL [R1+0x4c5c], R138 ;  /* 0x004c5c8a01007387 */ /* 0x000fe80000100800 */
[----:B------:R-:W3:Y:S01]  /*c5d50*/  LDL.LU R119, [R1+0x4c90] ;  /* 0x004c900001777983 */ /* 0x000ee20000300800 */
[----:B------:R-:W-:-:S03]  /*c5d60*/  IMAD.MOV.U32 R110, RZ, RZ, R109 ;  /* 0x000000ffff6e7224 */ /* 0x000fc600078e006d */
[----:B------:R-:W3:Y:S01]  /*c5d70*/  LDL.LU R139, [R1+0x4c8c] ;  /* 0x004c8c00018b7983 */ /* 0x000ee20000300800 */
[----:B------:R-:W-:-:S05]  /*c5d80*/  IADD3 R113, P0, PT, R113, R3, RZ ;  /* 0x0000000371717210 */ /* 0x000fca0007f1e0ff */
[----:B------:R-:W-:Y:S04]  /*c5d90*/  STL [R1+0x4c70], R113 ;  /* 0x004c707101007387 */ /* 0x000fe80000100800 */
[----:B------:R1:W-:Y:S04]  /*c5da0*/  STL [R1+0x4c64], R121 ;  /* 0x004c647901007387 */ /* 0x0003e80000100800 */
[----:B------:R-:W3:Y:S01]  /*c5db0*/  LDL.LU R109, [R1+0x4c98] ;  /* 0x004c9800016d7983 */ /* 0x000ee20000300800 */
[----:B------:R-:W-:Y:S02]  /*c5dc0*/  IMAD.MOV.U32 R111, RZ, RZ, R138 ;  /* 0x000000ffff6f7224 */ /* 0x000fe400078e008a */
[----:B------:R-:W-:-:S03]  /*c5dd0*/  IMAD.X R137, R137, 0x1, R2, P0 ;  /* 0x0000000189897824 */ /* 0x000fc600000e0602 */
[----:B------:R1:W-:Y:S02]  /*c5de0*/  LDGSTS.E [R108+0x12c00], desc[UR40][R110.64], P1 ;  /* 0x12c000006e6c7fae */ /* 0x0003e400089a1028 */
[----:B-1----:R-:W-:Y:S02]  /*c5df0*/  IMAD.MOV.U32 R110, RZ, RZ, R118 ;  /* 0x000000ffff6e7224 */ /* 0x002fe400078e0076 */
[----:B------:R-:W-:Y:S02]  /*c5e00*/  IMAD.MOV.U32 R111, RZ, RZ, R121 ;  /* 0x000000ffff6f7224 */ /* 0x000fe400078e0079 */
[----:B------:R-:W3:Y:S01]  /*c5e10*/  LDL.LU R121, [R1+0x4c94] ;  /* 0x004c940001797983 */ /* 0x000ee20000300800 */
[----:B------:R-:W-:-:S03]  /*c5e20*/  IADD3 R117, P2, PT, R117, R3, RZ ;  /* 0x0000000375757210 */ /* 0x000fc60007f5e0ff */
[----:B------:R1:W-:Y:S01]  /*c5e30*/  LDGSTS.E [R108+0x12c80], desc[UR40][R110.64], P1 ;  /* 0x12c800006e6c7fae */ /* 0x0003e200089a1028 */
[----:B------:R-:W-:Y:S01]  /*c5e40*/  IADD3 R112, P0, PT, R112, R3, RZ ;  /* 0x0000000370707210 */ /* 0x000fe20007f1e0ff */
[----:B------:R-:W-:Y:S02]  /*c5e50*/  IMAD.X R136, R136, 0x1, R2, P2 ;  /* 0x0000000188887824 */ /* 0x000fe400010e0602 */
[----:B------:R2:W-:Y:S04]  /*c5e60*/  STL [R1+0x4c78], R117 ;  /* 0x004c787501007387 */ /* 0x0005e80000100800 */
[----:B------:R2:W-:Y:S01]  /*c5e70*/  STL [R1+0x4c6c], R137 ;  /* 0x004c6c8901007387 */ /* 0x0005e20000100800 */
[----:B-1----:R-:W-:-:S03]  /*c5e80*/  IMAD.MOV.U32 R110, RZ, RZ, R113 ;  /* 0x000000ffff6e7224 */ /* 0x002fc600078e0071 */
[----:B------:R-:W3:Y:S01]  /*c5e90*/  LDL.LU R118, [R1+0x4e20] ;  /* 0x004e200001767983 */ /* 0x000ee20000300800 */
[----:B------:R-:W-:-:S03]  /*c5ea0*/  IMAD.MOV.U32 R111, RZ, RZ, R137 ;  /* 0x000000ffff6f7224 */ /* 0x000fc600078e0089 */
        /* <DEDUP_REMOVED lines=9> */
[----:B--2---:R-:W-:-:S04]  /*c5f40*/  IMAD.X R123, R123, 0x1, R2, P0 ;  /* 0x000000017b7b7824 */ /* 0x004fc800000e0602 */
[----:B------:R-:W-:-:S05]  /*c5f50*/  IMAD.MOV.U32 R111, RZ, RZ, R123 ;  /* 0x000000ffff6f7224 */ /* 0x000fca00078e007b */
[----:B------:R1:W-:Y:S01]  /*c5f60*/  LDGSTS.E [R108+0x12e00], desc[UR40][R110.64], P1 ;  /* 0x12e000006e6c7fae */ /* 0x0003e200089a1028 */
[----:B----4-:R-:W-:-:S05]  /*c5f70*/  IADD3 R120, P2, PT, R120, R3, RZ ;  /* 0x0000000378787210 */ /* 0x010fca0007f5e0ff */
[----:B------:R-:W-:Y:S01]  /*c5f80*/  STL [R1+0x4c88], R120 ;  /* 0x004c887801007387 */ /* 0x000fe20000100800 */
[----:B---3--:R-:W-:-:S03]  /*c5f90*/  IMAD.X R122, R122, 0x1, R2, P2 ;  /* 0x000000017a7a7824 */ /* 0x008fc600010e0602 */
[----:B------:R2:W-:Y:S04]  /*c5fa0*/  STL [R1+0x4c7c], R123 ;  /* 0x004c7c7b01007387 */ /* 0x0005e80000100800 */
[----:B------:R-:W3:Y:S04]  /*c5fb0*/  LDL.LU R117, [R1+0x4e24] ;  /* 0x004e240001757983 */ /* 0x000ee80000300800 */
[----:B------:R-:W4:Y:S01]  /*c5fc0*/  LDL.LU R137, [R1+0x4e2c] ;  /* 0x004e2c0001897983 */ /* 0x000f220000300800 */
[----:B------:R-:W-:-:S03]  /*c5fd0*/  IADD3 R119, P0, PT, R119, R3, RZ ;  /* 0x0000000377777210 */ /* 0x000fc60007f1e0ff */
[----:B------:R-:W4:Y:S01]  /*c5fe0*/  LDL.LU R136, [R1+0x4e30] ;  /* 0x004e300001887983 */ /* 0x000f220000300800 */
[----:B-1----:R-:W-:-:S03]  /*c5ff0*/  IMAD.MOV.U32 R111, RZ, RZ, R122 ;  /* 0x000000ffff6f7224 */ /* 0x002fc600078e007a */
[----:B------:R-:W-:Y:S01]  /*c6000*/  STL [R1+0x4c90], R119 ;  /* 0x004c907701007387 */ /* 0x000fe20000100800 */
[----:B------:R-:W-:-:S03]  /*c6010*/  IMAD.X R139, R139, 0x1, R2, P0 ;  /* 0x000000018b8b7824 */ /* 0x000fc600000e0602 */
[----:B------:R1:W-:Y:S04]  /*c6020*/  STL [R1+0x4c84], R122 ;  /* 0x004c847a01007387 */ /* 0x0003e80000100800 */
[----:B--2---:R-:W2:Y:S01]  /*c6030*/  LDL.LU R123, [R1+0x4e34] ;  /* 0x004e3400017b7983 */ /* 0x004ea20000300800 */
[----:B------:R-:W-:-:S03]  /*c6040*/  IMAD.MOV.U32 R110, RZ, RZ, R120 ;  /* 0x000000ffff6e7224 */ /* 0x000fc600078e0078 */
[----:B------:R-:W2:Y:S04]  /*c6050*/  LDL.LU R112, [R1+0x4e38] ;  /* 0x004e380001707983 */ /* 0x000ea80000300800 */
[----:B-1----:R-:W2:Y:S01]  /*c6060*/  LDL.LU R122, [R1+0x4e3c] ;  /* 0x004e3c00017a7983 */ /* 0x002ea20000300800 */
[----:B------:R-:W-:-:S03]  /*c6070*/  UISETP.GT.AND UP1, UPT, UR15, 0x29, UPT ;  /* 0x000000290f00788c */ /* 0x000fc6000bf24270 */
[----:B------:R1:W-:Y:S01]  /*c6080*/  LDGSTS.E [R108+0x12e80], desc[UR40][R110.64], P1 ;  /* 0x12e800006e6c7fae */ /* 0x0003e200089a1028 */
[----:B------:R-:W-:-:S05]  /*c6090*/  IADD3 R109, P2, PT, R109, R3, RZ ;  /* 0x000000036d6d7210 */ /* 0x000fca0007f5e0ff */
[----:B------:R-:W-:Y:S04]  /*c60a0*/  STL [R1+0x4c98], R109 ;  /* 0x004c986d01007387 */ /* 0x000fe80000100800 */
[----:B------:R-:W-:Y:S04]  /*c60b0*/  STL [R1+0x4c8c], R139 ;  /* 0x004c8c8b01007387 */ /* 0x000fe80000100800 */
[----:B------:R-:W2:Y:S01]  /*c60c0*/  LDL.LU R120, [R1+0x4e40] ;  /* 0x004e400001787983 */ /* 0x000ea20000300800 */
[----:B------:R-:W-:Y:S01]  /*c60d0*/  USEL UR10, URZ, 0x4, !UP1 ;  /* 0x00000004ff0a7887 */ /* 0x000fe2000c800000 */
[----:B-1----:R-:W-:-:S02]  /*c60e0*/  IMAD.MOV.U32 R110, RZ, RZ, R119 ;  /* 0x000000ffff6e7224 */ /* 0x002fc400078e0077 */
[----:B------:R-:W-:Y:S01]  /*c60f0*/  IMAD.MOV.U32 R111, RZ, RZ, R139 ;  /* 0x000000ffff6f7224 */ /* 0x000fe200078e008b */
[----:B------:R-:W-:Y:S01]  /*c6100*/  USEL UR10, UR10, URZ, !UP0 ;  /* 0x000000ff0a0a7287 */ /* 0x000fe2000c000000 */
[----:B------:R-:W2:Y:S01]  /*c6110*/  LDL.LU R119, [R1+0x4e48] ;  /* 0x004e480001777983 */ /* 0x000ea20000300800 */
[----:B------:R-:W-:-:S03]  /*c6120*/  IMAD.X R121, R121, 0x1, R2, P2 ;  /* 0x0000000179797824 */ /* 0x000fc600010e0602 */
[----:B------:R1:W-:Y:S01]  /*c6130*/  LDGSTS.E [R108+0x12f00], desc[UR40][R110.64], P1 ;  /* 0x12f000006e6c7fae */ /* 0x0003e200089a1028 */
[----:B------:R-:W-:Y:S01]  /*c6140*/  ISETP.NE.U32.AND P0, PT, RZ, UR10, PT ;  /* 0x0000000aff007c0c */ /* 0x000fe2000bf05070 */
[----:B-1----:R-:W-:Y:S02]  /*c6150*/  IMAD.MOV.U32 R110, RZ, RZ, R109 ;  /* 0x000000ffff6e7224 */ /* 0x002fe400078e006d */
[----:B------:R-:W-:Y:S01]  /*c6160*/  IMAD.MOV.U32 R111, RZ, RZ, R121 ;  /* 0x000000ffff6f7224 */ /* 0x000fe200078e0079 */
[----:B------:R-:W-:-:S04]  /*c6170*/  IADD3 R118, P3, PT, R118, R3, RZ ;  /* 0x0000000376767210 */ /* 0x000fc80007f7e0ff */
[----:B------:R1:W-:Y:S04]  /*c6180*/  LDGSTS.E [R108+0x12f80], desc[UR40][R110.64], P1 ;  /* 0x12f800006e6c7fae */ /* 0x0003e800089a1028 */
[----:B------:R-:W-:Y:S04]  /*c6190*/  STL [R1+0x4e20], R118 ;  /* 0x004e207601007387 */ /* 0x000fe80000100800 */
[----:B------:R1:W-:Y:S01]  /*c61a0*/  STL [R1+0x4c94], R121 ;  /* 0x004c947901007387 */ /* 0x0003e20000100800 */
[----:B------:R-:W-:Y:S01]  /*c61b0*/  IMAD.X R138, R138, 0x1, R2, P3 ;  /* 0x000000018a8a7824 */ /* 0x000fe200018e0602 */
[----:B------:R-:W-:-:S02]  /*c61c0*/  IADD3 R113, P2, PT, R113, R3, RZ ;  /* 0x0000000371717210 */ /* 0x000fc40007f5e0ff */
[----:B-1----:R-:W2:Y:S01]  /*c61d0*/  LDL.LU R121, [R1+0x4e44] ;  /* 0x004e440001797983 */ /* 0x002ea20000300800 */
[----:B------:R-:W-:Y:S02]  /*c61e0*/  IMAD.MOV.U32 R110, RZ, RZ, R118 ;  /* 0x000000ffff6e7224 */ /* 0x000fe400078e0076 */
[----:B------:R-:W-:Y:S01]  /*c61f0*/  IMAD.MOV.U32 R111, RZ, RZ, R138 ;  /* 0x000000ffff6f7224 */ /* 0x000fe200078e008a */
[----:B------:R-:W-:Y:S04]  /*c6200*/  STL [R1+0x4e28], R113 ;  /* 0x004e287101007387 */ /* 0x000fe80000100800 */
[----:B------:R-:W-:Y:S04]  /*c6210*/  STL [R1+0x4e1c], R138 ;  /* 0x004e1c8a01007387 */ /* 0x000fe80000100800 */
[----:B------:R-:W2:Y:S04]  /*c6220*/  LDL.LU R109, [R1+0x4e50] ;  /* 0x004e5000016d7983 */ /* 0x000ea80000300800 */
[----:B------:R-:W2:Y:S04]  /*c6230*/  LDL.LU R118, [R1+0x4e4c] ;  /* 0x004e4c0001767983 */ /* 0x000ea80000300800 */
[----:B------:R1:W-:Y:S02]  /*c6240*/  LDGSTS.E [R108+0x14800], desc[UR40][R110.64], P0 ;  /* 0x148000006e6c7fae */ /* 0x0003e400081a1028 */
[----:B-1----:R-:W-:-:S02]  /*c6250*/  IMAD.MOV.U32 R110, RZ, RZ, R113 ;  /* 0x000000ffff6e7224 */ /* 0x002fc400078e0071 */
[----:B---3--:R-:W-:Y:S01]  /*c6260*/  IMAD.X R117, R117, 0x1, R2, P2 ;  /* 0x0000000175757824 */ /* 0x008fe200010e0602 */
[----:B----4-:R-:W-:-:S03]  /*c6270*/  IADD3 R136, P1, PT, R136, R3, RZ ;  /* 0x0000000388887210 */ /* 0x010fc60007f3e0ff */
[----:B------:R-:W-:Y:S02]  /*c6280*/  IMAD.MOV.U32 R111, RZ, RZ, R117 ;  /* 0x000000ffff6f7224 */ /* 0x000fe400078e0075 */
[----:B------:R-:W-:Y:S01]  /*c6290*/  IMAD.X R137, R137, 0x1, R2, P1 ;  /* 0x0000000189897824 */ /* 0x000fe200008e0602 */
[----:B------:R-:W-:Y:S04]  /*c62a0*/  STL [R1+0x4e30], R136 ;  /* 0x004e308801007387 */ /* 0x000fe80000100800 */
[----:B------:R1:W-:Y:S04]  /*c62b0*/  STL [R1+0x4e24], R117 ;  /* 0x004e247501007387 */ /* 0x0003e80000100800 */
[----:B------:R3:W-:Y:S01]  /*c62c0*/  LDGSTS.E [R108+0x14880], desc[UR40][R110.64], P0 ;  /* 0x148800006e6c7fae */ /* 0x0007e200081a1028 */
[----:B--2---:R-:W-:-:S03]  /*c62d0*/  IADD3 R112, P2, PT, R112, R3, RZ ;  /* 0x0000000370707210 */ /* 0x004fc60007f5e0ff */
[----:B-1----:R-:W2:Y:S02]  /*c62e0*/  LDL.LU R117, [R1+0x4e54] ;  /* 0x004e540001757983 */ /* 0x002ea40000300800 */
[----:B------:R-:W-:Y:S02]  /*c62f0*/  IMAD.X R123, R123, 0x1, R2, P2 ;  /* 0x000000017b7b7824 */ /* 0x000fe400010e0602 */
[----:B------:R-:W-:Y:S04]  /*c6300*/  STL [R1+0x4e38], R112 ;  /* 0x004e387001007387 */ /* 0x000fe80000100800 */
[----:B------:R1:W-:Y:S04]  /*c6310*/  STL [R1+0x4e2c], R137 ;  /* 0x004e2c8901007387 */ /* 0x0003e80000100800 */
[----:B------:R-:W4:Y:S04]  /*c6320*/  LDL.LU R113, [R1+0x4e58] ;  /* 0x004e580001717983 */ /* 0x000f280000300800 */
[----:B------:R-:W2:Y:S01]  /*c6330*/  LDL.LU R181, [R1+0x4e5c] ;  /* 0x004e5c0001b57983 */ /* 0x000ea20000300800 */
[----:B------:R-:W-:-:S05]  /*c6340*/  IADD3 R120, P1, PT, R120, R3, RZ ;  /* 0x0000000378787210 */ /* 0x000fca0007f3e0ff */
[----:B------:R-:W-:Y:S04]  /*c6350*/  STL [R1+0x4e40], R120 ;  /* 0x004e407801007387 */ /* 0x000fe80000100800 */
[----:B------:R-:W-:Y:S04]  /*c6360*/  STL [R1+0x4e34], R123 ;  /* 0x004e347b01007387 */ /* 0x000fe80000100800 */
[----:B------:R-:W2:Y:S04]  /*c6370*/  LDL.LU R180, [R1+0x4e60] ;  /* 0x004e600001b47983 */ /* 0x000ea80000300800 */
[----:B------:R-:W2:Y:S01]  /*c6380*/  LDL.LU R138, [R1+0x4e68] ;  /* 0x004e6800018a7983 */ /* 0x000ea20000300800 */
[----:B---3--:R-:W-:-:S02]  /*c6390*/  IMAD.MOV.U32 R110, RZ, RZ, R136 ;  /* 0x000000ffff6e7224 */ /* 0x008fc400078e0088 */
[----:B------:R-:W-:Y:S01]  /*c63a0*/  IMAD.MOV.U32 R111, RZ, RZ, R137 ;  /* 0x000000ffff6f7224 */ /* 0x000fe200078e0089 */
[----:B------:R-:W-:Y:S01]  /*c63b0*/  IADD3 R119, P2, PT, R119, R3, RZ ;  /* 0x0000000377777210 */ /* 0x000fe20007f5e0ff */
[----:B------:R-:W-:Y:S01]  /*c63c0*/  IMAD.X R122, R122, 0x1, R2, P1 ;  /* 0x000000017a7a7824 */ /* 0x000fe200008e0602 */
[----:B------:R-:W3:Y:S04]  /*c63d0*/  LDL.LU R139, [R1+0x4e64] ;  /* 0x004e6400018b7983 */ /* 0x000ee80000300800 */
[----:B------:R1:W-:Y:S04]  /*c63e0*/  LDGSTS.E [R108+0x14900], desc[UR40][R110.64], P0 ;  /* 0x149000006e6c7fae */ /* 0x0003e800081a1028 */
[----:B------:R-:W-:Y:S01]  /*c63f0*/  STL [R1+0x4e48], R119 ;  /* 0x004e487701007387 */ /* 0x000fe20000100800 */
[----:B-1----:R-:W-:-:S02]  /*c6400*/  IMAD.MOV.U32 R110, RZ, RZ, R112 ;  /* 0x000000ffff6e7224 */ /* 0x002fc400078e0070 */
[----:B------:R-:W-:Y:S01]  /*c6410*/  IMAD.MOV.U32 R111, RZ, RZ, R123 ;  /* 0x000000ffff6f7224 */ /* 0x000fe200078e007b */
[----:B------:R1:W-:Y:S04]  /*c6420*/  STL [R1+0x4e3c], R122 ;  /* 0x004e3c7a01007387 */ /* 0x0003e80000100800 */
[----:B------:R1:W-:Y:S01]  /*c6430*/  LDGSTS.E [R108+0x14980], desc[UR40][R110.64], P0 ;  /* 0x149800006e6c7fae */ /* 0x0003e200081a1028 */
[----:B------:R-:W-:-:S03]  /*c6440*/  IMAD.X R121, R121, 0x1, R2, P2 ;  /* 0x0000000179797824 */ /* 0x000fc600010e0602 */
[----:B------:R-:W3:Y:S04]  /*c6450*/  LDL.LU R137, [R1+0x4e6c] ;  /* 0x004e6c0001897983 */ /* 0x000ee80000300800 */
[----:B------:R-:W3:Y:S01]  /*c6460*/  LDL.LU R136, [R1+0x4e70] ;  /* 0x004e700001887983 */ /* 0x000ee20000300800 */
[----:B-1----:R-:W-:-:S03]  /*c6470*/  IMAD.MOV.U32 R110, RZ, RZ, R120 ;  /* 0x000000ffff6e7224 */ /* 0x002fc600078e0078 */
[----:B------:R-:W3:Y:S01]  /*c6480*/  LDL.LU R112, [R1+0x4e78] ;  /* 0x004e780001707983 */ /* 0x000ee20000300800 */
[----:B------:R-:W-:Y:S01]  /*c6490*/  IMAD.MOV.U32 R111, RZ, RZ, R122 ;  /* 0x000000ffff6f7224 */ /* 0x000fe200078e007a */
[----:B------:R-:W-:Y:S02]  /*c64a0*/  IADD3 R109, P1, PT, R109, R3, RZ ;  /* 0x000000036d6d7210 */ /* 0x000fe40007f3e0ff */
[----:B------:R-:W3:Y:S04]  /*c64b0*/  LDL.LU R122, [R1+0x4e74] ;  /* 0x004e7400017a7983 */ /* 0x000ee80000300800 */
[----:B------:R1:W-:Y:S01]  /*c64c0*/  LDGSTS.E [R108+0x14a00], desc[UR40][R110.64], P0 ;  /* 0x14a000006e6c7fae */ /* 0x0003e200081a1028 */
[----:B------:R-:W-:-:S03]  /*c64d0*/  IMAD.X R118, R118, 0x1, R2, P1 ;  /* 0x0000000176767824 */ /* 0x000fc600008e0602 */
[----:B------:R-:W-:Y:S04]  /*c64e0*/  STL [R1+0x4e50], R109 ;  /* 0x004e506d01007387 */ /* 0x000fe80000100800 */
[----:B------:R1:W-:Y:S02]  /*c64f0*/  STL [R1+0x4e44], R121 ;  /* 0x004e447901007387 */ /* 0x0003e40000100800 */
[----:B-1----:R-:W-:Y:S02]  /*c6500*/  IMAD.MOV.U32 R110, RZ, RZ, R119 ;  /* 0x000000ffff6e7224 */ /* 0x002fe400078e0077 */
        /* <DEDUP_REMOVED lines=8> */
[----:B--2---:R-:W-:Y:S01]  /*c6590*/  IMAD.X R117, R117, 0x1, R2, P2 ;  /* 0x0000000175757824 */ /* 0x004fe200010e0602 */
[----:B------:R-:W-:Y:S04]  /*c65a0*/  STL [R1+0x4e58], R113 ;  /* 0x004e587101007387 */ /* 0x000fe80000100800 */
[----:B------:R2:W-:Y:S04]  /*c65b0*/  STL [R1+0x4e4c], R118 ;  /* 0x004e4c7601007387 */ /* 0x0005e80000100800 */
[----:B------:R-:W4:Y:S01]  /*c65c0*/  LDL.LU R123, [R1+0x4e84] ;  /* 0x004e8400017b7983 */ /* 0x000f220000300800 */
[-C--:B------:R-:W-:Y:S01]  /*c65d0*/  IADD3 R180, P1, PT, R180, R3.reuse, RZ ;  /* 0x00000003b4b47210 */ /* 0x080fe20007f3e0ff */
[----:B-1----:R-:W-:Y:S01]  /*c65e0*/  IMAD.MOV.U32 R111, RZ, RZ, R117 ;  /* 0x000000ffff6f7224 */ /* 0x002fe200078e0075 */
[----:B------:R-:W-:-:S03]  /*c65f0*/  IADD3 R138, P2, PT, R138, R3, RZ ;  /* 0x000000038a8a7210 */ /* 0x000fc60007f5e0ff */
[----:B------:R-:W-:Y:S01]  /*c6600*/  STL [R1+0x4e60], R180 ;  /* 0x004e60b401007387 */ /* 0x000fe20000100800 */
[----:B------:R-:W-:-:S03]  /*c6610*/  IMAD.X R181, R181, 0x1, R2, P1 ;  /* 0x00000001b5b57824 */ /* 0x000fc600008e0602 */
[----:B------:R1:W-:Y:S04]  /*c6620*/  STL [R1+0x4e54], R117 ;  /* 0x004e547501007387 */ /* 0x0003e80000100800 */
[----:B------:R-:W4:Y:S04]  /*c6630*/  LDL.LU R119, [R1+0x4e88] ;  /* 0x004e880001777983 */ /* 0x000f280000300800 */
[----:B--2---:R-:W2:Y:S01]  /*c6640*/  LDL.LU R118, [R1+0x4e8c] ;  /* 0x004e8c0001767983 */ /* 0x004ea20000300800 */
[----:B------:R-:W-:-:S03]  /*c6650*/  IMAD.MOV.U32 R110, RZ, RZ, R113 ;  /* 0x000000ffff6e7224 */ /* 0x000fc600078e0071 */
[----:B------:R-:W2:Y:S04]  /*c6660*/  LDL.LU R109, [R1+0x4e90] ;  /* 0x004e9000016d7983 */ /* 0x000ea80000300800 */
[----:B-1----:R-:W2:Y:S04]  /*c6670*/  LDL.LU R117, [R1+0x4e94] ;  /* 0x004e940001757983 */ /* 0x002ea80000300800 */
[----:B------:R-:W-:Y:S04]  /*c6680*/  STL [R1+0x4e68], R138 ;  /* 0x004e688a01007387 */ /* 0x000fe80000100800 */
[----:B------:R-:W-:Y:S04]  /*c6690*/  STL [R1+0x4e5c], R181 ;  /* 0x004e5cb501007387 */ /* 0x000fe80000100800 */
[----:B------:R-:W2:Y:S01]  /*c66a0*/  LDL.LU R113, [R1+0x4e98] ;  /* 0x004e980001717983 */ /* 0x000ea20000300800 */
[----:B---3--:R-:W-:-:S03]  /*c66b0*/  IMAD.X R139, R139, 0x1, R2, P2 ;  /* 0x000000018b8b7824 */ /* 0x008fc600010e0602 */
[----:B------:R1:W-:Y:S01]  /*c66c0*/  LDGSTS.E [R108+0x14b80], desc[UR40][R110.64], P0 ;  /* 0x14b800006e6c7fae */ /* 0x0003e200081a1028 */
[-C--:B------:R-:W-:Y:S02]  /*c66d0*/  IADD3 R136, P1, PT, R136, R3.reuse, RZ ;  /* 0x0000000388887210 */ /* 0x080fe40007f3e0ff */
[----:B------:R-:W-:Y:S01]  /*c66e0*/  IADD3 R112, P2, PT, R112, R3, RZ ;  /* 0x0000000370707210 */ /* 0x000fe20007f5e0ff */
[----:B-1----:R-:W-:Y:S02]  /*c66f0*/  IMAD.MOV.U32 R110, RZ, RZ, R180 ;  /* 0x000000ffff6e7224 */ /* 0x002fe400078e00b4 */
[----:B------:R-:W-:Y:S02]  /*c6700*/  IMAD.MOV.U32 R111, RZ, RZ, R181 ;  /* 0x000000ffff6f7224 */ /* 0x000fe400078e00b5 */
[----:B------:R-:W-:-:S03]  /*c6710*/  IMAD.X R137, R137, 0x1, R2, P1 ;  /* 0x0000000189897824 */ /* 0x000fc600008e0602 */
[----:B------:R1:W-:Y:S01]  /*c6720*/  LDGSTS.E [R108+0x14c00], desc[UR40][R110.64], P0 ;  /* 0x14c000006e6c7fae */ /* 0x0003e200081a1028 */
[----:B------:R-:W-:-:S03]  /*c6730*/  IMAD.X R122, R122, 0x1, R2, P2 ;  /* 0x000000017a7a7824 */ /* 0x000fc600010e0602 */
[----:B------:R-:W-:Y:S01]  /*c6740*/  STL [R1+0x4e70], R136 ;  /* 0x004e708801007387 */ /* 0x000fe20000100800 */
[----:B------:R-:W-:Y:S01]  /*c6750*/  IADD3 R120, P1, PT, R120, R3, RZ ;  /* 0x0000000378787210 */ /* 0x000fe20007f3e0ff */
[----:B-1----:R-:W-:Y:S02]  /*c6760*/  IMAD.MOV.U32 R110, RZ, RZ, R138 ;  /* 0x000000ffff6e7224 */ /* 0x002fe400078e008a */
[----:B------:R-:W-:Y:S01]  /*c6770*/  IMAD.MOV.U32 R111, RZ, RZ, R139 ;  /* 0x000000ffff6f7224 */ /* 0x000fe200078e008b */
[----:B------:R1:W-:Y:S01]  /*c6780*/  STL [R1+0x4e64], R139 ;  /* 0x004e648b01007387 */ /* 0x0003e20000100800 */
[----:B------:R-:W-:-:S03]  /*c6790*/  IMAD.X R121, R121, 0x1, R2, P1 ;  /* 0x0000000179797824 */ /* 0x000fc600008e0602 */
[----:B------:R3:W-:Y:S04]  /*c67a0*/  LDGSTS.E [R108+0x14c80], desc[UR40][R110.64], P0 ;  /* 0x14c800006e6c7fae */ /* 0x0007e800081a1028 */
[----:B------:R1:W-:Y:S04]  /*c67b0*/  STL [R1+0x4e78], R112 ;  /* 0x004e787001007387 */ /* 0x0003e80000100800 */
[----:B------:R-:W-:Y:S01]  /*c67c0*/  STL [R1+0x4e6c], R137 ;  /* 0x004e6c8901007387 */ /* 0x000fe20000100800 */
[----:B---3--:R-:W-:Y:S02]  /*c67d0*/  IMAD.MOV.U32 R110, RZ, RZ, R136 ;  /* 0x000000ffff6e7224 */ /* 0x008fe400078e0088 */
[----:B------:R-:W-:Y:S01]  /*c67e0*/  IMAD.MOV.U32 R111, RZ, RZ, R137 ;  /* 0x000000ffff6f7224 */ /* 0x000fe200078e0089 */
[----:B------:R-:W-:Y:S04]  /*c67f0*/  STL [R1+0x4e80], R120 ;  /* 0x004e807801007387 */ /* 0x000fe80000100800 */
[----:B------:R-:W-:Y:S04]  /*c6800*/  STL [R1+0x4e74], R122 ;  /* 0x004e747a01007387 */ /* 0x000fe80000100800 */
[----:B------:R3:W-:Y:S02]  /*c6810*/  LDGSTS.E [R108+0x14d00], desc[UR40][R110.64], P0 ;  /* 0x14d000006e6c7fae */ /* 0x0007e400081a1028 */
[----:B---3--:R-:W-:-:S02]  /*c6820*/  IMAD.MOV.U32 R110, RZ, RZ, R112 ;  /* 0x000000ffff6e7224 */ /* 0x008fc400078e0070 */
[----:B------:R-:W-:-:S05]  /*c6830*/  IMAD.MOV.U32 R111, RZ, RZ, R122 ;  /* 0x000000ffff6f7224 */ /* 0x000fca00078e007a */
[----:B------:R3:W-:Y:S02]  /*c6840*/  LDGSTS.E [R108+0x14d80], desc[UR40][R110.64], P0 ;  /* 0x14d800006e6c7fae */ /* 0x0007e400081a1028 */
[----:B---3--:R-:W-:Y:S02]  /*c6850*/  IMAD.MOV.U32 R111, RZ, RZ, R121 ;  /* 0x000000ffff6f7224 */ /* 0x008fe400078e0079 */
[----:B------:R-:W-:-:S05]  /*c6860*/  IMAD.MOV.U32 R110, RZ, RZ, R120 ;  /* 0x000000ffff6e7224 */ /* 0x000fca00078e0078 */
[----:B------:R3:W-:Y:S01]  /*c6870*/  LDGSTS.E [R108+0x14e00], desc[UR40][R110.64], P0 ;  /* 0x14e000006e6c7fae */ /* 0x0007e200081a1028 */
[----:B----4-:R-:W-:-:S05]  /*c6880*/  IADD3 R119, P2, PT, R119, R3, RZ ;  /* 0x0000000377777210 */ /* 0x010fca0007f5e0ff */
[----:B------:R-:W-:Y:S01]  /*c6890*/  STL [R1+0x4e88], R119 ;  /* 0x004e887701007387 */ /* 0x000fe20000100800 */
[----:B--2---:R-:W-:-:S03]  /*c68a0*/  IADD3 R109, P3, PT, R109, R3, RZ ;  /* 0x000000036d6d7210 */ /* 0x004fc60007f7e0ff */
[----:B-1----:R-:W2:Y:S01]  /*c68b0*/  LDL.LU R139, [R1+0x5784] ;  /* 0x00578400018b7983 */ /* 0x002ea20000300800 */
[----:B------:R-:W-:-:S03]  /*c68c0*/  IMAD.X R123, R123, 0x1, R2, P2 ;  /* 0x000000017b7b7824 */ /* 0x000fc600010e0602 */
[----:B------:R1:W-:Y:S04]  /*c68d0*/  STL [R1+0x4e7c], R121 ;  /* 0x004e7c7901007387 */ /* 0x0003e80000100800 */
[----:B------:R4:W-:Y:S04]  /*c68e0*/  STL [R1+0x4e90], R109 ;  /* 0x004e906d01007387 */ /* 0x0009e80000100800 */
[----:B------:R-:W2:Y:S01]  /*c68f0*/  LDL.LU R112, [R1+0x5680] ;  /* 0x0056800001707983 */ /* 0x000ea20000300800 */
[----:B------:R-:W-:-:S03]  /*c6900*/  IADD3 R113, P1, PT, R113, R3, RZ ;  /* 0x0000000371717210 */ /* 0x000fc60007f3e0ff */
[----:B------:R-:W2:Y:S01]  /*c6910*/  LDL.LU R138, [R1+0x5678] ;  /* 0x00567800018a7983 */ /* 0x000ea20000300800 */
[----:B------:R-:W-:-:S03]  /*c6920*/  IMAD.X R118, R118, 0x1, R2, P3 ;  /* 0x0000000176767824 */ /* 0x000fc600018e0602 */
[----:B------:R-:W-:Y:S04]  /*c6930*/  STL [R1+0x4e98], R113 ;  /* 0x004e987101007387 */ /* 0x000fe80000100800 */
[----:B------:R-:W-:Y:S04]  /*c6940*/  STL [R1+0x4e84], R123 ;  /* 0x004e847b01007387 */ /* 0x000fe80000100800 */
[----:B-1----:R-:W2:Y:S04]  /*c6950*/  LDL.LU R121, [R1+0x5670] ;  /* 0x0056700001797983 */ /* 0x002ea80000300800 */
[----:B------:R1:W-:Y:S01]  /*c6960*/  STL [R1+0x4e8c], R118 ;  /* 0x004e8c7601007387 */ /* 0x0003e20000100800 */
[----:B---3--:R-:W-:-:S03]  /*c6970*/  IMAD.MOV.U32 R110, RZ, RZ, R119 ;  /* 0x000000ffff6e7224 */ /* 0x008fc600078e0077 */
[----:B------:R-:W3:Y:S01]  /*c6980*/  LDL.LU R122, [R1+0x5668] ;  /* 0x00566800017a7983 */ /* 0x000ee20000300800 */
[----:B------:R-:W-:-:S03]  /*c6990*/  IMAD.MOV.U32 R111, RZ, RZ, R123 ;  /* 0x000000ffff6f7224 */ /* 0x000fc600078e007b */
[----:B------:R-:W3:Y:S01]  /*c69a0*/  LDL.LU R120, [R1+0x5660] ;  /* 0x0056600001787983 */ /* 0x000ee20000300800 */
[----:B------:R-:W-:-:S03]  /*c69b0*/  IMAD.X R117, R117, 0x1, R2, P1 ;  /* 0x0000000175757824 */ /* 0x000fc600008e0602 */
[----:B------:R1:W-:Y:S04]  /*c69c0*/  LDGSTS.E [R108+0x14e80], desc[UR40][R110.64], P0 ;  /* 0x14e800006e6c7fae */ /* 0x0003e800081a1028 */
[----:B------:R4:W-:Y:S01]  /*c69d0*/  STL [R1+0x4e94], R117 ;  /* 0x004e947501007387 */ /* 0x0009e20000100800 */
[----:B-1----:R-:W-:-:S03]  /*c69e0*/  IMAD.MOV.U32 R110, RZ, RZ, R109 ;  /* 0x000000ffff6e7224 */ /* 0x002fc600078e006d */
[----:B----4-:R-:W4:Y:S01]  /*c69f0*/  LDL.LU R109, [R1+0x5658] ;  /* 0x00565800016d7983 */ /* 0x010f220000300800 */
[----:B------:R-:W-:-:S03]  /*c6a00*/  IMAD.MOV.U32 R111, RZ, RZ, R118 ;  /* 0x000000ffff6f7224 */ /* 0x000fc600078e0076 */
[----:B------:R-:W4:Y:S04]  /*c6a10*/  LDL.LU R118, [R1+0x567c] ;  /* 0x00567c0001767983 */ /* 0x000f280000300800 */
[----:B------:R-:W4:Y:S04]  /*c6a20*/  LDL.LU R181, [R1+0x5650] ;  /* 0x0056500001b57983 */ /* 0x000f280000300800 */
[----:B------:R-:W4:Y:S04]  /*c6a30*/  LDL.LU R180, [R1+0x5674] ;  /* 0x0056740001b47983 */ /* 0x000f280000300800 */
[----:B------:R-:W4:Y:S04]  /*c6a40*/  LDL.LU R137, [R1+0x5648] ;  /* 0x0056480001897983 */ /* 0x000f280000300800 */
[----:B------:R-:W4:Y:S04]  /*c6a50*/  LDL.LU R136, [R1+0x566c] ;  /* 0x00566c0001887983 */ /* 0x000f280000300800 */
[----:B------:R-:W4:Y:S04]  /*c6a60*/  LDL.LU R123, [R1+0x5640] ;  /* 0x00564000017b7983 */ /* 0x000f280000300800 */
[----:B------:R1:W-:Y:S04]  /*c6a70*/  LDGSTS.E [R108+0x14f00], desc[UR40][R110.64], P0 ;  /* 0x14f000006e6c7fae */ /* 0x0003e800081a1028 */
[----:B------:R-:W4:Y:S01]  /*c6a80*/  LDL.LU R119, [R1+0x5664] ;  /* 0x0056640001777983 */ /* 0x000f220000300800 */
[----:B-1----:R-:W-:-:S03]  /*c6a90*/  IMAD.MOV.U32 R111, RZ, RZ, R117 ;  /* 0x000000ffff6f7224 */ /* 0x002fc600078e0075 */
        /* <DEDUP_REMOVED lines=8> */
[----:B------:R1:W-:Y:S01]  /*c6b20*/  LDGSTS.E [R108+0x14f80], desc[UR40][R110.64], P0 ;  /* 0x14f800006e6c7fae */ /* 0x0003e200081a1028 */
[----:B--2---:R-:W-:-:S02]  /*c6b30*/  IADD3 R139, P3, PT, R139, R3, RZ ;  /* 0x000000038b8b7210 */ /* 0x004fc40007f7e0ff */
[-C--:B------:R-:W-:Y:S02]  /*c6b40*/  IADD3 R112, P4, PT, R112, R3.reuse, RZ ;  /* 0x0000000370707210 */ /* 0x080fe40007f9e0ff */
[----:B------:R-:W-:-:S03]  /*c6b50*/  IADD3 R138, P2, PT, R138, R3, RZ ;  /* 0x000000038a8a7210 */ /* 0x000fc60007f5e0ff */
[----:B------:R2:W-:Y:S04]  /*c6b60*/  STL [R1+0x5680], R112 ;  /* 0x0056807001007387 */ /* 0x0005e80000100800 */
[----:B--2---:R-:W2:Y:S01]  /*c6b70*/  LDL.LU R112, [R1+0x5630] ;  /* 0x0056300001707983 */ /* 0x004ea20000300800 */
[----:B------:R-:W-:-:S03]  /*c6b80*/  IADD3 R121, P1, PT, R121, R3, RZ ;  /* 0x0000000379797210 */ /* 0x000fc60007f3e0ff */
[----:B------:R-:W-:Y:S04]  /*c6b90*/  STL [R1+0x5784], R139 ;  /* 0x0057848b01007387 */ /* 0x000fe80000100800 */
[----:B------:R1:W-:Y:S01]  /*c6ba0*/  STL [R1+0x5670], R121 ;  /* 0x0056707901007387 */ /* 0x0003e20000100800 */
[-C--:B---3--:R-:W-:Y:S02]  /*c6bb0*/  IADD3 R122, P0, PT, R122, R3.reuse, RZ ;  /* 0x000000037a7a7210 */ /* 0x088fe40007f1e0ff */
[-C--:B------:R-:W-:Y:S01]  /*c6bc0*/  IADD3 R120, P6, PT, R120, R3.reuse, RZ ;  /* 0x0000000378787210 */ /* 0x080fe20007fde0ff */
[----:B-1----:R-:W3:Y:S04]  /*c6bd0*/  LDL.LU R121, [R1+0x5654] ;  /* 0x0056540001797983 */ /* 0x002ee80000300800 */
[----:B------:R1:W-:Y:S04]  /*c6be0*/  STL [R1+0x5678], R138 ;  /* 0x0056788a01007387 */ /* 0x0003e80000100800 */
[----:B------:R-:W3:Y:S04]  /*c6bf0*/  LDL.LU R111, [R1+0x5628] ;  /* 0x00562800016f7983 */ /* 0x000ee80000300800 */
[----:B------:R-:W3:Y:S04]  /*c6c00*/  LDL.LU R139, [R1+0x564c] ;  /* 0x00564c00018b7983 */ /* 0x000ee80000300800 */
[----:B-1----:R-:W3:Y:S04]  /*c6c10*/  LDL.LU R138, [R1+0x5620] ;  /* 0x00562000018a7983 */ /* 0x002ee80000300800 */
[----:B------:R1:W-:Y:S01]  /*c6c20*/  STL [R1+0x5668], R122 ;  /* 0x0056687a01007387 */ /* 0x0003e20000100800 */
[----:B----4-:R-:W-:-:S03]  /*c6c30*/  IADD3 R109, P5, PT, R109, R3, RZ ;  /* 0x000000036d6d7210 */ /* 0x010fc60007fbe0ff */
[----:B-1----:R-:W4:Y:S04]  /*c6c40*/  LDL.LU R122, [R1+0x5644] ;  /* 0x00564400017a7983 */ /* 0x002f280000300800 */
[----:B------:R1:W-:Y:S04]  /*c6c50*/  STL [R1+0x5660], R120 ;  /* 0x0056607801007387 */ /* 0x0003e80000100800 */
[----:B------:R-:W4:Y:S04]  /*c6c60*/  LDL.LU R110, [R1+0x5618] ;  /* 0x00561800016e7983 */ /* 0x000f280000300800 */
[----:B-1----:R-:W4:Y:S04]  /*c6c70*/  LDL.LU R120, [R1+0x563c] ;  /* 0x00563c0001787983 */ /* 0x002f280000300800 */
[----:B------:R1:W-:Y:S04]  /*c6c80*/  STL [R1+0x5658], R109 ;  /* 0x0056586d01007387 */ /* 0x0003e80000100800 */
[----:B-1----:R-:W4:Y:S01]  /*c6c90*/  LDL.LU R109, [R1+0x5610] ;  /* 0x00561000016d7983 */ /* 0x002f220000300800 */
[--C-:B------:R-:W-:Y:S01]  /*c6ca0*/  IMAD.X R118, R118, 0x1, R2.reuse, P3 ;  /* 0x0000000176767824 */ /* 0x100fe200018e0602 */
[-C--:B------:R-:W-:Y:S01]  /*c6cb0*/  IADD3 R181, P3, PT, R181, R3.reuse, RZ ;  /* 0x00000003b5b57210 */ /* 0x080fe20007f7e0ff */
[--C-:B------:R-:W-:Y:S01]  /*c6cc0*/  IMAD.X R180, R180, 0x1, R2.reuse, P4 ;  /* 0x00000001b4b47824 */ /* 0x100fe200020e0602 */
[-C--:B------:R-:W-:Y:S01]  /*c6cd0*/  IADD3 R137, P4, PT, R137, R3.reuse, RZ ;  /* 0x0000000389897210 */ /* 0x080fe20007f9e0ff */
[--C-:B------:R-:W-:Y:S01]  /*c6ce0*/  IMAD.X R136, R136, 0x1, R2.reuse, P2 ;  /* 0x0000000188887824 */ /* 0x100fe200010e0602 */
[----:B------:R1:W-:Y:S01]  /*c6cf0*/  STL [R1+0x567c], R118 ;  /* 0x00567c7601007387 */ /* 0x0003e20000100800 */
[-C--:B------:R-:W-:Y:S01]  /*c6d00*/  IADD3 R123, P2, PT, R123, R3.reuse, RZ ;  /* 0x000000037b7b7210 */ /* 0x080fe20007f5e0ff */
[--C-:B------:R-:W-:Y:S01]  /*c6d10*/  IMAD.X R119, R119, 0x1, R2.reuse, P1 ;  /* 0x0000000177777824 */ /* 0x100fe200008e0602 */
[----:B------:R-:W-:Y:S01]  /*c6d20*/  IADD3 R117, P1, PT, R117, R3, RZ ;  /* 0x0000000375757210 */ /* 0x000fe20007f3e0ff */
[----:B-1----:R-:W4:Y:S04]  /*c6d30*/  LDL.LU R118, [R1+0x5634] ;  /* 0x0056340001767983 */ /* 0x002f280000300800 */
[----:B------:R-:W-:Y:S04]  /*c6d40*/  STL [R1+0x5650], R181 ;  /* 0x005650b501007387 */ /* 0x000fe80000100800 */
[----:B------:R-:W-:Y:S04]  /*c6d50*/  STL [R1+0x5674], R180 ;  /* 0x005674b401007387 */ /* 0x000fe80000100800 */
[----:B------:R1:W-:Y:S04]  /*c6d60*/  STL [R1+0x5648], R137 ;  /* 0x0056488901007387 */ /* 0x0003e80000100800 */
[----:B------:R-:W-:Y:S04]  /*c6d70*/  STL [R1+0x566c], R136 ;  /* 0x00566c8801007387 */ /* 0x000fe80000100800 */
[----:B------:R-:W4:Y:S04]  /*c6d80*/  LDL.LU R183, [R1+0x5608] ;  /* 0x0056080001b77983 */ /* 0x000f280000300800 */
[----:B------:R-:W-:Y:S04]  /*c6d90*/  STL [R1+0x5640], R123 ;  /* 0x0056407b01007387 */ /* 0x000fe80000100800 */
[----:B------:R-:W4:Y:S04]  /*c6da0*/  LDL.LU R182, [R1+0x562c] ;  /* 0x00562c0001b67983 */ /* 0x000f280000300800 */
[----:B------:R-:W-:Y:S01]  /*c6db0*/  STL [R1+0x5664], R119 ;  /* 0x0056647701007387 */ /* 0x000fe20000100800 */
[----:B------:R-:W-:-:S03]  /*c6dc0*/  IMAD.X R113, R113, 0x1, R2, P0 ;  /* 0x0000000171717824 */ /* 0x000fc600000e0602 */
[----:B-1----:R-:W4:Y:S04]  /*c6dd0*/  LDL.LU R137, [R1+0x5600] ;  /* 0x0056000001897983 */ /* 0x002f280000300800 */
[----:B------:R1:W-:Y:S04]  /*c6de0*/  STL [R1+0x5638], R117 ;  /* 0x0056387501007387 */ /* 0x0003e80000100800 */
[----:B-1----:R-:W4:Y:S04]  /*c6df0*/  LDL.LU R117, [R1+0x5624] ;  /* 0x0056240001757983 */ /* 0x002f280000300800 */
[----:B------:R-:W4:Y:S04]  /*c6e00*/  LDL.LU R136, [R1+0x55f8] ;  /* 0x0055f80001887983 */ /* 0x000f280000300800 */
[----:B------:R-:W4:Y:S04]  /*c6e10*/  LDL.LU R123, [R1+0x561c] ;  /* 0x00561c00017b7983 */ /* 0x000f280000300800 */
[----:B------:R1:W-:Y:S04]  /*c6e20*/  STL [R1+0x565c], R113 ;  /* 0x00565c7101007387 */ /* 0x0003e80000100800 */
[----:B-1----:R-:W4:Y:S04]  /*c6e30*/  LDL.LU R113, [R1+0x55f0] ;  /* 0x0055f00001717983 */ /* 0x002f280000300800 */
[----:B------:R-:W4:Y:S01]  /*c6e40*/  LDL.LU R119, [R1+0x5614] ;  /* 0x0056140001777983 */ /* 0x000f220000300800 */
[----:B--2---:R-:W-:-:S05]  /*c6e50*/  IADD3 R112, P0, PT, R112, R3, RZ ;  /* 0x0000000370707210 */ /* 0x004fca0007f1e0ff */
[----:B------:R1:W-:Y:S04]  /*c6e60*/  STL [R1+0x5630], R112 ;  /* 0x0056307001007387 */ /* 0x0003e80000100800 */
[----:B-1----:R-:W2:Y:S01]  /*c6e70*/  LDL.LU R112, [R1+0x55e8] ;  /* 0x0055e80001707983 */ /* 0x002ea20000300800 */
[----:B---3--:R-:W-:-:S05]  /*c6e80*/  IMAD.X R121, R121, 0x1, R2, P6 ;  /* 0x0000000179797824 */ /* 0x008fca00030e0602 */
[----:B------:R1:W-:Y:S01]  /*c6e90*/  STL [R1+0x5654], R121 ;  /* 0x0056547901007387 */ /* 0x0003e20000100800 */
[-C--:B------:R-:W-:Y:S01]  /*c6ea0*/  IADD3 R111, P6, PT, R111, R3.reuse, RZ ;  /* 0x000000036f6f7210 */ /* 0x080fe20007fde0ff */
[----:B------:R-:W-:Y:S02]  /*c6eb0*/  IMAD.X R139, R139, 0x1, R2, P5 ;  /* 0x000000018b8b7824 */ /* 0x000fe400028e0602 */
[----:B-1----:R-:W3:Y:S01]  /*c6ec0*/  LDL.LU R121, [R1+0x560c] ;  /* 0x00560c0001797983 */ /* 0x002ee20000300800 */
[----:B------:R-:W-:-:S03]  /*c6ed0*/  IADD3 R138, P5, PT, R138, R3, RZ ;  /* 0x000000038a8a7210 */ /* 0x000fc60007fbe0ff */
[----:B------:R1:W-:Y:S04]  /*c6ee0*/  STL [R1+0x5628], R111 ;  /* 0x0056286f01007387 */ /* 0x0003e80000100800 */
[----:B-1----:R-:W3:Y:S01]  /*c6ef0*/  LDL.LU R111, [R1+0x55e0] ;  /* 0x0055e000016f7983 */ /* 0x002ee20000300800 */
[----:B----4-:R-:W-:-:S03]  /*c6f00*/  IMAD.X R122, R122, 0x1, R2, P3 ;  /* 0x000000017a7a7824 */ /* 0x010fc600018e0602 */
[----:B------:R-:W-:Y:S01]  /*c6f10*/  STL [R1+0x564c], R139 ;  /* 0x00564c8b01007387 */ /* 0x000fe20000100800 */
[----:B------:R-:W-:-:S05]  /*c6f20*/  IADD3 R110, P3, PT, R110, R3, RZ ;  /* 0x000000036e6e7210 */ /* 0x000fca0007f7e0ff */
[----:B------:R1:W-:Y:S01]  /*c6f30*/  STL [R1+0x5618], R110 ;  /* 0x0056186e01007387 */ /* 0x0003e20000100800 */
[----:B------:R-:W-:-:S03]  /*c6f40*/  IMAD.X R120, R120, 0x1, R2, P4 ;  /* 0x0000000178787824 */ /* 0x000fc600020e0602 */
[----:B------:R-:W-:Y:S04]  /*c6f50*/  STL [R1+0x5620], R138 ;  /* 0x0056208a01007387 */ /* 0x000fe80000100800 */
[----:B-1----:R-:W4:Y:S01]  /*c6f60*/  LDL.LU R110, [R1+0x5604] ;  /* 0x00560400016e7983 */ /* 0x002f220000300800 */
[----:B------:R-:W-:-:S03]  /*c6f70*/  IADD3 R109, P4, PT, R109, R3, RZ ;  /* 0x000000036d6d7210 */ /* 0x000fc60007f9e0ff */
[----:B------:R-:W-:Y:S04]  /*c6f80*/  STL [R1+0x5644], R122 ;  /* 0x0056447a01007387 */ /* 0x000fe80000100800 */
[----:B------:R1:W-:Y:S04]  /*c6f90*/  STL [R1+0x5610], R109 ;  /* 0x0056106d01007387 */ /* 0x0003e80000100800 */
[----:B-1----:R-:W4:Y:S01]  /*c6fa0*/  LDL.LU R109, [R1+0x55d8] ;  /* 0x0055d800016d7983 */ /* 0x002f220000300800 */
[----:B------:R-:W-:-:S03]  /*c6fb0*/  IMAD.X R118, R118, 0x1, R2, P2 ;  /* 0x0000000176767824 */ /* 0x000fc600010e0602 */
[----:B------:R1:W-:Y:S04]  /*c6fc0*/  STL [R1+0x563c], R120 ;  /* 0x00563c7801007387 */ /* 0x0003e80000100800 */
[----:B------:R-:W4:Y:S04]  /*c6fd0*/  LDL.LU R181, [R1+0x55fc] ;  /* 0x0055fc0001b57983 */ /* 0x000f280000300800 */
[----:B------:R-:W4:Y:S04]  /*c6fe0*/  LDL.LU R180, [R1+0x55d0] ;  /* 0x0055d00001b47983 */ /* 0x000f280000300800 */
[----:B------:R-:W4:Y:S04]  /*c6ff0*/  LDL.LU R139, [R1+0x55f4] ;  /* 0x0055f400018b7983 */ /* 0x000f280000300800 */
[----:B------:R1:W-:Y:S04]  /*c7000*/  STL [R1+0x5634], R118 ;  /* 0x0056347601007387 */ /* 0x0003e80000100800 */
[----:B------:R-:W4:Y:S01]  /*c7010*/  LDL.LU R138, [R1+0x55c8] ;  /* 0x0055c800018a7983 */ /* 0x000f220000300800 */
[----:B------:R-:W-:-:S03]  /*c7020*/  IADD3 R183, P2, PT, R183, R3, RZ ;  /* 0x00000003b7b77210 */ /* 0x000fc60007f5e0ff */
[----:B------:R-:W4:Y:S01]  /*c7030*/  LDL.LU R122, [R1+0x55ec] ;  /* 0x0055ec00017a7983 */ /* 0x000f220000300800 */
[----:B------:R-:W-:-:S03]  /*c7040*/  IMAD.X R182, R182, 0x1, R2, P1 ;  /* 0x00000001b6b67824 */ /* 0x000fc600008e0602 */
[----:B-1----:R-:W4:Y:S04]  /*c7050*/  LDL.LU R120, [R1+0x55c0] ;  /* 0x0055c00001787983 */ /* 0x002f280000300800 */
[----:B------:R-:W4:Y:S01]  /*c7060*/  LDL.LU R118, [R1+0x55e4] ;  /* 0x0055e40001767983 */ /* 0x000f220000300800 */
[----:B------:R-:W-:-:S03]  /*c7070*/  IADD3 R137, P1, PT, R137, R3, RZ ;  /* 0x0000000389897210 */ /* 0x000fc60007f3e0ff */
[----:B------:R-:W-:Y:S01]  /*c7080*/  STL [R1+0x5608], R183 ;  /* 0x005608b701007387 */ /* 0x000fe20000100800 */
[----:B------:R-:W-:-:S05]  /*c7090*/  IMAD.X R117, R117, 0x1, R2, P0 ;  /* 0x0000000175757824 */ /* 0x000fca00000e0602 */
[----:B------:R1:W-:Y:S01]  /*c70a0*/  STL [R1+0x5624], R117 ;  /* 0x0056247501007387 */ /* 0x0003e20000100800 */
[-C--:B------:R-:W-:Y:S01]  /*c70b0*/  IADD3 R136, P0, PT, R136, R3.reuse, RZ ;  /* 0x0000000388887210 */ /* 0x080fe20007f1e0ff */
[----:B------:R-:W-:Y:S02]  /*c70c0*/  IMAD.X R123, R123, 0x1, R2, P6 ;  /* 0x000000017b7b7824 */ /* 0x000fe400030e0602 */
[----:B------:R-:W-:Y:S04]  /*c70d0*/  STL [R1+0x562c], R182 ;  /* 0x00562cb601007387 */ /* 0x000fe80000100800 */
[----:B-1----:R-:W4:Y:S01]  /*c70e0*/  LDL.LU R117, [R1+0x55b8] ;  /* 0x0055b80001757983 */ /* 0x002f220000300800 */
[----:B------:R-:W-:-:S03]  /*c70f0*/  IADD3 R113, P6, PT, R113, R3, RZ ;  /* 0x0000000371717210 */ /* 0x000fc60007fde0ff */
[----:B------:R-:W-:Y:S01]  /*c7100*/  STL [R1+0x5600], R137 ;  /* 0x0056008901007387 */ /* 0x000fe20000100800 */
[----:B------:R-:W-:-:S03]  /*c7110*/  IMAD.X R119, R119, 0x1, R2, P5 ;  /* 0x0000000177777824 */ /* 0x000fc600028e0602 */
[----:B------:R1:W-:Y:S04]  /*c7120*/  STL [R1+0x55f0], R113 ;  /* 0x0055f07101007387 */ /* 0x0003e80000100800 */
[----:B------:R-:W-:Y:S04]  /*c7130*/  STL [R1+0x55f8], R136 ;  /* 0x0055f88801007387 */ /* 0x000fe80000100800 */
[----:B-1----:R-:W4:Y:S04]  /*c7140*/  LDL.LU R113, [R1+0x55dc] ;  /* 0x0055dc0001717983 */ /* 0x002f280000300800 */
[----:B------:R-:W-:Y:S04]  /*c7150*/  STL [R1+0x561c], R123 ;  /* 0x00561c7b01007387 */ /* 0x000fe80000100800 */
[----:B------:R1:W-:Y:S04]  /*c7160*/  STL [R1+0x5614], R119 ;  /* 0x0056147701007387 */ /* 0x0003e80000100800 */
[----:B-1----:R-:W4:Y:S01]  /*c7170*/  LDL.LU R119, [R1+0x55b0] ;  /* 0x0055b00001777983 */ /* 0x002f220000300800 */
[----:B--2---:R-:W-:-:S05]  /*c7180*/  IADD3 R112, P5, PT, R112, R3, RZ ;  /* 0x0000000370707210 */ /* 0x004fca0007fbe0ff */
[----:B------:R1:W-:Y:S04]  /*c7190*/  STL [R1+0x55e8], R112 ;  /* 0x0055e87001007387 */ /* 0x0003e80000100800 */
[----:B-1----:R-:W2:Y:S01]  /*c71a0*/  LDL.LU R112, [R1+0x55d4] ;  /* 0x0055d40001707983 */ /* 0x002ea20000300800 */
[----:B---3--:R-:W-:-:S03]  /*c71b0*/  IMAD.X R121, R121, 0x1, R2, P3 ;  /* 0x0000000179797824 */ /* 0x008fc600018e0602 */
[----:B------:R-:W3:Y:S04]  /*c71c0*/  LDL.LU R137, [R1+0x55a8] ;  /* 0x0055a80001897983 */ /* 0x000ee80000300800 */
[----:B------:R-:W3:Y:S04]  /*c71d0*/  LDL.LU R136, [R1+0x55cc] ;  /* 0x0055cc0001887983 */ /* 0x000ee80000300800 */
[----:B------:R-:W-:Y:S04]  /*c71e0*/  STL [R1+0x560c], R121 ;  /* 0x00560c7901007387 */ /* 0x000fe80000100800 */
[----:B------:R-:W3:Y:S01]  /*c71f0*/  LDL.LU R123, [R1+0x55a0] ;  /* 0x0055a000017b7983 */ /* 0x000ee20000300800 */
[----:B------:R-:W-:-:S05]  /*c7200*/  IADD3 R111, P3, PT, R111, R3, RZ ;  /* 0x000000036f6f7210 */ /* 0x000fca0007f7e0ff */
[----:B------:R1:W-:Y:S04]  /*c7210*/  STL [R1+0x55e0], R111 ;  /* 0x0055e06f01007387 */ /* 0x0003e80000100800 */
[----:B-1----:R-:W3:Y:S04]  /*c7220*/  LDL.LU R111, [R1+0x55c4] ;  /* 0x0055c400016f7983 */ /* 0x002ee80000300800 */
[----:B------:R-:W3:Y:S01]  /*c7230*/  LDL.LU R121, [R1+0x5598] ;  /* 0x0055980001797983 */ /* 0x000ee20000300800 */
[----:B----4-:R-:W-:-:S05]  /*c7240*/  IMAD.X R110, R110, 0x1, R2, P4 ;  /* 0x000000016e6e7824 */ /* 0x010fca00020e0602 */
[----:B------:R1:W-:Y:S04]  /*c7250*/  STL [R1+0x5604], R110 ;  /* 0x0056046e01007387 */ /* 0x0003e80000100800 */
[----:B-1----:R-:W4:Y:S01]  /*c7260*/  LDL.LU R110, [R1+0x55bc] ;  /* 0x0055bc00016e7983 */ /* 0x002f220000300800 */
[----:B------:R-:W-:-:S05]  /*c7270*/  IADD3 R109, P4, PT, R109, R3, RZ ;  /* 0x000000036d6d7210 */ /* 0x000fca0007f9e0ff */
[----:B------:R1:W-:Y:S04]  /*c7280*/  STL [R1+0x55d8], R109 ;  /* 0x0055d86d01007387 */ /* 0x0003e80000100800 */
[----:B-1----:R-:W4:Y:S01]  /*c7290*/  LDL.LU R109, [R1+0x5590] ;  /* 0x00559000016d7983 */ /* 0x002f220000300800 */
[--C-:B------:R-:W-:Y:S01]  /*c72a0*/  IMAD.X R181, R181, 0x1, R2.reuse, P2 ;  /* 0x00000001b5b57824 */ /* 0x100fe200010e0602 */
[----:B------:R-:W-:Y:S01]  /*c72b0*/  IADD3 R180, P2, PT, R180, R3, RZ ;  /* 0x00000003b4b47210 */ /* 0x000fe20007f5e0ff */
[----:B------:R-:W-:-:S03]  /*c72c0*/  IMAD.X R139, R139, 0x1, R2, P1 ;  /* 0x000000018b8b7824 */ /* 0x000fc600008e0602 */
[----:B------:R-:W-:Y:S01]  /*c72d0*/  STL [R1+0x55fc], R181 ;  /* 0x0055fcb501007387 */ /* 0x000fe20000100800 */
[----:B------:R-:W-:-:S03]  /*c72e0*/  IADD3 R138, P1, PT, R138, R3, RZ ;  /* 0x000000038a8a7210 */ /* 0x000fc60007f3e0ff */
[----:B------:R-:W-:Y:S01]  /*c72f0*/  STL [R1+0x55d0], R180 ;  /* 0x0055d0b401007387 */ /* 0x000fe20000100800 */
[----:B------:R-:W-:-:S03]  /*c7300*/  IMAD.X R122, R122, 0x1, R2, P0 ;  /* 0x000000017a7a7824 */ /* 0x000fc600000e0602 */
[----:B------:R1:W-:Y:S01]  /*c7310*/  STL [R1+0x55f4], R139 ;  /* 0x0055f48b01007387 */ /* 0x0003e20000100800 */
[----:B------:R-:W-:-:S03]  /*c7320*/  IADD3 R120, P0, PT, R120, R3, RZ ;  /* 0x0000000378787210 */ /* 0x000fc60007f1e0ff */
[----:B------:R-:W-:Y:S01]  /*c7330*/  STL [R1+0x55c8], R138 ;  /* 0x0055c88a01007387 */ /* 0x000fe20000100800 */
[----:B------:R-:W-:-:S03]  /*c7340*/  IMAD.X R118, R118, 0x1, R2, P6 ;  /* 0x0000000176767824 */ /* 0x000fc600030e0602 */
[----:B------:R-:W4:Y:S04]  /*c7350*/  LDL.LU R183, [R1+0x55b4] ;  /* 0x0055b40001b77983 */ /* 0x000f280000300800 */
[----:B------:R-:W-:Y:S04]  /*c7360*/  STL [R1+0x55ec], R122 ;  /* 0x0055ec7a01007387 */ /* 0x000fe80000100800 */
[----:B------:R-:W4:Y:S04]  /*c7370*/  LDL.LU R182, [R1+0x5588] ;  /* 0x0055880001b67983 */ /* 0x000f280000300800 */
[----:B------:R-:W-:Y:S04]  /*c7380*/  STL [R1+0x55c0], R120 ;  /* 0x0055c07801007387 */ /* 0x000fe80000100800 */
[----:B-1----:R-:W4:Y:S04]  /*c7390*/  LDL.LU R139, [R1+0x55ac] ;  /* 0x0055ac00018b7983 */ /* 0x002f280000300800 */
[----:B------:R1:W-:Y:S01]  /*c73a0*/  STL [R1+0x55e4], R118 ;  /* 0x0055e47601007387 */ /* 0x0003e20000100800 */
[----:B------:R-:W-:-:S03]  /*c73b0*/  IADD3 R117, P6, PT, R117, R3, RZ ;  /* 0x0000000375757210 */ /* 0x000fc60007fde0ff */
[----:B-1----:R-:W4:Y:S04]  /*c73c0*/  LDL.LU R118, [R1+0x5480] ;  /* 0x0054800001767983 */ /* 0x002f280000300800 */
[----:B------:R-:W4:Y:S04]  /*c73d0*/  LDL.LU R138, [R1+0x55a4] ;  /* 0x0055a400018a7983 */ /* 0x000f280000300800 */
[----:B------:R-:W4:Y:S04]  /*c73e0*/  LDL.LU R122, [R1+0x5478] ;  /* 0x00547800017a7983 */ /* 0x000f280000300800 */
[----:B------:R1:W-:Y:S01]  /*c73f0*/  STL [R1+0x55b8], R117 ;  /* 0x0055b87501007387 */ /* 0x0003e20000100800 */
[----:B------:R-:W-:-:S03]  /*c7400*/  IMAD.X R113, R113, 0x1, R2, P5 ;  /* 0x0000000171717824 */ /* 0x000fc600028e0602 */
[----:B-1----:R-:W4:Y:S04]  /*c7410*/  LDL.LU R117, [R1+0x559c] ;  /* 0x00559c0001757983 */ /* 0x002f280000300800 */
[----:B------:R-:W4:Y:S04]  /*c7420*/  LDL.LU R120, [R1+0x5470] ;  /* 0x0054700001787983 */ /* 0x000f280000300800 */
[----:B------:R1:W-:Y:S01]  /*c7430*/  STL [R1+0x55dc], R113 ;  /* 0x0055dc7101007387 */ /* 0x0003e20000100800 */
[----:B------:R-:W-:-:S03]  /*c7440*/  IADD3 R119, P5, PT, R119, R3, RZ ;  /* 0x0000000377777210 */ /* 0x000fc60007fbe0ff */
[----:B-1----:R-:W4:Y:S04]  /*c7450*/  LDL.LU R113, [R1+0x5594] ;  /* 0x0055940001717983 */ /* 0x002f280000300800 */
[----:B------:R1:W-:Y:S04]  /*c7460*/  STL [R1+0x55b0], R119 ;  /* 0x0055b07701007387 */ /* 0x0003e80000100800 */
[----:B-1----:R-:W4:Y:S01]  /*c7470*/  LDL.LU R119, [R1+0x5468] ;  /* 0x0054680001777983 */ /* 0x002f220000300800 */
[----:B--2---:R-:W-:Y:S01]  /*c7480*/  IMAD.X R112, R112, 0x1, R2, P3 ;  /* 0x0000000170707824 */ /* 0x004fe200018e0602 */
[----:B---3--:R-:W-:-:S04]  /*c7490*/  IADD3 R137, P3, PT, R137, R3, RZ ;  /* 0x0000000389897210 */ /* 0x008fc80007f7e0ff */
[----:B------:R1:W-:Y:S01]  /*c74a0*/  STL [R1+0x55d4], R112 ;  /* 0x0055d47001007387 */ /* 0x0003e20000100800 */
[----:B------:R-:W-:-:S03]  /*c74b0*/  IMAD.X R136, R136, 0x1, R2, P4 ;  /* 0x0000000188887824 */ /* 0x000fc600020e0602 */
[----:B-1----:R-:W2:Y:S01]  /*c74c0*/  LDL.LU R112, [R1+0x558c] ;  /* 0x00558c0001707983 */ /* 0x002ea20000300800 */
[----:B------:R-:W-:-:S03]  /*c74d0*/  IADD3 R123, P4, PT, R123, R3, RZ ;  /* 0x000000037b7b7210 */ /* 0x000fc60007f9e0ff */
[----:B------:R-:W-:Y:S01]  /*c74e0*/  STL [R1+0x55a8], R137 ;  /* 0x0055a88901007387 */ /* 0x000fe20000100800 */
[----:B------:R-:W-:-:S05]  /*c74f0*/  IMAD.X R111, R111, 0x1, R2, P2 ;  /* 0x000000016f6f7824 */ /* 0x000fca00010e0602 */
[----:B------:R1:W-:Y:S04]  /*c7500*/  STL [R1+0x55c4], R111 ;  /* 0x0055c46f01007387 */ /* 0x0003e80000100800 */
[----:B------:R-:W-:Y:S01]  /*c7510*/  STL [R1+0x55cc], R136 ;  /* 0x0055cc8801007387 */ /* 0x000fe20000100800 */
[----:B------:R-:W-:-:S03]  /*c7520*/  IADD3 R121, P2, PT, R121, R3, RZ ;  /* 0x0000000379797210 */ /* 0x000fc60007f5e0ff */
[----:B-1----:R-:W3:Y:S04]  /*c7530*/  LDL.LU R111, [R1+0x5460] ;  /* 0x00546000016f7983 */ /* 0x002ee80000300800 */
[----:B------:R-:W-:Y:S01]  /*c7540*/  STL [R1+0x55a0], R123 ;  /* 0x0055a07b01007387 */ /* 0x000fe20000100800 */
[----:B----4-:R-:W-:-:S05]  /*c7550*/  IMAD.X R110, R110, 0x1, R2, P1 ;  /* 0x000000016e6e7824 */ /* 0x010fca00008e0602 */
[----:B------:R1:W-:Y:S04]  /*c7560*/  STL [R1+0x55bc], R110 ;  /* 0x0055bc6e01007387 */ /* 0x0003e80000100800 */
[----:B-1----:R-:W4:Y:S04]  /*c7570*/  LDL.LU R110, [R1+0x5484] ;  /* 0x00548400016e7983 */ /* 0x002f280000300800 */
[----:B------:R1:W-:Y:S01]  /*c7580*/  STL [R1+0x5598], R121 ;  /* 0x0055987901007387 */ /* 0x0003e20000100800 */
[----:B------:R-:W-:-:S03]  /*c7590*/  IADD3 R109, P1, PT, R109, R3, RZ ;  /* 0x000000036d6d7210 */ /* 0x000fc60007f3e0ff */
[----:B------:R-:W4:Y:S04]  /*c75a0*/  LDL.LU R181, [R1+0x5458] ;  /* 0x0054580001b57983 */ /* 0x000f280000300800 */
[----:B------:R-:W4:Y:S04]  /*c75b0*/  LDL.LU R180, [R1+0x547c] ;  /* 0x00547c0001b47983 */ /* 0x000f280000300800 */
[----:B------:R-:W4:Y:S04]  /*c75c0*/  LDL.LU R137, [R1+0x5450] ;  /* 0x0054500001897983 */ /* 0x000f280000300800 */
[----:B------:R1:W-:Y:S04]  /*c75d0*/  STL [R1+0x5590], R109 ;  /* 0x0055906d01007387 */ /* 0x0003e80000100800 */
[----:B------:R-:W4:Y:S04]  /*c75e0*/  LDL.LU R136, [R1+0x5474] ;  /* 0x0054740001887983 */ /* 0x000f280000300800 */
[----:B------:R-:W4:Y:S04]  /*c75f0*/  LDL.LU R123, [R1+0x5448] ;  /* 0x00544800017b7983 */ /* 0x000f280000300800 */
[----:B-1----:R-:W4:Y:S04]  /*c7600*/  LDL.LU R121, [R1+0x546c] ;  /* 0x00546c0001797983 */ /* 0x002f280000300800 */
[----:B------:R-:W4:Y:S01]  /*c7610*/  LDL.LU R109, [R1+0x5440] ;  /* 0x00544000016d7983 */ /* 0x000f220000300800 */
[--C-:B------:R-:W-:Y:S01]  /*c7620*/  IMAD.X R183, R183, 0x1, R2.reuse, P0 ;  /* 0x00000001b7b77824 */ /* 0x100fe200000e0602 */
[----:B------:R-:W-:Y:S01]  /*c7630*/  IADD3 R182, P0, PT, R182, R3, RZ ;  /* 0x00000003b6b67210 */ /* 0x000fe20007f1e0ff */
[----:B------:R-:W-:-:S03]  /*c7640*/  IMAD.X R139, R139, 0x1, R2, P6 ;  /* 0x000000018b8b7824 */ /* 0x000fc600030e0602 */
[----:B------:R-:W-:Y:S01]  /*c7650*/  STL [R1+0x55b4], R183 ;  /* 0x0055b4b701007387 */ /* 0x000fe20000100800 */
[----:B------:R-:W-:-:S05]  /*c7660*/  IADD3 R118, P6, PT, R118, R3, RZ ;  /* 0x0000000376767210 */ /* 0x000fca0007fde0ff */
[----:B------:R1:W-:Y:S01]  /*c7670*/  STL [R1+0x5480], R118 ;  /* 0x0054807601007387 */ /* 0x0003e20000100800 */
[----:B------:R-:W-:-:S03]  /*c7680*/  IMAD.X R138, R138, 0x1, R2, P5 ;  /* 0x000000018a8a7824 */ /* 0x000fc600028e0602 */
[----:B------:R-:W-:Y:S01]  /*c7690*/  STL [R1+0x5588], R182 ;  /* 0x005588b601007387 */ /* 0x000fe20000100800 */
[----:B------:R-:W-:-:S03]  /*c76a0*/  IADD3 R122, P5, PT, R122, R3, RZ ;  /* 0x000000037a7a7210 */ /* 0x000fc60007fbe0ff */
[----:B-1----:R-:W4:Y:S01]  /*c76b0*/  LDL.LU R118, [R1+0x5464] ;  /* 0x0054640001767983 */ /* 0x002f220000300800 */
[----:B------:R-:W-:-:S03]  /*c76c0*/  IMAD.X R117, R117, 0x1, R2, P3 ;  /* 0x0000000175757824 */ /* 0x000fc600018e0602 */
[----:B------:R-:W-:Y:S01]  /*c76d0*/  STL [R1+0x55ac], R139 ;  /* 0x0055ac8b01007387 */ /* 0x000fe20000100800 */
[----:B------:R-:W-:-:S03]  /*c76e0*/  IADD3 R120, P3, PT, R120, R3, RZ ;  /* 0x0000000378787210 */ /* 0x000fc60007f7e0ff */
[----:B------:R1:W-:Y:S04]  /*c76f0*/  STL [R1+0x559c], R117 ;  /* 0x00559c7501007387 */ /* 0x0003e80000100800 */
[----:B------:R-:W-:Y:S04]  /*c7700*/  STL [R1+0x55a4], R138 ;  /* 0x0055a48a01007387 */ /* 0x000fe80000100800 */
[----:B-1----:R-:W4:Y:S01]  /*c7710*/  LDL.LU R117, [R1+0x540c] ;  /* 0x00540c0001757983 */ /* 0x002f220000300800 */
[----:B------:R-:W-:-:S03]  /*c7720*/  IMAD.X R113, R113, 0x1, R2, P4 ;  /* 0x0000000171717824 */ /* 0x000fc600020e0602 */
[----:B------:R-:W-:Y:S04]  /*c7730*/  STL [R1+0x5478], R122 ;  /* 0x0054787a01007387 */ /* 0x000fe80000100800 */
[----:B------:R1:W-:Y:S01]  /*c7740*/  STL [R1+0x5470], R120 ;  /* 0x0054707801007387 */ /* 0x0003e20000100800 */
[----:B------:R-:W-:-:S03]  /*c7750*/  IADD3 R119, P4, PT, R119, R3, RZ ;  /* 0x0000000377777210 */ /* 0x000fc60007f9e0ff */
[----:B-1----:R-:W4:Y:S04]  /*c7760*/  LDL.LU R120, [R1+0x545c] ;  /* 0x00545c0001787983 */ /* 0x002f280000300800 */
[----:B------:R1:W-:Y:S04]  /*c7770*/  STL [R1+0x5594], R113 ;  /* 0x0055947101007387 */ /* 0x0003e80000100800 */
[----:B-1----:R-:W4:Y:S04]  /*c7780*/  LDL.LU R113, [R1+0x5414] ;  /* 0x0054140001717983 */ /* 0x002f280000300800 */
[----:B------:R-:W4:Y:S04]  /*c7790*/  LDL.LU R139, [R1+0x5454] ;  /* 0x00545400018b7983 */ /* 0x000f280000300800 */
[----:B------:R-:W4:Y:S04]  /*c77a0*/  LDL.LU R138, [R1+0x541c] ;  /* 0x00541c00018a7983 */ /* 0x000f280000300800 */
[----:B------:R-:W-:Y:S04]  /*c77b0*/  STL [R1+0x5468], R119 ;  /* 0x0054687701007387 */ /* 0x000fe80000100800 */
[----:B------:R-:W4:Y:S01]  /*c77c0*/  LDL.LU R122, [R1+0x544c] ;  /* 0x00544c00017a7983 */ /* 0x000f220000300800 */
[----:B--2---:R-:W-:-:S05]  /*c77d0*/  IMAD.X R112, R112, 0x1, R2, P2 ;  /* 0x0000000170707824 */ /* 0x004fca00010e0602 */
[----:B------:R1:W-:Y:S04]  /*c77e0*/  STL [R1+0x558c], R112 ;  /* 0x00558c7001007387 */ /* 0x0003e80000100800 */
[----:B-1----:R-:W2:Y:S04]  /*c77f0*/  LDL.LU R112, [R1+0x5424] ;  /* 0x0054240001707983 */ /* 0x002ea80000300800 */
[----:B------:R-:W2:Y:S01]  /*c7800*/  LDL.LU R119, [R1+0x5444] ;  /* 0x0054440001777983 */ /* 0x000ea20000300800 */
[----:B---3--:R-:W-:-:S05]  /*c7810*/  IADD3 R111, P2, PT, R111, R3, RZ ;  /* 0x000000036f6f7210 */ /* 0x008fca0007f5e0ff */
[----:B------:R1:W-:Y:S04]  /*c7820*/  STL [R1+0x5460], R111 ;  /* 0x0054606f01007387 */ /* 0x0003e80000100800 */
[----:B-1----:R-:W3:Y:S01]  /*c7830*/  LDL.LU R111, [R1+0x542c] ;  /* 0x00542c00016f7983 */ /* 0x002ee20000300800 */
[----:B----4-:R-:W-:-:S05]  /*c7840*/  IMAD.X R110, R110, 0x1, R2, P1 ;  /* 0x000000016e6e7824 */ /* 0x010fca00008e0602 */
[----:B------:R1:W-:Y:S01]  /*c7850*/  STL [R1+0x5484], R110 ;  /* 0x0054846e01007387 */ /* 0x0003e20000100800 */
[-C--:B------:R-:W-:Y:S01]  /*c7860*/  IADD3 R181, P1, PT, R181, R3.reuse, RZ ;  /* 0x00000003b5b57210 */ /* 0x080fe20007f3e0ff */
[----:B------:R-:W-:Y:S02]  /*c7870*/  IMAD.X R180, R180, 0x1, R2, P0 ;  /* 0x00000001b4b47824 */ /* 0x000fe400000e0602 */
[----:B-1----:R-:W4:Y:S01]  /*c7880*/  LDL.LU R110, [R1+0x543c] ;  /* 0x00543c00016e7983 */ /* 0x002f220000300800 */
[----:B------:R-:W-:-:S03]  /*c7890*/  IADD3 R137, P0, PT, R137, R3, RZ ;  /* 0x0000000389897210 */ /* 0x000fc60007f1e0ff */
[----:B------:R-:W-:Y:S01]  /*c78a0*/  STL [R1+0x5458], R181 ;  /* 0x005458b501007387 */ /* 0x000fe20000100800 */
[----:B------:R-:W-:-:S03]  /*c78b0*/  IMAD.X R136, R136, 0x1, R2, P6 ;  /* 0x0000000188887824 */ /* 0x000fc600030e0602 */
[----:B------:R-:W-:Y:S01]  /*c78c0*/  STL [R1+0x547c], R180 ;  /* 0x00547cb401007387 */ /* 0x000fe20000100800 */
[----:B------:R-:W-:-:S03]  /*c78d0*/  IADD3 R123, P6, PT, R123, R3, RZ ;  /* 0x000000037b7b7210 */ /* 0x000fc60007fde0ff */
[----:B------:R1:W-:Y:S01]  /*c78e0*/  STL [R1+0x5450], R137 ;  /* 0x0054508901007387 */ /* 0x0003e20000100800 */
[----:B------:R-:W-:-:S03]  /*c78f0*/  IMAD.X R121, R121, 0x1, R2, P5 ;  /* 0x0000000179797824 */ /* 0x000fc600028e0602 */
[----:B------:R-:W-:Y:S01]  /*c7900*/  STL [R1+0x5474], R136 ;  /* 0x0054748801007387 */ /* 0x000fe20000100800 */
[----:B------:R-:W-:-:S03]  /*c7910*/  IADD3 R109, P5, PT, R109, R3, RZ ;  /* 0x000000036d6d7210 */ /* 0x000fc60007fbe0ff */
[----:B------:R-:W4:Y:S04]  /*c7920*/  LDL.LU R183, [R1+0x5434] ;  /* 0x0054340001b77983 */ /* 0x000f280000300800 */
[----:B------:R-:W-:Y:S04]  /*c7930*/  STL [R1+0x5448], R123 ;  /* 0x0054487b01007387 */ /* 0x000fe80000100800 */
[----:B------:R-:W4:Y:S04]  /*c7940*/  LDL.LU R182, [R1+0x5404] ;  /* 0x0054040001b67983 */ /* 0x000f280000300800 */
[----:B------:R-:W-:Y:S04]  /*c7950*/  STL [R1+0x546c], R121 ;  /* 0x00546c7901007387 */ /* 0x000fe80000100800 */
[----:B-1----:R-:W4:Y:S04]  /*c7960*/  LDL.LU R137, [R1+0x5438] ;  /* 0x0054380001897983 */ /* 0x002f280000300800 */
[----:B------:R1:W-:Y:S04]  /*c7970*/  STL [R1+0x5440], R109 ;  /* 0x0054406d01007387 */ /* 0x0003e80000100800 */
[----:B-1----:R-:W4:Y:S04]  /*c7980*/  LDL.LU R109, [R1+0x5408] ;  /* 0x00540800016d7983 */ /* 0x002f280000300800 */
[----:B------:R-:W4:Y:S01]  /*c7990*/  LDL.LU R136, [R1+0x5400] ;  /* 0x0054000001887983 */ /* 0x000f220000300800 */
[----:B------:R-:W-:-:S03]  /*c79a0*/  IMAD.X R118, R118, 0x1, R2, P3 ;  /* 0x0000000176767824 */ /* 0x000fc600018e0602 */
[----:B------:R-:W4:Y:S04]  /*c79b0*/  LDL.LU R123, [R1+0x5410] ;  /* 0x00541000017b7983 */ /* 0x000f280000300800 */
[----:B------:R1:W-:Y:S04]  /*c79c0*/  STL [R1+0x5464], R118 ;  /* 0x0054647601007387 */ /* 0x0003e80000100800 */
[----:B-1----:R-:W4:Y:S04]  /*c79d0*/  LDL.LU R118, [R1+0x53f8] ;  /* 0x0053f80001767983 */ /* 0x002f280000300800 */
[----:B------:R-:W4:Y:S01]  /*c79e0*/  LDL.LU R121, [R1+0x5418] ;  /* 0x0054180001797983 */ /* 0x000f220000300800 */
[----:B------:R-:W-:-:S05]  /*c79f0*/  IADD3 R117, P3, PT, R117, R3, RZ ;  /* 0x0000000375757210 */ /* 0x000fca0007f7e0ff */
[----:B------:R1:W-:Y:S04]  /*c7a00*/  STL [R1+0x540c], R117 ;  /* 0x00540c7501007387 */ /* 0x0003e80000100800 */
[----:B-1----:R-:W4:Y:S01]  /*c7a10*/  LDL.LU R117, [R1+0x53f0] ;  /* 0x0053f00001757983 */ /* 0x002f220000300800 */
[----:B------:R-:W-:-:S05]  /*c7a20*/  IMAD.X R120, R120, 0x1, R2, P4 ;  /* 0x0000000178787824 */ /* 0x000fca00020e0602 */
[----:B------:R1:W-:Y:S01]  /*c7a30*/  STL [R1+0x545c], R120 ;  /* 0x00545c7801007387 */ /* 0x0003e20000100800 */
[----:B------:R-:W-:-:S03]  /*c7a40*/  IADD3 R113, P4, PT, R113, R3, RZ ;  /* 0x0000000371717210 */ /* 0x000fc60007f9e0ff */
[----:B-1----:R-:W4:Y:S01]  /*c7a50*/  LDL.LU R120, [R1+0x5420] ;  /* 0x0054200001787983 */ /* 0x002f220000300800 */
[----:B------:R-:W-:-:S03]  /*c7a60*/  IMAD.X R139, R139, 0x1, R2, P2 ;  /* 0x000000018b8b7824 */ /* 0x000fc600010e0602 */
[----:B------:R1:W-:Y:S01]  /*c7a70*/  STL [R1+0x5414], R113 ;  /* 0x0054147101007387 */ /* 0x0003e20000100800 */
[----:B------:R-:W-:-:S03]  /*c7a80*/  IADD3 R138, P2, PT, R138, R3, RZ ;  /* 0x000000038a8a7210 */ /* 0x000fc60007f5e0ff */
[----:B-1----:R-:W4:Y:S01]  /*c7a90*/  LDL.LU R113, [R1+0x53e8] ;  /* 0x0053e80001717983 */ /* 0x002f220000300800 */
[----:B------:R-:W-:-:S03]  /*c7aa0*/  IMAD.X R122, R122, 0x1, R2, P1 ;  /* 0x000000017a7a7824 */ /* 0x000fc600008e0602 */
[----:B------:R-:W-:Y:S01]  /*c7ab0*/  STL [R1+0x5454], R139 ;  /* 0x0054548b01007387 */ /* 0x000fe20000100800 */
[----:B--2---:R-:W-:Y:S01]  /*c7ac0*/  IADD3 R112, P1, PT, R112, R3, RZ ;  /* 0x0000000370707210 */ /* 0x004fe20007f3e0ff */
[----:B------:R-:W-:-:S04]  /*c7ad0*/  IMAD.X R119, R119, 0x1, R2, P0 ;  /* 0x0000000177777824 */ /* 0x000fc800000e0602 */
[----:B------:R1:W-:Y:S04]  /*c7ae0*/  STL [R1+0x5424], R112 ;  /* 0x0054247001007387 */ /* 0x0003e80000100800 */
[----:B------:R-:W-:Y:S04]  /*c7af0*/  STL [R1+0x541c], R138 ;  /* 0x00541c8a01007387 */ /* 0x000fe80000100800 */
[----:B-1----:R-:W2:Y:S04]  /*c7b00*/  LDL.LU R112, [R1+0x5428] ;  /* 0x0054280001707983 */ /* 0x002ea80000300800 */
[----:B------:R-:W-:Y:S01]  /*c7b10*/  STL [R1+0x544c], R122 ;  /* 0x00544c7a01007387 */ /* 0x000fe20000100800 */
[----:B---3--:R-:W-:-:S05]  /*c7b20*/  IADD3 R111, P0, PT, R111, R3, RZ ;  /* 0x000000036f6f7210 */ /* 0x008fca0007f1e0ff */
[----:B------:R1:W-:Y:S04]  /*c7b30*/  STL [R1+0x542c], R111 ;  /* 0x00542c6f01007387 */ /* 0x0003e80000100800 */
[----:B-1----:R-:W3:Y:S04]  /*c7b40*/  LDL.LU R111, [R1+0x53e0] ;  /* 0x0053e000016f7983 */ /* 0x002ee80000300800 */
[----:B------:R1:W-:Y:S04]  /*c7b50*/  STL [R1+0x5444], R119 ;  /* 0x0054447701007387 */ /* 0x0003e80000100800 */
[----:B------:R-:W3:Y:S01]  /*c7b60*/  LDL.LU R181, [R1+0x5430] ;  /* 0x0054300001b57983 */ /* 0x000ee20000300800 */
[----:B----4-:R-:W-:-:S03]  /*c7b70*/  IMAD.X R110, R110, 0x1, R2, P6 ;  /* 0x000000016e6e7824 */ /* 0x010fc600030e0602 */
[----:B------:R-:W4:Y:S04]  /*c7b80*/  LDL.LU R180, [R1+0x53d8] ;  /* 0x0053d80001b47983 */ /* 0x000f280000300800 */
[----:B------:R-:W4:Y:S04]  /*c7b90*/  LDL.LU R139, [R1+0x53fc] ;  /* 0x0053fc00018b7983 */ /* 0x000f280000300800 */
[----:B------:R1:W-:Y:S04]  /*c7ba0*/  STL [R1+0x543c], R110 ;  /* 0x00543c6e01007387 */ /* 0x0003e80000100800 */
[----:B------:R-:W4:Y:S04]  /*c7bb0*/  LDL.LU R138, [R1+0x53d0] ;  /* 0x0053d000018a7983 */ /* 0x000f280000300800 */
[----:B------:R-:W4:Y:S04]  /*c7bc0*/  LDL.LU R122, [R1+0x53f4] ;  /* 0x0053f400017a7983 */ /* 0x000f280000300800 */
[----:B-1----:R-:W4:Y:S01]  /*c7bd0*/  LDL.LU R119, [R1+0x53c8] ;  /* 0x0053c80001777983 */ /* 0x002f220000300800 */
[----:B------:R-:W-:-:S03]  /*c7be0*/  IADD3 R183, P6, PT, R183, R3, RZ ;  /* 0x00000003b7b77210 */ /* 0x000fc60007fde0ff */
[----:B------:R-:W4:Y:S01]  /*c7bf0*/  LDL.LU R110, [R1+0x53ec] ;  /* 0x0053ec00016e7983 */ /* 0x000f220000300800 */
[----:B------:R-:W-:-:S03]  /*c7c00*/  IMAD.X R182, R182, 0x1, R2, P5 ;  /* 0x00000001b6b67824 */ /* 0x000fc600028e0602 */
[----:B------:R-:W-:Y:S01]  /*c7c10*/  STL [R1+0x5434], R183 ;  /* 0x005434b701007387 */ /* 0x000fe20000100800 */
[----:B------:R-:W-:-:S05]  /*c7c20*/  IMAD.X R109, R109, 0x1, R2, P3 ;  /* 0x000000016d6d7824 */ /* 0x000fca00018e0602 */
[----:B------:R1:W-:Y:S04]  /*c7c30*/  STL [R1+0x5408], R109 ;  /* 0x0054086d01007387 */ /* 0x0003e80000100800 */
[----:B------:R-:W-:Y:S04]  /*c7c40*/  STL [R1+0x5404], R182 ;  /* 0x005404b601007387 */ /* 0x000fe80000100800 */
[----:B-1----:R-:W4:Y:S01]  /*c7c50*/  LDL.LU R109, [R1+0x53c0] ;  /* 0x0053c000016d7983 */ /* 0x002f220000300800 */
[-C--:B------:R-:W-:Y:S01]  /*c7c60*/  IADD3 R137, P5, PT, R137, R3.reuse, RZ ;  /* 0x0000000389897210 */ /* 0x080fe20007fbe0ff */
[----:B------:R-:W-:Y:S01]  /*c7c70*/  IMAD.X R123, R123, 0x1, R2, P4 ;  /* 0x000000017b7b7824 */ /* 0x000fe200020e0602 */
[----:B------:R-:W-:-:S02]  /*c7c80*/  IADD3 R136, P3, PT, R136, R3, RZ ;  /* 0x0000000388887210 */ /* 0x000fc40007f7e0ff */
[----:B------:R-:W-:Y:S01]  /*c7c90*/  IADD3 R118, P4, PT, R118, R3, RZ ;  /* 0x0000000376767210 */ /* 0x000fe20007f9e0ff */
[----:B------:R-:W-:Y:S01]  /*c7ca0*/  STL [R1+0x5438], R137 ;  /* 0x0054388901007387 */ /* 0x000fe20000100800 */
[----:B------:R-:W-:-:S03]  /*c7cb0*/  IMAD.X R121, R121, 0x1, R2, P2 ;  /* 0x0000000179797824 */ /* 0x000fc600010e0602 */
[----:B------:R1:W-:Y:S04]  /*c7cc0*/  STL [R1+0x53f8], R118 ;  /* 0x0053f87601007387 */ /* 0x0003e80000100800 */
        /* <DEDUP_REMOVED lines=8> */
[----:B-1----:R-:W4:Y:S01]  /*c7d50*/  LDL.LU R117, [R1+0x53dc] ;  /* 0x0053dc0001757983 */ /* 0x002f220000300800 */
[----:B------:R-:W-:-:S03]  /*c7d60*/  IADD3 R113, P1, PT, R113, R3, RZ ;  /* 0x0000000371717210 */ /* 0x000fc60007f3e0ff */
[----:B------:R-:W4:Y:S04]  /*c7d70*/  LDL.LU R137, [R1+0x53b0] ;  /* 0x0053b00001897983 */ /* 0x000f280000300800 */
[----:B------:R-:W4:Y:S04]  /*c7d80*/  LDL.LU R136, [R1+0x53d4] ;  /* 0x0053d40001887983 */ /* 0x000f280000300800 */
[----:B------:R-:W-:Y:S04]  /*c7d90*/  STL [R1+0x5420], R120 ;  /* 0x0054207801007387 */ /* 0x000fe80000100800 */
[----:B------:R-:W4:Y:S04]  /*c7da0*/  LDL.LU R123, [R1+0x53a8] ;  /* 0x0053a800017b7983 */ /* 0x000f280000300800 */
[----:B------:R1:W-:Y:S04]  /*c7db0*/  STL [R1+0x53e8], R113 ;  /* 0x0053e87101007387 */ /* 0x0003e80000100800 */
[----:B-1----:R-:W4:Y:S04]  /*c7dc0*/  LDL.LU R113, [R1+0x53cc] ;  /* 0x0053cc0001717983 */ /* 0x002f280000300800 */
[----:B------:R-:W4:Y:S01]  /*c7dd0*/  LDL.LU R120, [R1+0x53a0] ;  /* 0x0053a00001787983 */ /* 0x000f220000300800 */
[----:B--2---:R-:W-:-:S05]  /*c7de0*/  IMAD.X R112, R112, 0x1, R2, P0 ;  /* 0x0000000170707824 */ /* 0x004fca00000e0602 */
[----:B------:R1:W-:Y:S04]  /*c7df0*/  STL [R1+0x5428], R112 ;  /* 0x0054287001007387 */ /* 0x0003e80000100800 */
[----:B-1----:R-:W2:Y:S01]  /*c7e00*/  LDL.LU R112, [R1+0x53c4] ;  /* 0x0053c40001707983 */ /* 0x002ea20000300800 */
[----:B---3--:R-:W-:-:S05]  /*c7e10*/  IADD3 R111, P0, PT, R111, R3, RZ ;  /* 0x000000036f6f7210 */ /* 0x008fca0007f1e0ff */
[----:B------:R1:W-:Y:S01]  /*c7e20*/  STL [R1+0x53e0], R111 ;  /* 0x0053e06f01007387 */ /* 0x0003e20000100800 */
[--C-:B------:R-:W-:Y:S01]  /*c7e30*/  IMAD.X R181, R181, 0x1, R2.reuse, P6 ;  /* 0x00000001b5b57824 */ /* 0x100fe200030e0602 */
[----:B----4-:R-:W-:Y:S02]  /*c7e40*/  IADD3 R180, P6, PT, R180, R3, RZ ;  /* 0x00000003b4b47210 */ /* 0x010fe40007fde0ff */
[----:B-1----:R-:W3:Y:S01]  /*c7e50*/  LDL.LU R111, [R1+0x5398] ;  /* 0x00539800016f7983 */ /* 0x002ee20000300800 */
        /* <DEDUP_REMOVED lines=14> */
[----:B------:R1:W-:Y:S04]  /*c7f40*/  STL [R1+0x53ec], R110 ;  /* 0x0053ec6e01007387 */ /* 0x0003e80000100800 */
[----:B-1----:R-:W4:Y:S04]  /*c7f50*/  LDL.LU R110, [R1+0x530c] ;  /* 0x00530c00016e7983 */ /* 0x002f280000300800 */
[----:B------:R-:W4:Y:S04]  /*c7f60*/  LDL.LU R138, [R1+0x53ac] ;  /* 0x0053ac00018a7983 */ /* 0x000f280000300800 */
[----:B------:R-:W4:Y:S01]  /*c7f70*/  LDL.LU R122, [R1+0x5314] ;  /* 0x00531400017a7983 */ /* 0x000f220000300800 */
[----:B------:R-:W-:-:S05]  /*c7f80*/  IADD3 R109, P4, PT, R109, R3, RZ ;  /* 0x000000036d6d7210 */ /* 0x000fca0007f9e0ff */
[----:B------:R1:W-:Y:S04]  /*c7f90*/  STL [R1+0x53c0], R109 ;  /* 0x0053c06d01007387 */ /* 0x0003e80000100800 */
[----:B-1----:R-:W4:Y:S04]  /*c7fa0*/  LDL.LU R109, [R1+0x53a4] ;  /* 0x0053a400016d7983 */ /* 0x002f280000300800 */
[----:B------:R-:W4:Y:S01]  /*c7fb0*/  LDL.LU R119, [R1+0x531c] ;  /* 0x00531c0001777983 */ /* 0x000f220000300800 */
[----:B------:R-:W-:-:S05]  /*c7fc0*/  IMAD.X R118, R118, 0x1, R2, P2 ;  /* 0x0000000176767824 */ /* 0x000fca00010e0602 */
[----:B------:R1:W-:Y:S04]  /*c7fd0*/  STL [R1+0x53e4], R118 ;  /* 0x0053e47601007387 */ /* 0x0003e80000100800 */
[----:B-1----:R-:W4:Y:S01]  /*c7fe0*/  LDL.LU R118, [R1+0x539c] ;  /* 0x00539c0001767983 */ /* 0x002f220000300800 */
[----:B------:R-:W-:-:S05]  /*c7ff0*/  IADD3 R121, P2, PT, R121, R3, RZ ;  /* 0x0000000379797210 */ /* 0x000fca0007f5e0ff */
[----:B------:R1:W-:Y:S01]  /*c8000*/  STL [R1+0x53b8], R121 ;  /* 0x0053b87901007387 */ /* 0x0003e20000100800 */
[----:B------:R-:W-:-:S03]  /*c8010*/  IMAD.X R117, R117, 0x1, R2, P1 ;  /* 0x0000000175757824 */ /* 0x000fc600008e0602 */
[----:B-1----:R-:W4:Y:S01]  /*c8020*/  LDL.LU R121, [R1+0x5324] ;  /* 0x0053240001797983 */ /* 0x002f220000300800 */
[----:B------:R-:W-:-:S03]  /*c8030*/  IADD3 R137, P1, PT, R137, R3, RZ ;  /* 0x0000000389897210 */ /* 0x000fc60007f3e0ff */
[----:B------:R1:W-:Y:S01]  /*c8040*/  STL [R1+0x53dc], R117 ;  /* 0x0053dc7501007387 */ /* 0x0003e20000100800 */
[----:B------:R-:W-:-:S03]  /*c8050*/  IMAD.X R136, R136, 0x1, R2, P0 ;  /* 0x0000000188887824 */ /* 0x000fc600000e0602 */
[----:B-1----:R-:W4:Y:S01]  /*c8060*/  LDL.LU R117, [R1+0x5394] ;  /* 0x0053940001757983 */ /* 0x002f220000300800 */
[----:B------:R-:W-:-:S03]  /*c8070*/  IADD3 R123, P0, PT, R123, R3, RZ ;  /* 0x000000037b7b7210 */ /* 0x000fc60007f1e0ff */
[----:B------:R-:W-:Y:S01]  /*c8080*/  STL [R1+0x53b0], R137 ;  /* 0x0053b08901007387 */ /* 0x000fe20000100800 */
[----:B------:R-:W-:-:S05]  /*c8090*/  IMAD.X R113, R113, 0x1, R2, P6 ;  /* 0x0000000171717824 */ /* 0x000fca00030e0602 */
[----:B------:R1:W-:Y:S01]  /*c80a0*/  STL [R1+0x53cc], R113 ;  /* 0x0053cc7101007387 */ /* 0x0003e20000100800 */
[----:B------:R-:W-:-:S03]  /*c80b0*/  IADD3 R120, P6, PT, R120, R3, RZ ;  /* 0x0000000378787210 */ /* 0x000fc60007fde0ff */
[----:B------:R-:W-:Y:S04]  /*c80c0*/  STL [R1+0x53d4], R136 ;  /* 0x0053d48801007387 */ /* 0x000fe80000100800 */
[----:B-1----:R-:W4:Y:S04]  /*c80d0*/  LDL.LU R113, [R1+0x532c] ;  /* 0x00532c0001717983 */ /* 0x002f280000300800 */
[----:B------:R-:W-:Y:S01]  /*c80e0*/  STL [R1+0x53a8], R123 ;  /* 0x0053a87b01007387 */ /* 0x000fe20000100800 */
[----:B--2---:R-:W-:-:S05]  /*c80f0*/  IMAD.X R112, R112, 0x1, R2, P5 ;  /* 0x0000000170707824 */ /* 0x004fca00028e0602 */
[----:B------:R1:W-:Y:S04]  /*c8100*/  STL [R1+0x53c4], R112 ;  /* 0x0053c47001007387 */ /* 0x0003e80000100800 */
[----:B-1----:R-:W2:Y:S04]  /*c8110*/  LDL.LU R112, [R1+0x538c] ;  /* 0x00538c0001707983 */ /* 0x002ea80000300800 */
[----:B------:R1:W-:Y:S04]  /*c8120*/  STL [R1+0x53a0], R120 ;  /* 0x0053a07801007387 */ /* 0x0003e80000100800 */
[----:B------:R-:W2:Y:S04]  /*c8130*/  LDL.LU R181, [R1+0x5334] ;  /* 0x0053340001b57983 */ /* 0x000ea80000300800 */
[----:B------:R-:W2:Y:S04]  /*c8140*/  LDL.LU R180, [R1+0x5204] ;  /* 0x0052040001b47983 */ /* 0x000ea80000300800 */
[----:B------:R-:W2:Y:S01]  /*c8150*/  LDL.LU R137, [R1+0x533c] ;  /* 0x00533c0001897983 */ /* 0x000ea20000300800 */
[----:B---3--:R-:W-:-:S05]  /*c8160*/  IADD3 R111, P5, PT, R111, R3, RZ ;  /* 0x000000036f6f7210 */ /* 0x008fca0007fbe0ff */
[----:B------:R3:W-:Y:S04]  /*c8170*/  STL [R1+0x5398], R111 ;  /* 0x0053986f01007387 */ /* 0x0007e80000100800 */
[----:B------:R-:W2:Y:S04]  /*c8180*/  LDL.LU R136, [R1+0x5308] ;  /* 0x0053080001887983 */ /* 0x000ea80000300800 */
[----:B------:R-:W2:Y:S04]  /*c8190*/  LDL.LU R123, [R1+0x5344] ;  /* 0x00534400017b7983 */ /* 0x000ea80000300800 */
[----:B-1----:R-:W2:Y:S04]  /*c81a0*/  LDL.LU R120, [R1+0x5310] ;  /* 0x0053100001787983 */ /* 0x002ea80000300800 */
[----:B---3--:R-:W3:Y:S01]  /*c81b0*/  LDL.LU R111, [R1+0x534c] ;  /* 0x00534c00016f7983 */ /* 0x008ee20000300800 */
[----:B----4-:R-:W-:-:S05]  /*c81c0*/  IMAD.X R183, R183, 0x1, R2, P3 ;  /* 0x00000001b7b77824 */ /* 0x010fca00018e0602 */
[----:B------:R-:W-:Y:S01]  /*c81d0*/  STL [R1+0x53bc], R183 ;  /* 0x0053bcb701007387 */ /* 0x000fe20000100800 */
[-C--:B------:R-:W-:Y:S01]  /*c81e0*/  IADD3 R182, P3, PT, R182, R3.reuse, RZ ;  /* 0x00000003b6b67210 */ /* 0x080fe20007f7e0ff */
[----:B------:R-:W-:Y:S01]  /*c81f0*/  IMAD.X R139, R139, 0x1, R2, P4 ;  /* 0x000000018b8b7824 */ /* 0x000fe200020e0602 */
[----:B------:R-:W-:-:S05]  /*c8200*/  IADD3 R110, P4, PT, R110, R3, RZ ;  /* 0x000000036e6e7210 */ /* 0x000fca0007f9e0ff */
[----:B------:R1:W-:Y:S01]  /*c8210*/  STL [R1+0x530c], R110 ;  /* 0x00530c6e01007387 */ /* 0x0003e20000100800 */
[----:B------:R-:W-:-:S03]  /*c8220*/  IMAD.X R138, R138, 0x1, R2, P2 ;  /* 0x000000018a8a7824 */ /* 0x000fc600010e0602 */
[----:B------:R-:W-:Y:S04]  /*c8230*/  STL [R1+0x5390], R182 ;  /* 0x005390b601007387 */ /* 0x000fe80000100800 */
[----:B-1----:R-:W4:Y:S04]  /*c8240*/  LDL.LU R110, [R1+0x5318] ;  /* 0x00531800016e7983 */ /* 0x002f280000300800 */
[----:B------:R-:W-:Y:S01]  /*c8250*/  STL [R1+0x53b4], R139 ;  /* 0x0053b48b01007387 */ /* 0x000fe20000100800 */
[----:B------:R-:W-:-:S05]  /*c8260*/  IMAD.X R109, R109, 0x1, R2, P1 ;  /* 0x000000016d6d7824 */ /* 0x000fca00008e0602 */
[----:B------:R1:W-:Y:S04]  /*c8270*/  STL [R1+0x53a4], R109 ;  /* 0x0053a46d01007387 */ /* 0x0003e80000100800 */
[----:B------:R-:W-:Y:S04]  /*c8280*/  STL [R1+0x53ac], R138 ;  /* 0x0053ac8a01007387 */ /* 0x000fe80000100800 */
[----:B-1----:R-:W4:Y:S01]  /*c8290*/  LDL.LU R109, [R1+0x5354] ;  /* 0x00535400016d7983 */ /* 0x002f220000300800 */
[-C--:B------:R-:W-:Y:S02]  /*c82a0*/  IADD3 R122, P2, PT, R122, R3.reuse, RZ ;  /* 0x000000037a7a7210 */ /* 0x080fe40007f5e0ff */
[----:B------:R-:W-:Y:S01]  /*c82b0*/  IADD3 R119, P1, PT, R119, R3, RZ ;  /* 0x0000000377777210 */ /* 0x000fe20007f3e0ff */
[----:B------:R-:W-:-:S02]  /*c82c0*/  IMAD.X R118, R118, 0x1, R2, P0 ;  /* 0x0000000176767824 */ /* 0x000fc400000e0602 */
[----:B------:R-:W-:Y:S04]  /*c82d0*/  STL [R1+0x5314], R122 ;  /* 0x0053147a01007387 */ /* 0x000fe80000100800 */
[----:B------:R1:W-:Y:S04]  /*c82e0*/  STL [R1+0x531c], R119 ;  /* 0x00531c7701007387 */ /* 0x0003e80000100800 */
[----:B-1----:R-:W4:Y:S04]  /*c82f0*/  LDL.LU R119, [R1+0x5320] ;  /* 0x0053200001777983 */ /* 0x002f280000300800 */
[----:B------:R1:W-:Y:S01]  /*c8300*/  STL [R1+0x539c], R118 ;  /* 0x00539c7601007387 */ /* 0x0003e20000100800 */
[----:B------:R-:W-:-:S03]  /*c8310*/  IADD3 R121, P0, PT, R121, R3, RZ ;  /* 0x0000000379797210 */ /* 0x000fc60007f1e0ff */
[----:B-1----:R-:W4:Y:S04]  /*c8320*/  LDL.LU R118, [R1+0x535c] ;  /* 0x00535c0001767983 */ /* 0x002f280000300800 */
[----:B------:R-:W4:Y:S01]  /*c8330*/  LDL.LU R139, [R1+0x5328] ;  /* 0x00532800018b7983 */ /* 0x000f220000300800 */
[----:B------:R-:W-:-:S03]  /*c8340*/  IMAD.X R117, R117, 0x1, R2, P6 ;  /* 0x0000000175757824 */ /* 0x000fc600030e0602 */
[----:B------:R-:W4:Y:S04]  /*c8350*/  LDL.LU R138, [R1+0x5364] ;  /* 0x00536400018a7983 */ /* 0x000f280000300800 */
[----:B------:R-:W-:Y:S04]  /*c8360*/  STL [R1+0x5324], R121 ;  /* 0x0053247901007387 */ /* 0x000fe80000100800 */
[----:B------:R-:W4:Y:S04]  /*c8370*/  LDL.LU R122, [R1+0x5330] ;  /* 0x00533000017a7983 */ /* 0x000f280000300800 */
[----:B------:R1:W-:Y:S04]  /*c8380*/  STL [R1+0x5394], R117 ;  /* 0x0053947501007387 */ /* 0x0003e80000100800 */
[----:B-1----:R-:W4:Y:S04]  /*c8390*/  LDL.LU R117, [R1+0x536c] ;  /* 0x00536c0001757983 */ /* 0x002f280000300800 */
[----:B------:R-:W4:Y:S01]  /*c83a0*/  LDL.LU R121, [R1+0x5338] ;  /* 0x0053380001797983 */ /* 0x000f220000300800 */
[----:B------:R-:W-:-:S05]  /*c83b0*/  IADD3 R113, P6, PT, R113, R3, RZ ;  /* 0x0000000371717210 */ /* 0x000fca0007fde0ff */
[----:B------:R1:W-:Y:S04]  /*c83c0*/  STL [R1+0x532c], R113 ;  /* 0x00532c7101007387 */ /* 0x0003e80000100800 */
[----:B-1----:R-:W4:Y:S01]  /*c83d0*/  LDL.LU R113, [R1+0x5374] ;  /* 0x0053740001717983 */ /* 0x002f220000300800 */
[----:B--2---:R-:W-:-:S05]  /*c83e0*/  IMAD.X R112, R112, 0x1, R2, P5 ;  /* 0x0000000170707824 */ /* 0x004fca00028e0602 */
[----:B------:R1:W-:Y:S01]  /*c83f0*/  STL [R1+0x538c], R112 ;  /* 0x00538c7001007387 */ /* 0x0003e20000100800 */
[-C--:B------:R-:W-:Y:S01]  /*c8400*/  IADD3 R181, P5, PT, R181, R3.reuse, RZ ;  /* 0x00000003b5b57210 */ /* 0x080fe20007fbe0ff */
[----:B------:R-:W-:Y:S02]  /*c8410*/  IMAD.X R180, R180, 0x1, R2, P3 ;  /* 0x00000001b4b47824 */ /* 0x000fe400018e0602 */
[----:B-1----:R-:W2:Y:S01]  /*c8420*/  LDL.LU R112, [R1+0x5340] ;  /* 0x0053400001707983 */ /* 0x002ea20000300800 */
[----:B------:R-:W-:-:S03]  /*c8430*/  IADD3 R137, P3, PT, R137, R3, RZ ;  /* 0x0000000389897210 */ /* 0x000fc60007f7e0ff */
[----:B------:R-:W-:Y:S04]  /*c8440*/  STL [R1+0x5334], R181 ;  /* 0x005334b501007387 */ /* 0x000fe80000100800 */
[----:B------:R-:W-:Y:S01]  /*c8450*/  STL [R1+0x5204], R180 ;  /* 0x005204b401007387 */ /* 0x000fe20000100800 */
[----:B------:R-:W-:-:S03]  /*c8460*/  IMAD.X R136, R136, 0x1, R2, P4 ;  /* 0x0000000188887824 */ /* 0x000fc600020e0602 */
[----:B------:R1:W-:Y:S01]  /*c8470*/  STL [R1+0x533c], R137 ;  /* 0x00533c8901007387 */ /* 0x0003e20000100800 */
[----:B------:R-:W-:-:S03]  /*c8480*/  IADD3 R123, P4, PT, R123, R3, RZ ;  /* 0x000000037b7b7210 */ /* 0x000fc60007f9e0ff */
[----:B------:R-:W-:Y:S01]  /*c8490*/  STL [R1+0x5308], R136 ;  /* 0x0053088801007387 */ /* 0x000fe20000100800 */
[----:B------:R-:W-:-:S03]  /*c84a0*/  IMAD.X R120, R120, 0x1, R2, P2 ;  /* 0x0000000178787824 */ /* 0x000fc600010e0602 */
[----:B------:R-:W2:Y:S01]  /*c84b0*/  LDL.LU R183, [R1+0x537c] ;  /* 0x00537c0001b77983 */ /* 0x000ea20000300800 */
[----:B---3--:R-:W-:-:S03]  /*c84c0*/  IADD3 R111, P2, PT, R111, R3, RZ ;  /* 0x000000036f6f7210 */ /* 0x008fc60007f5e0ff */
[----:B------:R-:W-:Y:S04]  /*c84d0*/  STL [R1+0x5344], R123 ;  /* 0x0053447b01007387 */ /* 0x000fe80000100800 */
[----:B------:R-:W3:Y:S04]  /*c84e0*/  LDL.LU R182, [R1+0x5348] ;  /* 0x0053480001b67983 */ /* 0x000ee80000300800 */
[----:B------:R-:W-:Y:S04]  /*c84f0*/  STL [R1+0x5310], R120 ;  /* 0x0053107801007387 */ /* 0x000fe80000100800 */
[----:B-1----:R-:W3:Y:S04]  /*c8500*/  LDL.LU R137, [R1+0x5384] ;  /* 0x0053840001897983 */ /* 0x002ee80000300800 */
[----:B------:R1:W-:Y:S04]  /*c8510*/  STL [R1+0x534c], R111 ;  /* 0x00534c6f01007387 */ /* 0x0003e80000100800 */
[----:B-1----:R-:W3:Y:S04]  /*c8520*/  LDL.LU R111, [R1+0x5350] ;  /* 0x00535000016f7983 */ /* 0x002ee80000300800 */
[----:B------:R-:W3:Y:S04]  /*c8530*/  LDL.LU R136, [R1+0x5388] ;  /* 0x0053880001887983 */ /* 0x000ee80000300800 */
[----:B------:R-:W3:Y:S01]  /*c8540*/  LDL.LU R123, [R1+0x5358] ;  /* 0x00535800017b7983 */ /* 0x000ee20000300800 */
[----:B----4-:R-:W-:-:S05]  /*c8550*/  IMAD.X R110, R110, 0x1, R2, P1 ;  /* 0x000000016e6e7824 */ /* 0x010fca00008e0602 */
        /* <DEDUP_REMOVED lines=16> */
[----:B------:R-:W-:Y:S01]  /*c8660*/  IADD3 R117, P5, PT, R117, R3, RZ ;  /* 0x0000000375757210 */ /* 0x000fe20007fbe0ff */
[----:B------:R-:W-:-:S04]  /*c8670*/  IMAD.X R121, R121, 0x1, R2, P3 ;  /* 0x0000000179797824 */ /* 0x000fc800018e0602 */
[----:B------:R1:W-:Y:S04]  /*c8680*/  STL [R1+0x536c], R117 ;  /* 0x00536c7501007387 */ /* 0x0003e80000100800 */
[----:B------:R-:W-:Y:S04]  /*c8690*/  STL [R1+0x5364], R138 ;  /* 0x0053648a01007387 */ /* 0x000fe80000100800 */
[----:B-1----:R-:W4:Y:S01]  /*c86a0*/  LDL.LU R117, [R1+0x5370] ;  /* 0x0053700001757983 */ /* 0x002f220000300800 */
[----:B------:R-:W-:-:S03]  /*c86b0*/  IADD3 R113, P3, PT, R113, R3, RZ ;  /* 0x0000000371717210 */ /* 0x000fc60007f7e0ff */
[----:B------:R-:W-:Y:S04]  /*c86c0*/  STL [R1+0x5330], R122 ;  /* 0x0053307a01007387 */ /* 0x000fe80000100800 */
[----:B------:R1:W-:Y:S04]  /*c86d0*/  STL [R1+0x5374], R113 ;  /* 0x0053747101007387 */ /* 0x0003e80000100800 */
[----:B-1----:R-:W4:Y:S04]  /*c86e0*/  LDL.LU R113, [R1+0x51e8] ;  /* 0x0051e80001717983 */ /* 0x002f280000300800 */
[----:B------:R1:W-:Y:S04]  /*c86f0*/  STL [R1+0x5338], R121 ;  /* 0x0053387901007387 */ /* 0x0003e80000100800 */
[----:B------:R-:W4:Y:S04]  /*c8700*/  LDL.LU R181, [R1+0x5378] ;  /* 0x0053780001b57983 */ /* 0x000f280000300800 */
[----:B------:R-:W4:Y:S04]  /*c8710*/  LDL.LU R180, [R1+0x51e0] ;  /* 0x0051e00001b47983 */ /* 0x000f280000300800 */
[----:B------:R-:W4:Y:S01]  /*c8720*/  LDL.LU R139, [R1+0x5380] ;  /* 0x00538000018b7983 */ /* 0x000f220000300800 */
[----:B--2---:R-:W-:-:S05]  /*c8730*/  IMAD.X R112, R112, 0x1, R2, P4 ;  /* 0x0000000170707824 */ /* 0x004fca00020e0602 */
[----:B------:R2:W-:Y:S04]  /*c8740*/  STL [R1+0x5340], R112 ;  /* 0x0053407001007387 */ /* 0x0005e80000100800 */
[----:B------:R-:W4:Y:S04]  /*c8750*/  LDL.LU R138, [R1+0x51d8] ;  /* 0x0051d800018a7983 */ /* 0x000f280000300800 */
[----:B------:R-:W4:Y:S04]  /*c8760*/  LDL.LU R122, [R1+0x51fc] ;  /* 0x0051fc00017a7983 */ /* 0x000f280000300800 */
[----:B-1----:R-:W4:Y:S01]  /*c8770*/  LDL.LU R121, [R1+0x51d0] ;  /* 0x0051d00001797983 */ /* 0x002f220000300800 */
[----:B------:R-:W-:-:S03]  /*c8780*/  IADD3 R183, P4, PT, R183, R3, RZ ;  /* 0x00000003b7b77210 */ /* 0x000fc60007f9e0ff */
[----:B--2---:R-:W2:Y:S04]  /*c8790*/  LDL.LU R112, [R1+0x51f4] ;  /* 0x0051f40001707983 */ /* 0x004ea80000300800 */
[----:B------:R-:W-:Y:S01]  /*c87a0*/  STL [R1+0x537c], R183 ;  /* 0x00537cb701007387 */ /* 0x000fe20000100800 */
[--C-:B---3--:R-:W-:Y:S01]  /*c87b0*/  IMAD.X R182, R182, 0x1, R2.reuse, P2 ;  /* 0x00000001b6b67824 */ /* 0x108fe200010e0602 */
[----:B------:R-:W-:Y:S01]  /*c87c0*/  IADD3 R137, P2, PT, R137, R3, RZ ;  /* 0x0000000389897210 */ /* 0x000fe20007f5e0ff */
[----:B------:R-:W-:-:S05]  /*c87d0*/  IMAD.X R111, R111, 0x1, R2, P1 ;  /* 0x000000016f6f7824 */ /* 0x000fca00008e0602 */
[----:B------:R1:W-:Y:S01]  /*c87e0*/  STL [R1+0x5350], R111 ;  /* 0x0053506f01007387 */ /* 0x0003e20000100800 */
[-C--:B------:R-:W-:Y:S01]  /*c87f0*/  IADD3 R136, P1, PT, R136, R3.reuse, RZ ;  /* 0x0000000388887210 */ /* 0x080fe20007f3e0ff */
[--C-:B------:R-:W-:Y:S02]  /*c8800*/  IMAD.X R123, R123, 0x1, R2.reuse, P0 ;  /* 0x000000017b7b7824 */ /* 0x100fe400000e0602 */
[----:B------:R-:W-:Y:S04]  /*c8810*/  STL [R1+0x5348], R182 ;  /* 0x005348b601007387 */ /* 0x000fe80000100800 */
[----:B-1----:R-:W3:Y:S04]  /*c8820*/  LDL.LU R111, [R1+0x51c8] ;  /* 0x0051c800016f7983 */ /* 0x002ee80000300800 */
[----:B------:R-:W-:Y:S01]  /*c8830*/  STL [R1+0x5384], R137 ;  /* 0x0053848901007387 */ /* 0x000fe20000100800 */
[----:B----4-:R-:W-:Y:S01]  /*c8840*/  IADD3 R110, P0, PT, R110, R3, RZ ;  /* 0x000000036e6e7210 */ /* 0x010fe20007f1e0ff */
[----:B------:R-:W-:-:S04]  /*c8850*/  IMAD.X R120, R120, 0x1, R2, P6 ;  /* 0x0000000178787824 */ /* 0x000fc800030e0602 */
[----:B------:R1:W-:Y:S04]  /*c8860*/  STL [R1+0x5200], R110 ;  /* 0x0052006e01007387 */ /* 0x0003e80000100800 */
[----:B------:R-:W-:Y:S04]  /*c8870*/  STL [R1+0x5388], R136 ;  /* 0x0053888801007387 */ /* 0x000fe80000100800 */
[----:B-1----:R-:W4:Y:S04]  /*c8880*/  LDL.LU R110, [R1+0x51ec] ;  /* 0x0051ec00016e7983 */ /* 0x002f280000300800 */
[----:B------:R-:W-:Y:S01]  /*c8890*/  STL [R1+0x5358], R123 ;  /* 0x0053587b01007387 */ /* 0x000fe20000100800 */
[----:B------:R-:W-:-:S03]  /*c88a0*/  IADD3 R109, P6, PT, R109, R3, RZ ;  /* 0x000000036d6d7210 */ /* 0x000fc60007fde0ff */
[----:B------:R1:W-:Y:S04]  /*c88b0*/  STL [R1+0x5360], R120 ;  /* 0x0053607801007387 */ /* 0x0003e80000100800 */
[----:B-1----:R-:W4:Y:S04]  /*c88c0*/  LDL.LU R120, [R1+0x51c0] ;  /* 0x0051c00001787983 */ /* 0x002f280000300800 */
[----:B------:R1:W-:Y:S04]  /*c88d0*/  STL [R1+0x51f8], R109 ;  /* 0x0051f86d01007387 */ /* 0x0003e80000100800 */
[----:B-1----:R-:W4:Y:S01]  /*c88e0*/  LDL.LU R109, [R1+0x51e4] ;  /* 0x0051e400016d7983 */ /* 0x002f220000300800 */
[----:B------:R-:W-:-:S03]  /*c88f0*/  IMAD.X R119, R119, 0x1, R2, P5 ;  /* 0x0000000177777824 */ /* 0x000fc600028e0602 */
[----:B------:R-:W4:Y:S04]  /*c8900*/  LDL.LU R137, [R1+0x51b8] ;  /* 0x0051b80001897983 */ /* 0x000f280000300800 */
[----:B------:R-:W4:Y:S01]  /*c8910*/  LDL.LU R136, [R1+0x51dc] ;  /* 0x0051dc0001887983 */ /* 0x000f220000300800 */
[----:B------:R-:W-:-:S03]  /*c8920*/  IADD3 R118, P5, PT, R118, R3, RZ ;  /* 0x0000000376767210 */ /* 0x000fc60007fbe0ff */
[----:B------:R-:W-:Y:S04]  /*c8930*/  STL [R1+0x5368], R119 ;  /* 0x0053687701007387 */ /* 0x000fe80000100800 */
[----:B------:R-:W4:Y:S04]  /*c8940*/  LDL.LU R123, [R1+0x51b0] ;  /* 0x0051b000017b7983 */ /* 0x000f280000300800 */
        /* <DEDUP_REMOVED lines=8> */
[--C-:B------:R-:W-:Y:S01]  /*c89d0*/  IMAD.X R181, R181, 0x1, R2.reuse, P4 ;  /* 0x00000001b5b57824 */ /* 0x100fe200020e0602 */
[----:B------:R-:W-:Y:S02]  /*c89e0*/  IADD3 R180, P4, PT, R180, R3, RZ ;  /* 0x00000003b4b47210 */ /* 0x000fe40007f9e0ff */
[----:B-1----:R-:W4:Y:S01]  /*c89f0*/  LDL.LU R113, [R1+0x51a0] ;  /* 0x0051a00001717983 */ /* 0x002f220000300800 */
[----:B------:R-:W-:-:S03]  /*c8a00*/  IMAD.X R139, R139, 0x1, R2, P2 ;  /* 0x000000018b8b7824 */ /* 0x000fc600010e0602 */
[----:B------:R-:W-:Y:S04]  /*c8a10*/  STL [R1+0x5378], R181 ;  /* 0x005378b501007387 */ /* 0x000fe80000100800 */
[----:B------:R-:W-:Y:S04]  /*c8a20*/  STL [R1+0x51e0], R180 ;  /* 0x0051e0b401007387 */ /* 0x000fe80000100800 */
[----:B------:R1:W-:Y:S01]  /*c8a30*/  STL [R1+0x5380], R139 ;  /* 0x0053808b01007387 */ /* 0x0003e20000100800 */
[----:B------:R-:W-:Y:S01]  /*c8a40*/  IADD3 R138, P2, PT, R138, R3, RZ ;  /* 0x000000038a8a7210 */ /* 0x000fe20007f5e0ff */
[----:B------:R-:W-:-:S04]  /*c8a50*/  IMAD.X R122, R122, 0x1, R2, P1 ;  /* 0x000000017a7a7824 */ /* 0x000fc800008e0602 */
[----:B------:R-:W-:Y:S01]  /*c8a60*/  STL [R1+0x51d8], R138 ;  /* 0x0051d88a01007387 */ /* 0x000fe20000100800 */
[----:B------:R-:W-:-:S03]  /*c8a70*/  IADD3 R121, P1, PT, R121, R3, RZ ;  /* 0x0000000379797210 */ /* 0x000fc60007f3e0ff */
[----:B------:R-:W4:Y:S01]  /*c8a80*/  LDL.LU R183, [R1+0x51c4] ;  /* 0x0051c40001b77983 */ /* 0x000f220000300800 */
[----:B--2---:R-:W-:-:S03]  /*c8a90*/  IMAD.X R112, R112, 0x1, R2, P0 ;  /* 0x0000000170707824 */ /* 0x004fc600000e0602 */
[----:B------:R-:W-:Y:S04]  /*c8aa0*/  STL [R1+0x51fc], R122 ;  /* 0x0051fc7a01007387 */ /* 0x000fe80000100800 */
[----:B------:R-:W2:Y:S04]  /*c8ab0*/  LDL.LU R182, [R1+0x5198] ;  /* 0x0051980001b67983 */ /* 0x000ea80000300800 */
[----:B------:R-:W-:Y:S04]  /*c8ac0*/  STL [R1+0x51d0], R121 ;  /* 0x0051d07901007387 */ /* 0x000fe80000100800 */
[----:B-1----:R-:W2:Y:S04]  /*c8ad0*/  LDL.LU R139, [R1+0x51bc] ;  /* 0x0051bc00018b7983 */ /* 0x002ea80000300800 */
[----:B------:R1:W-:Y:S04]  /*c8ae0*/  STL [R1+0x51f4], R112 ;  /* 0x0051f47001007387 */ /* 0x0003e80000100800 */
[----:B-1----:R-:W2:Y:S04]  /*c8af0*/  LDL.LU R112, [R1+0x5190] ;  /* 0x0051900001707983 */ /* 0x002ea80000300800 */
[----:B------:R-:W2:Y:S04]  /*c8b00*/  LDL.LU R138, [R1+0x51b4] ;  /* 0x0051b400018a7983 */ /* 0x000ea80000300800 */
[----:B------:R-:W2:Y:S01]  /*c8b10*/  LDL.LU R122, [R1+0x510c] ;  /* 0x00510c00017a7983 */ /* 0x000ea20000300800 */
[----:B---3--:R-:W-:-:S05]  /*c8b20*/  IADD3 R111, P0, PT, R111, R3, RZ ;  /* 0x000000036f6f7210 */ /* 0x008fca0007f1e0ff */
[----:B------:R1:W-:Y:S04]  /*c8b30*/  STL [R1+0x51c8], R111 ;  /* 0x0051c86f01007387 */ /* 0x0003e80000100800 */
[----:B-1----:R-:W3:Y:S04]  /*c8b40*/  LDL.LU R111, [R1+0x51ac] ;  /* 0x0051ac00016f7983 */ /* 0x002ee80000300800 */
[----:B------:R-:W3:Y:S01]  /*c8b50*/  LDL.LU R121, [R1+0x5114] ;  /* 0x0051140001797983 */ /* 0x000ee20000300800 */
[----:B----4-:R-:W-:-:S05]  /*c8b60*/  IMAD.X R110, R110, 0x1, R2, P6 ;  /* 0x000000016e6e7824 */ /* 0x010fca00030e0602 */
[----:B------:R1:W-:Y:S04]  /*c8b70*/  STL [R1+0x51ec], R110 ;  /* 0x0051ec6e01007387 */ /* 0x0003e80000100800 */
[----:B-1----:R-:W4:Y:S01]  /*c8b80*/  LDL.LU R110, [R1+0x51a4] ;  /* 0x0051a400016e7983 */ /* 0x002f220000300800 */
[----:B------:R-:W-:-:S05]  /*c8b90*/  IADD3 R120, P6, PT, R120, R3, RZ ;  /* 0x0000000378787210 */ /* 0x000fca0007fde0ff */
[----:B------:R1:W-:Y:S01]  /*c8ba0*/  STL [R1+0x51c0], R120 ;  /* 0x0051c07801007387 */ /* 0x0003e20000100800 */
[----:B------:R-:W-:-:S03]  /*c8bb0*/  IMAD.X R109, R109, 0x1, R2, P5 ;  /* 0x000000016d6d7824 */ /* 0x000fc600028e0602 */
[----:B-1----:R-:W4:Y:S04]  /*c8bc0*/  LDL.LU R120, [R1+0x511c] ;  /* 0x00511c0001787983 */ /* 0x002f280000300800 */
[----:B------:R1:W-:Y:S04]  /*c8bd0*/  STL [R1+0x51e4], R109 ;  /* 0x0051e46d01007387 */ /* 0x0003e80000100800 */
[----:B-1----:R-:W4:Y:S01]  /*c8be0*/  LDL.LU R109, [R1+0x519c] ;  /* 0x00519c00016d7983 */ /* 0x002f220000300800 */
[-C--:B------:R-:W-:Y:S01]  /*c8bf0*/  IADD3 R137, P5, PT, R137, R3.reuse, RZ ;  /* 0x0000000389897210 */ /* 0x080fe20007fbe0ff */
[----:B------:R-:W-:Y:S01]  /*c8c00*/  IMAD.X R136, R136, 0x1, R2, P3 ;  /* 0x0000000188887824 */ /* 0x000fe200018e0602 */
        /* <DEDUP_REMOVED lines=8> */
[----:B------:R-:W-:-:S05]  /*c8c90*/  IMAD.X R117, R117, 0x1, R2, P2 ;  /* 0x0000000175757824 */ /* 0x000fca00010e0602 */
        /* <DEDUP_REMOVED lines=12> */
[----:B------:R-:W-:-:S05]  /*c8d60*/  IMAD.X R183, R183, 0x1, R2, P1 ;  /* 0x00000001b7b77824 */ /* 0x000fca00008e0602 */
[----:B------:R-:W-:Y:S01]  /*c8d70*/  STL [R1+0x51c4], R183 ;  /* 0x0051c4b701007387 */ /* 0x000fe20000100800 */
[-C--:B--2---:R-:W-:Y:S01]  /*c8d80*/  IADD3 R182, P1, PT, R182, R3.reuse, RZ ;  /* 0x00000003b6b67210 */ /* 0x084fe20007f3e0ff */
[----:B------:R-:W-:Y:S01]  /*c8d90*/  IMAD.X R139, R139, 0x1, R2, P0 ;  /* 0x000000018b8b7824 */ /* 0x000fe200000e0602 */
[----:B------:R-:W-:-:S05]  /*c8da0*/  IADD3 R112, P0, PT, R112, R3, RZ ;  /* 0x0000000370707210 */ /* 0x000fca0007f1e0ff */
[----:B------:R1:W-:Y:S01]  /*c8db0*/  STL [R1+0x5190], R112 ;  /* 0x0051907001007387 */ /* 0x0003e20000100800 */
[----:B------:R-:W-:-:S03]  /*c8dc0*/  IMAD.X R138, R138, 0x1, R2, P6 ;  /* 0x000000018a8a7824 */ /* 0x000fc600030e0602 */
[----:B------:R-:W-:Y:S01]  /*c8dd0*/  STL [R1+0x5198], R182 ;  /* 0x005198b601007387 */ /* 0x000fe20000100800 */
[----:B------:R-:W-:-:S03]  /*c8de0*/  IADD3 R122, P6, PT, R122, R3, RZ ;  /* 0x000000037a7a7210 */ /* 0x000fc60007fde0ff */
[----:B-1----:R-:W2:Y:S04]  /*c8df0*/  LDL.LU R112, [R1+0x5110] ;  /* 0x0051100001707983 */ /* 0x002ea80000300800 */
[----:B------:R-:W-:Y:S01]  /*c8e00*/  STL [R1+0x51bc], R139 ;  /* 0x0051bc8b01007387 */ /* 0x000fe20000100800 */
[----:B---3--:R-:W-:Y:S01]  /*c8e10*/  IMAD.X R111, R111, 0x1, R2, P5 ;  /* 0x000000016f6f7824 */ /* 0x008fe200028e0602 */
[----:B------:R-:W-:-:S04]  /*c8e20*/  IADD3 R121, P5, PT, R121, R3, RZ ;  /* 0x0000000379797210 */ /* 0x000fc80007fbe0ff */
[----:B------:R1:W-:Y:S04]  /*c8e30*/  STL [R1+0x51ac], R111 ;  /* 0x0051ac6f01007387 */ /* 0x0003e80000100800 */
[----:B------:R-:W-:Y:S04]  /*c8e40*/  STL [R1+0x51b4], R138 ;  /* 0x0051b48a01007387 */ /* 0x000fe80000100800 */
[----:B-1----:R-:W3:Y:S04]  /*c8e50*/  LDL.LU R111, [R1+0x514c] ;  /* 0x00514c00016f7983 */ /* 0x002ee80000300800 */
[----:B------:R-:W-:Y:S04]  /*c8e60*/  STL [R1+0x510c], R122 ;  /* 0x00510c7a01007387 */ /* 0x000fe80000100800 */
[----:B------:R1:W-:Y:S04]  /*c8e70*/  STL [R1+0x5114], R121 ;  /* 0x0051147901007387 */ /* 0x0003e80000100800 */
[----:B-1----:R-:W3:Y:S01]  /*c8e80*/  LDL.LU R121, [R1+0x5118] ;  /* 0x0051180001797983 */ /* 0x002ee20000300800 */
[----:B----4-:R-:W-:-:S05]  /*c8e90*/  IMAD.X R110, R110, 0x1, R2, P3 ;  /* 0x000000016e6e7824 */ /* 0x010fca00018e0602 */
[----:B------:R1:W-:Y:S04]  /*c8ea0*/  STL [R1+0x51a4], R110 ;  /* 0x0051a46e01007387 */ /* 0x0003e80000100800 */
[----:B-1----:R-:W4:Y:S04]  /*c8eb0*/  LDL.LU R110, [R1+0x5154] ;  /* 0x00515400016e7983 */ /* 0x002f280000300800 */
[----:B------:R-:W4:Y:S01]  /*c8ec0*/  LDL.LU R139, [R1+0x5120] ;  /* 0x00512000018b7983 */ /* 0x000f220000300800 */
[----:B------:R-:W-:-:S03]  /*c8ed0*/  IADD3 R120, P3, PT, R120, R3, RZ ;  /* 0x0000000378787210 */ /* 0x000fc60007f7e0ff */
[----:B------:R-:W4:Y:S04]  /*c8ee0*/  LDL.LU R138, [R1+0x515c] ;  /* 0x00515c00018a7983 */ /* 0x000f280000300800 */
[----:B------:R-:W-:Y:S04]  /*c8ef0*/  STL [R1+0x511c], R120 ;  /* 0x00511c7801007387 */ /* 0x000fe80000100800 */
[----:B------:R-:W4:Y:S01]  /*c8f00*/  LDL.LU R122, [R1+0x5128] ;  /* 0x00512800017a7983 */ /* 0x000f220000300800 */
[----:B------:R-:W-:-:S05]  /*c8f10*/  IMAD.X R109, R109, 0x1, R2, P4 ;  /* 0x000000016d6d7824 */ /* 0x000fca00020e0602 */
        /* <DEDUP_REMOVED lines=36> */
[----:B------:R-:W-:-:S05]  /*c9160*/  IMAD.X R121, R121, 0x1, R2, P3 ;  /* 0x0000000179797824 */ /* 0x000fca00018e0602 */
[----:B------:R1:W-:Y:S04]  /*c9170*/  STL [R1+0x5118], R121 ;  /* 0x0051187901007387 */ /* 0x0003e80000100800 */
[----:B-1----:R-:W3:Y:S01]  /*c9180*/  LDL.LU R121, [R1+0x5160] ;  /* 0x0051600001797983 */ /* 0x002ee20000300800 */
[----:B----4-:R-:W-:Y:S01]  /*c9190*/  IADD3 R110, P3, PT, R110, R3, RZ ;  /* 0x000000036e6e7210 */ /* 0x010fe20007f7e0ff */
[----:B------:R-:W-:-:S04]  /*c91a0*/  IMAD.X R139, R139, 0x1, R2, P4 ;  /* 0x000000018b8b7824 */ /* 0x000fc800020e0602 */
[----:B------:R1:W-:Y:S01]  /*c91b0*/  STL [R1+0x5154], R110 ;  /* 0x0051546e01007387 */ /* 0x0003e20000100800 */
[----:B------:R-:W-:-:S03]  /*c91c0*/  IADD3 R138, P4, PT, R138, R3, RZ ;  /* 0x000000038a8a7210 */ /* 0x000fc60007f9e0ff */
[----:B-1----:R-:W4:Y:S01]  /*c91d0*/  LDL.LU R110, [R1+0x4ff8] ;  /* 0x004ff800016e7983 */ /* 0x002f220000300800 */
[----:B------:R-:W-:-:S03]  /*c91e0*/  IMAD.X R122, R122, 0x1, R2, P2 ;  /* 0x000000017a7a7824 */ /* 0x000fc600010e0602 */
[----:B------:R-:W-:Y:S01]  /*c91f0*/  STL [R1+0x5120], R139 ;  /* 0x0051208b01007387 */ /* 0x000fe20000100800 */
[----:B------:R-:W-:-:S05]  /*c9200*/  IADD3 R109, P2, PT, R109, R3, RZ ;  /* 0x000000036d6d7210 */ /* 0x000fca0007f5e0ff */
[----:B------:R1:W-:Y:S04]  /*c9210*/  STL [R1+0x5164], R109 ;  /* 0x0051646d01007387 */ /* 0x0003e80000100800 */
[----:B------:R-:W-:Y:S04]  /*c9220*/  STL [R1+0x515c], R138 ;  /* 0x00515c8a01007387 */ /* 0x000fe80000100800 */
[----:B-1----:R-:W4:Y:S01]  /*c9230*/  LDL.LU R109, [R1+0x5168] ;  /* 0x00516800016d7983 */ /* 0x002f220000300800 */
[----:B------:R-:W-:-:S03]  /*c9240*/  IMAD.X R120, R120, 0x1, R2, P1 ;  /* 0x0000000178787824 */ /* 0x000fc600008e0602 */
[----:B------:R-:W-:Y:S01]  /*c9250*/  STL [R1+0x5128], R122 ;  /* 0x0051287a01007387 */ /* 0x000fe20000100800 */
[----:B------:R-:W-:-:S05]  /*c9260*/  IADD3 R118, P1, PT, R118, R3, RZ ;  /* 0x0000000376767210 */ /* 0x000fca0007f3e0ff */
[----:B------:R1:W-:Y:S04]  /*c9270*/  STL [R1+0x516c], R118 ;  /* 0x00516c7601007387 */ /* 0x0003e80000100800 */
[----:B-1----:R-:W4:Y:S04]  /*c9280*/  LDL.LU R118, [R1+0x4ff0] ;  /* 0x004ff00001767983 */ /* 0x002f280000300800 */
[----:B------:R1:W-:Y:S04]  /*c9290*/  STL [R1+0x5130], R120 ;  /* 0x0051307801007387 */ /* 0x0003e80000100800 */
[----:B------:R-:W4:Y:S01]  /*c92a0*/  LDL.LU R181, [R1+0x5170] ;  /* 0x0051700001b57983 */ /* 0x000f220000300800 */
[----:B------:R-:W-:-:S03]  /*c92b0*/  IMAD.X R117, R117, 0x1, R2, P0 ;  /* 0x0000000175757824 */ /* 0x000fc600000e0602 */
        /* <DEDUP_REMOVED lines=10> */
[----:B------:R-:W-:Y:S01]  /*c9360*/  IADD3 R137, P6, PT, R137, R3, RZ ;  /* 0x0000000389897210 */ /* 0x000fe20007fde0ff */
[----:B------:R-:W-:-:S05]  /*c9370*/  IMAD.X R113, R113, 0x1, R2, P5 ;  /* 0x0000000171717824 */ /* 0x000fca00028e0602 */
[----:B------:R1:W-:Y:S01]  /*c9380*/  STL [R1+0x5148], R113 ;  /* 0x0051487101007387 */ /* 0x0003e20000100800 */
[-C--:B------:R-:W-:Y:S01]  /*c9390*/  IADD3 R136, P5, PT, R136, R3.reuse, RZ ;  /* 0x0000000388887210 */ /* 0x080fe20007fbe0ff */
[--C-:B------:R-:W-:Y:S02]  /*c93a0*/  IMAD.X R123, R123, 0x1, R2.reuse, P3 ;  /* 0x000000017b7b7824 */ /* 0x100fe400018e0602 */
[----:B------:R-:W-:Y:S04]  /*c93b0*/  STL [R1+0x5140], R182 ;  /* 0x005140b601007387 */ /* 0x000fe80000100800 */
[----:B-1----:R-:W4:Y:S04]  /*c93c0*/  LDL.LU R113, [R1+0x4fd0] ;  /* 0x004fd00001717983 */ /* 0x002f280000300800 */
[----:B------:R-:W-:Y:S01]  /*c93d0*/  STL [R1+0x517c], R137 ;  /* 0x00517c8901007387 */ /* 0x000fe20000100800 */
[----:B--2---:R-:W-:Y:S01]  /*c93e0*/  IADD3 R112, P3, PT, R112, R3, RZ ;  /* 0x0000000370707210 */ /* 0x004fe20007f7e0ff */
[----:B------:R-:W-:-:S04]  /*c93f0*/  IMAD.X R119, R119, 0x1, R2, P4 ;  /* 0x0000000177777824 */ /* 0x000fc800020e0602 */
[----:B------:R1:W-:Y:S04]  /*c9400*/  STL [R1+0x5188], R112 ;  /* 0x0051887001007387 */ /* 0x0003e80000100800 */
[----:B------:R-:W-:Y:S04]  /*c9410*/  STL [R1+0x5184], R136 ;  /* 0x0051848801007387 */ /* 0x000fe80000100800 */
[----:B-1----:R-:W2:Y:S04]  /*c9420*/  LDL.LU R112, [R1+0x4ff4] ;  /* 0x004ff40001707983 */ /* 0x002ea80000300800 */
[----:B------:R-:W-:Y:S04]  /*c9430*/  STL [R1+0x5150], R123 ;  /* 0x0051507b01007387 */ /* 0x000fe80000100800 */
[----:B------:R1:W-:Y:S01]  /*c9440*/  STL [R1+0x5158], R119 ;  /* 0x0051587701007387 */ /* 0x0003e20000100800 */
[----:B---3--:R-:W-:-:S03]  /*c9450*/  IADD3 R111, P4, PT, R111, R3, RZ ;  /* 0x000000036f6f7210 */ /* 0x008fc60007f9e0ff */
[----:B-1----:R-:W3:Y:S04]  /*c9460*/  LDL.LU R119, [R1+0x4fc8] ;  /* 0x004fc80001777983 */ /* 0x002ee80000300800 */
[----:B------:R1:W-:Y:S04]  /*c9470*/  STL [R1+0x5000], R111 ;  /* 0x0050006f01007387 */ /* 0x0003e80000100800 */
[----:B-1----:R-:W3:Y:S01]  /*c9480*/  LDL.LU R111, [R1+0x4fec] ;  /* 0x004fec00016f7983 */ /* 0x002ee20000300800 */
[----:B------:R-:W-:-:S03]  /*c9490*/  IMAD.X R121, R121, 0x1, R2, P2 ;  /* 0x0000000179797824 */ /* 0x000fc600010e0602 */
[----:B------:R-:W3:Y:S04]  /*c94a0*/  LDL.LU R137, [R1+0x4fc0] ;  /* 0x004fc00001897983 */ /* 0x000ee80000300800 */
[----:B------:R-:W3:Y:S04]  /*c94b0*/  LDL.LU R136, [R1+0x4fe4] ;  /* 0x004fe40001887983 */ /* 0x000ee80000300800 */
[----:B------:R-:W-:Y:S04]  /*c94c0*/  STL [R1+0x5160], R121 ;  /* 0x0051607901007387 */ /* 0x000fe80000100800 */
[----:B------:R-:W3:Y:S01]  /*c94d0*/  LDL.LU R123, [R1+0x4fb8] ;  /* 0x004fb800017b7983 */ /* 0x000ee20000300800 */
[----:B----4-:R-:W-:-:S05]  /*c94e0*/  IADD3 R110, P2, PT, R110, R3, RZ ;  /* 0x000000036e6e7210 */ /* 0x010fca0007f5e0ff */
        /* <DEDUP_REMOVED lines=38> */
[----:B------:R-:W-:-:S03]  /*c9750*/  IMAD.X R111, R111, 0x1, R2, P2 ;  /* 0x000000016f6f7824 */ /* 0x000fc600010e0602 */
[----:B-1----:R-:W3:Y:S01]  /*c9760*/  LDL.LU R119, [R1+0x42a8] ;  /* 0x0042a80001777983 */ /* 0x002ee20000300800 */
[----:B------:R-:W-:-:S03]  /*c9770*/  IADD3 R137, P2, PT, R137, R3, RZ ;  /* 0x0000000389897210 */ /* 0x000fc60007f5e0ff */
[----:B------:R1:W-:Y:S01]  /*c9780*/  STL [R1+0x4fec], R111 ;  /* 0x004fec6f01007387 */ /* 0x0003e20000100800 */
[----:B------:R-:W-:-:S03]  /*c9790*/  IMAD.X R136, R136, 0x1, R2, P1 ;  /* 0x0000000188887824 */ /* 0x000fc600008e0602 */
[----:B-1----:R-:W3:Y:S01]  /*c97a0*/  LDL.LU R111, [R1+0x4174] ;  /* 0x00417400016f7983 */ /* 0x002ee20000300800 */
[----:B------:R-:W-:-:S03]  /*c97b0*/  IADD3 R123, P1, PT, R123, R3, RZ ;  /* 0x000000037b7b7210 */ /* 0x000fc60007f3e0ff */
[----:B------:R-:W-:Y:S01]  /*c97c0*/  STL [R1+0x4fc0], R137 ;  /* 0x004fc08901007387 */ /* 0x000fe20000100800 */
[----:B----4-:R-:W-:-:S05]  /*c97d0*/  IMAD.X R110, R110, 0x1, R2, P0 ;  /* 0x000000016e6e7824 */ /* 0x010fca00000e0602 */
[----:B------:R1:W-:Y:S04]  /*c97e0*/  STL [R1+0x4fdc], R110 ;  /* 0x004fdc6e01007387 */ /* 0x0003e80000100800 */
[----:B------:R-:W-:Y:S04]  /*c97f0*/  STL [R1+0x4fe4], R136 ;  /* 0x004fe48801007387 */ /* 0x000fe80000100800 */
[----:B-1----:R-:W4:Y:S04]  /*c9800*/  LDL.LU R110, [R1+0x42b0] ;  /* 0x0042b000016e7983 */ /* 0x002f280000300800 */
[----:B------:R-:W-:Y:S01]  /*c9810*/  STL [R1+0x4fb8], R123 ;  /* 0x004fb87b01007387 */ /* 0x000fe20000100800 */
[----:B------:R-:W-:-:S05]  /*c9820*/  IMAD.X R109, R109, 0x1, R2, P6 ;  /* 0x000000016d6d7824 */ /* 0x000fca00030e0602 */
[----:B------:R1:W-:Y:S04]  /*c9830*/  STL [R1+0x4fd4], R109 ;  /* 0x004fd46d01007387 */ /* 0x0003e80000100800 */
[----:B-1----:R-:W4:Y:S01]  /*c9840*/  LDL.LU R109, [R1+0x417c] ;  /* 0x00417c00016d7983 */ /* 0x002f220000300800 */
[----:B------:R-:W-:-:S05]  /*c9850*/  IADD3 R121, P0, PT, R121, R3, RZ ;  /* 0x0000000379797210 */ /* 0x000fca0007f1e0ff */
[----:B------:R1:W-:Y:S04]  /*c9860*/  STL [R1+0x4178], R121 ;  /* 0x0041787901007387 */ /* 0x0003e80000100800 */
[----:B------:R-:W4:Y:S04]  /*c9870*/  LDL.LU R181, [R1+0x42b8] ;  /* 0x0042b80001b57983 */ /* 0x000f280000300800 */
[----:B------:R-:W4:Y:S01]  /*c9880*/  LDL.LU R180, [R1+0x4184] ;  /* 0x0041840001b47983 */ /* 0x000f220000300800 */
[----:B------:R-:W-:-:S03]  /*c9890*/  IADD3 R118, P6, PT, R118, R3, RZ ;  /* 0x0000000376767210 */ /* 0x000fc60007fde0ff */
[----:B------:R-:W4:Y:S04]  /*c98a0*/  LDL.LU R137, [R1+0x42c0] ;  /* 0x0042c00001897983 */ /* 0x000f280000300800 */
[----:B------:R1:W-:Y:S04]  /*c98b0*/  STL [R1+0x4180], R118 ;  /* 0x0041807601007387 */ /* 0x0003e80000100800 */
[----:B------:R-:W4:Y:S04]  /*c98c0*/  LDL.LU R136, [R1+0x418c] ;  /* 0x00418c0001887983 */ /* 0x000f280000300800 */
[----:B------:R-:W4:Y:S04]  /*c98d0*/  LDL.LU R123, [R1+0x42c8] ;  /* 0x0042c800017b7983 */ /* 0x000f280000300800 */
[----:B-1----:R-:W4:Y:S01]  /*c98e0*/  LDL.LU R121, [R1+0x4194] ;  /* 0x0041940001797983 */ /* 0x002f220000300800 */
[----:B------:R-:W-:-:S03]  /*c98f0*/  IMAD.X R183, R183, 0x1, R2, P5 ;  /* 0x00000001b7b77824 */ /* 0x000fc600028e0602 */
[----:B------:R-:W4:Y:S04]  /*c9900*/  LDL.LU R118, [R1+0x42d0] ;  /* 0x0042d00001767983 */ /* 0x000f280000300800 */
[----:B------:R-:W-:Y:S01]  /*c9910*/  STL [R1+0x4fcc], R183 ;  /* 0x004fccb701007387 */ /* 0x000fe20000100800 */
[-C--:B------:R-:W-:Y:S01]  /*c9920*/  IADD3 R182, P5, PT, R182, R3.reuse, RZ ;  /* 0x00000003b6b67210 */ /* 0x080fe20007fbe0ff */
[----:B------:R-:W-:Y:S01]  /*c9930*/  IMAD.X R139, R139, 0x1, R2, P3 ;  /* 0x000000018b8b7824 */ /* 0x000fe200018e0602 */
[----:B------:R-:W-:-:S05]  /*c9940*/  IADD3 R117, P3, PT, R117, R3, RZ ;  /* 0x0000000375757210 */ /* 0x000fca0007f7e0ff */
[----:B------:R1:W-:Y:S01]  /*c9950*/  STL [R1+0x4190], R117 ;  /* 0x0041907501007387 */ /* 0x0003e20000100800 */
[----:B------:R-:W-:-:S03]  /*c9960*/  IMAD.X R138, R138, 0x1, R2, P4 ;  /* 0x000000018a8a7824 */ /* 0x000fc600020e0602 */
[----:B------:R-:W-:Y:S01]  /*c9970*/  STL [R1+0x4188], R182 ;  /* 0x004188b601007387 */ /* 0x000fe20000100800 */
[----:B------:R-:W-:-:S03]  /*c9980*/  IADD3 R122, P4, PT, R122, R3, RZ ;  /* 0x000000037a7a7210 */ /* 0x000fc60007f9e0ff */
[----:B-1----:R-:W4:Y:S04]  /*c9990*/  LDL.LU R117, [R1+0x429c] ;  /* 0x00429c0001757983 */ /* 0x002f280000300800 */
[----:B------:R-:W-:Y:S01]  /*c99a0*/  STL [R1+0x4fc4], R139 ;  /* 0x004fc48b01007387 */ /* 0x000fe20000100800 */
[----:B------:R-:W-:Y:S01]  /*c99b0*/  IMAD.X R113, R113, 0x1, R2, P2 ;  /* 0x0000000171717824 */ /* 0x000fe200010e0602 */
[----:B------:R-:W-:-:S04]  /*c99c0*/  IADD3 R120, P2, PT, R120, R3, RZ ;  /* 0x0000000378787210 */ /* 0x000fc80007f5e0ff */
[----:B------:R1:W-:Y:S04]  /*c99d0*/  STL [R1+0x4fb4], R113 ;  /* 0x004fb47101007387 */ /* 0x0003e80000100800 */
[----:B------:R-:W-:Y:S04]  /*c99e0*/  STL [R1+0x4fbc], R138 ;  /* 0x004fbc8a01007387 */ /* 0x000fe80000100800 */
[----:B-1----:R-:W4:Y:S04]  /*c99f0*/  LDL.LU R113, [R1+0x42d8] ;  /* 0x0042d80001717983 */ /* 0x002f280000300800 */
[----:B------:R-:W-:Y:S04]  /*c9a00*/  STL [R1+0x4198], R122 ;  /* 0x0041987a01007387 */ /* 0x000fe80000100800 */
[----:B------:R1:W-:Y:S04]  /*c9a10*/  STL [R1+0x42a0], R120 ;  /* 0x0042a07801007387 */ /* 0x0003e80000100800 */
[----:B-1----:R-:W4:Y:S01]  /*c9a20*/  LDL.LU R120, [R1+0x42a4] ;  /* 0x0042a40001787983 */ /* 0x002f220000300800 */
[----:B--2---:R-:W-:-:S05]  /*c9a30*/  IMAD.X R112, R112, 0x1, R2, P1 ;  /* 0x0000000170707824 */ /* 0x004fca00008e0602 */
[----:B------:R1:W-:Y:S04]  /*c9a40*/  STL [R1+0x4170], R112 ;  /* 0x0041707001007387 */ /* 0x0003e80000100800 */
[----:B-1----:R-:W2:Y:S01]  /*c9a50*/  LDL.LU R112, [R1+0x42e0] ;  /* 0x0042e00001707983 */ /* 0x002ea20000300800 */
[----:B---3--:R-:W-:-:S03]  /*c9a60*/  IADD3 R119, P1, PT, R119, R3, RZ ;  /* 0x0000000377777210 */ /* 0x008fc60007f3e0ff */
[----:B------:R-:W3:Y:S04]  /*c9a70*/  LDL.LU R139, [R1+0x42ac] ;  /* 0x0042ac00018b7983 */ /* 0x000ee80000300800 */
[----:B------:R-:W3:Y:S04]  /*c9a80*/  LDL.LU R138, [R1+0x42e8] ;  /* 0x0042e800018a7983 */ /* 0x000ee80000300800 */
[----:B------:R-:W-:Y:S04]  /*c9a90*/  STL [R1+0x42a8], R119 ;  /* 0x0042a87701007387 */ /* 0x000fe80000100800 */
[----:B------:R-:W3:Y:S01]  /*c9aa0*/  LDL.LU R122, [R1+0x42b4] ;  /* 0x0042b400017a7983 */ /* 0x000ee20000300800 */
[----:B------:R-:W-:-:S05]  /*c9ab0*/  IMAD.X R111, R111, 0x1, R2, P0 ;  /* 0x000000016f6f7824 */ /* 0x000fca00000e0602 */
[----:B------:R1:W-:Y:S04]  /*c9ac0*/  STL [R1+0x4174], R111 ;  /* 0x0041746f01007387 */ /* 0x0003e80000100800 */
[----:B-1----:R-:W3:Y:S04]  /*c9ad0*/  LDL.LU R111, [R1+0x42f0] ;  /* 0x0042f000016f7983 */ /* 0x002ee80000300800 */
[----:B------:R-:W3:Y:S01]  /*c9ae0*/  LDL.LU R119, [R1+0x42bc] ;  /* 0x0042bc0001777983 */ /* 0x000ee20000300800 */
[----:B----4-:R-:W-:-:S05]  /*c9af0*/  IADD3 R110, P0, PT, R110, R3, RZ ;  /* 0x000000036e6e7210 */ /* 0x010fca0007f1e0ff */
[----:B------:R1:W-:Y:S04]  /*c9b00*/  STL [R1+0x42b0], R110 ;  /* 0x0042b06e01007387 */ /* 0x0003e80000100800 */
[----:B-1----:R-:W4:Y:S01]  /*c9b10*/  LDL.LU R110, [R1+0x42f8] ;  /* 0x0042f800016e7983 */ /* 0x002f220000300800 */
[----:B------:R-:W-:-:S05]  /*c9b20*/  IMAD.X R109, R109, 0x1, R2, P6 ;  /* 0x000000016d6d7824 */ /* 0x000fca00030e0602 */
[----:B------:R1:W-:Y:S04]  /*c9b30*/  STL [R1+0x417c], R109 ;  /* 0x00417c6d01007387 */ /* 0x0003e80000100800 */
[----:B-1----:R-:W4:Y:S01]  /*c9b40*/  LDL.LU R109, [R1+0x42c4] ;  /* 0x0042c400016d7983 */ /* 0x002f220000300800 */
[-C--:B------:R-:W-:Y:S01]  /*c9b50*/  IADD3 R181, P6, PT, R181, R3.reuse, RZ ;  /* 0x00000003b5b57210 */ /* 0x080fe20007fde0ff */
[----:B------:R-:W-:Y:S01]  /*c9b60*/  IMAD.X R180, R180, 0x1, R2, P5 ;  /* 0x00000001b4b47824 */ /* 0x000fe200028e0602 */
        /* <DEDUP_REMOVED lines=26> */
[----:B------:R1:W-:Y:S04]  /*c9d10*/  STL [R1+0x42a4], R120 ;  /* 0x0042a47801007387 */ /* 0x0003e80000100800 */
[----:B-1----:R-:W4:Y:S01]  /*c9d20*/  LDL.LU R120, [R1+0x42ec] ;  /* 0x0042ec0001787983 */ /* 0x002f220000300800 */
[----:B--2---:R-:W-:Y:S01]  /*c9d30*/  IADD3 R112, P1, PT, R112, R3, RZ ;  /* 0x0000000370707210 */ /* 0x004fe20007f3e0ff */
[----:B---3--:R-:W-:-:S04]  /*c9d40*/  IMAD.X R139, R139, 0x1, R2, P0 ;  /* 0x000000018b8b7824 */ /* 0x008fc800000e0602 */
[----:B------:R1:W-:Y:S01]  /*c9d50*/  STL [R1+0x42e0], R112 ;  /* 0x0042e07001007387 */ /* 0x0003e20000100800 */
[----:B------:R-:W-:-:S03]  /*c9d60*/  IADD3 R138, P0, PT, R138, R3, RZ ;  /* 0x000000038a8a7210 */ /* 0x000fc60007f1e0ff */
[----:B-1----:R-:W2:Y:S01]  /*c9d70*/  LDL.LU R112, [R1+0x4328] ;  /* 0x0043280001707983 */ /* 0x002ea20000300800 */
[----:B------:R-:W-:-:S03]  /*c9d80*/  IMAD.X R122, R122, 0x1, R2, P6 ;  /* 0x000000017a7a7824 */ /* 0x000fc600030e0602 */
[----:B------:R-:W-:Y:S01]  /*c9d90*/  STL [R1+0x42ac], R139 ;  /* 0x0042ac8b01007387 */ /* 0x000fe20000100800 */
[----:B------:R-:W-:Y:S01]  /*c9da0*/  IADD3 R111, P6, PT, R111, R3, RZ ;  /* 0x000000036f6f7210 */ /* 0x000fe20007fde0ff */
[----:B------:R-:W-:-:S04]  /*c9db0*/  IMAD.X R119, R119, 0x1, R2, P5 ;  /* 0x0000000177777824 */ /* 0x000fc800028e0602 */
[----:B------:R1:W-:Y:S04]  /*c9dc0*/  STL [R1+0x42f0], R111 ;  /* 0x0042f06f01007387 */ /* 0x0003e80000100800 */
[----:B------:R-:W-:Y:S04]  /*c9dd0*/  STL [R1+0x42e8], R138 ;  /* 0x0042e88a01007387 */ /* 0x000fe80000100800 */
[----:B-1----:R-:W3:Y:S04]  /*c9de0*/  LDL.LU R111, [R1+0x42f4] ;  /* 0x0042f400016f7983 */ /* 0x002ee80000300800 */
[----:B------:R-:W-:Y:S01]  /*c9df0*/  STL [R1+0x42b4], R122 ;  /* 0x0042b47a01007387 */ /* 0x000fe20000100800 */
[----:B----4-:R-:W-:-:S05]  /*c9e00*/  IADD3 R110, P5, PT, R110, R3, RZ ;  /* 0x000000036e6e7210 */ /* 0x010fca0007fbe0ff */
[----:B------:R1:W-:Y:S04]  /*c9e10*/  STL [R1+0x42f8], R110 ;  /* 0x0042f86e01007387 */ /* 0x0003e80000100800 */
[----:B-1----:R-:W4:Y:S04]  /*c9e20*/  LDL.LU R110, [R1+0x4330] ;  /* 0x00433000016e7983 */ /* 0x002f280000300800 */
[----:B------:R1:W-:Y:S04]  /*c9e30*/  STL [R1+0x42bc], R119 ;  /* 0x0042bc7701007387 */ /* 0x0003e80000100800 */
[----:B------:R-:W4:Y:S04]  /*c9e40*/  LDL.LU R181, [R1+0x42fc] ;  /* 0x0042fc0001b57983 */ /* 0x000f280000300800 */
[----:B------:R-:W4:Y:S04]  /*c9e50*/  LDL.LU R180, [R1+0x4338] ;  /* 0x0043380001b47983 */ /* 0x000f280000300800 */
[----:B------:R-:W4:Y:S01]  /*c9e60*/  LDL.LU R139, [R1+0x4304] ;  /* 0x00430400018b7983 */ /* 0x000f220000300800 */
[----:B------:R-:W-:-:S05]  /*c9e70*/  IMAD.X R109, R109, 0x1, R2, P3 ;  /* 0x000000016d6d7824 */ /* 0x000fca00018e0602 */
[----:B------:R1:W-:Y:S04]  /*c9e80*/  STL [R1+0x42c4], R109 ;  /* 0x0042c46d01007387 */ /* 0x0003e80000100800 */
[----:B------:R-:W4:Y:S04]  /*c9e90*/  LDL.LU R138, [R1+0x4340] ;  /* 0x00434000018a7983 */ /* 0x000f280000300800 */
[----:B------:R-:W4:Y:S04]  /*c9ea0*/  LDL.LU R122, [R1+0x430c] ;  /* 0x00430c00017a7983 */ /* 0x000f280000300800 */
[----:B-1----:R-:W4:Y:S04]  /*c9eb0*/  LDL.LU R119, [R1+0x4348] ;  /* 0x0043480001777983 */ /* 0x002f280000300800 */
[----:B------:R-:W4:Y:S01]  /*c9ec0*/  LDL.LU R109, [R1+0x4314] ;  /* 0x00431400016d7983 */ /* 0x000f220000300800 */
[----:B------:R-:W-:-:S05]  /*c9ed0*/  IADD3 R183, P3, PT, R183, R3, RZ ;  /* 0x00000003b7b77210 */ /* 0x000fca0007f7e0ff */
[----:B------:R-:W-:Y:S01]  /*c9ee0*/  STL [R1+0x4300], R183 ;  /* 0x004300b701007387 */ /* 0x000fe20000100800 */
[--C-:B------:R-:W-:Y:S01]  /*c9ef0*/  IMAD.X R182, R182, 0x1, R2.reuse, P4 ;  /* 0x00000001b6b67824 */ /* 0x100fe200020e0602 */
        /* <DEDUP_REMOVED lines=8> */
[----:B------:R-:W-:Y:S01]  /*c9f80*/  IADD3 R117, P1, PT, R117, R3, RZ ;  /* 0x0000000375757210 */ /* 0x000fe20007f3e0ff */
[----:B------:R-:W-:-:S04]  /*c9f90*/  IMAD.X R121, R121, 0x1, R2, P0 ;  /* 0x0000000179797824 */ /* 0x000fc800000e0602 */
[----:B------:R1:W-:Y:S04]  /*c9fa0*/  STL [R1+0x4318], R117 ;  /* 0x0043187501007387 */ /* 0x0003e80000100800 */
[----:B------:R-:W-:Y:S04]  /*c9fb0*/  STL [R1+0x4310], R136 ;  /* 0x0043108801007387 */ /* 0x000fe80000100800 */
[----:B-1----:R-:W4:Y:S04]  /*c9fc0*/  LDL.LU R117, [R1+0x431c] ;  /* 0x00431c0001757983 */ /* 0x002f280000300800 */
[----:B------:R-:W-:Y:S04]  /*c9fd0*/  STL [R1+0x42dc], R123 ;  /* 0x0042dc7b01007387 */ /* 0x000fe80000100800 */
[----:B------:R1:W-:Y:S01]  /*c9fe0*/  STL [R1+0x42e4], R121 ;  /* 0x0042e47901007387 */ /* 0x0003e20000100800 */
[----:B------:R-:W-:-:S03]  /*c9ff0*/  IADD3 R113, P0, PT, R113, R3, RZ ;  /* 0x0000000371717210 */ /* 0x000fc60007f1e0ff */
[----:B-1----:R-:W4:Y:S04]  /*ca000*/  LDL.LU R121, [R1+0x4358] ;  /* 0x0043580001797983 */ /* 0x002f280000300800 */
[----:B------:R1:W-:Y:S01]  /*ca010*/  STL [R1+0x4320], R113 ;  /* 0x0043207101007387 */ /* 0x0003e20000100800 */
[----:B------:R-:W-:-:S03]  /*ca020*/  IMAD.X R120, R120, 0x1, R2, P6 ;  /* 0x0000000178787824 */ /* 0x000fc600030e0602 */
[----:B-1----:R-:W4:Y:S04]  /*ca030*/  LDL.LU R113, [R1+0x4324] ;  /* 0x0043240001717983 */ /* 0x002f280000300800 */
[----:B------:R-:W4:Y:S04]  /*ca040*/  LDL.LU R137, [R1+0x4360] ;  /* 0x0043600001897983 */ /* 0x000f280000300800 */
[----:B------:R-:W4:Y:S04]  /*ca050*/  LDL.LU R136, [R1+0x432c] ;  /* 0x00432c0001887983 */ /* 0x000f280000300800 */
[----:B------:R-:W-:Y:S04]  /*ca060*/  STL [R1+0x42ec], R120 ;  /* 0x0042ec7801007387 */ /* 0x000fe80000100800 */
[----:B------:R-:W4:Y:S01]  /*ca070*/  LDL.LU R123, [R1+0x4368] ;  /* 0x00436800017b7983 */ /* 0x000f220000300800 */
[----:B--2---:R-:W-:-:S05]  /*ca080*/  IADD3 R112, P6, PT, R112, R3, RZ ;  /* 0x0000000370707210 */ /* 0x004fca0007fde0ff */
[----:B------:R1:W-:Y:S04]  /*ca090*/  STL [R1+0x4328], R112 ;  /* 0x0043287001007387 */ /* 0x0003e80000100800 */
[----:B-1----:R-:W2:Y:S04]  /*ca0a0*/  LDL.LU R112, [R1+0x4334] ;  /* 0x0043340001707983 */ /* 0x002ea80000300800 */
[----:B------:R-:W2:Y:S01]  /*ca0b0*/  LDL.LU R120, [R1+0x4370] ;  /* 0x0043700001787983 */ /* 0x000ea20000300800 */
[----:B---3--:R-:W-:-:S05]  /*ca0c0*/  IMAD.X R111, R111, 0x1, R2, P5 ;  /* 0x000000016f6f7824 */ /* 0x008fca00028e0602 */
[----:B------:R1:W-:Y:S04]  /*ca0d0*/  STL [R1+0x42f4], R111 ;  /* 0x0042f46f01007387 */ /* 0x0003e80000100800 */
[----:B-1----:R-:W3:Y:S01]  /*ca0e0*/  LDL.LU R111, [R1+0x433c] ;  /* 0x00433c00016f7983 */ /* 0x002ee20000300800 */
[----:B----4-:R-:W-:-:S05]  /*ca0f0*/  IADD3 R110, P5, PT, R110, R3, RZ ;  /* 0x000000036e6e7210 */ /* 0x010fca0007fbe0ff */
[----:B------:R1:W-:Y:S01]  /*ca100*/  STL [R1+0x4330], R110 ;  /* 0x0043306e01007387 */ /* 0x0003e20000100800 */
[--C-:B------:R-:W-:Y:S01]  /*ca110*/  IMAD.X R181, R181, 0x1, R2.reuse, P3 ;  /* 0x00000001b5b57824 */ /* 0x100fe200018e0602 */
[----:B------:R-:W-:Y:S02]  /*ca120*/  IADD3 R180, P3, PT, R180, R3, RZ ;  /* 0x00000003b4b47210 */ /* 0x000fe40007f7e0ff */
[----:B-1----:R-:W4:Y:S01]  /*ca130*/  LDL.LU R110, [R1+0x4378] ;  /* 0x00437800016e7983 */ /* 0x002f220000300800 */
[----:B------:R-:W-:-:S03]  /*ca140*/  IMAD.X R139, R139, 0x1, R2, P4 ;  /* 0x000000018b8b7824 */ /* 0x000fc600020e0602 */
[----:B------:R-:W-:Y:S04]  /*ca150*/  STL [R1+0x42fc], R181 ;  /* 0x0042fcb501007387 */ /* 0x000fe80000100800 */
[----:B------:R-:W-:Y:S01]  /*ca160*/  STL [R1+0x4338], R180 ;  /* 0x004338b401007387 */ /* 0x000fe20000100800 */
[----:B------:R-:W-:-:S03]  /*ca170*/  IADD3 R138, P4, PT, R138, R3, RZ ;  /* 0x000000038a8a7210 */ /* 0x000fc60007f9e0ff */
[----:B------:R1:W-:Y:S01]  /*ca180*/  STL [R1+0x4304], R139 ;  /* 0x0043048b01007387 */ /* 0x0003e20000100800 */
[----:B------:R-:W-:-:S03]  /*ca190*/  IMAD.X R122, R122, 0x1, R2, P2 ;  /* 0x000000017a7a7824 */ /* 0x000fc600010e0602 */
[----:B------:R-:W-:Y:S01]  /*ca1a0*/  STL [R1+0x4340], R138 ;  /* 0x0043408a01007387 */ /* 0x000fe20000100800 */
[----:B------:R-:W-:-:S03]  /*ca1b0*/  IADD3 R119, P2, PT, R119, R3, RZ ;  /* 0x0000000377777210 */ /* 0x000fc60007f5e0ff */
[----:B------:R-:W4:Y:S01]  /*ca1c0*/  LDL.LU R183, [R1+0x4344] ;  /* 0x0043440001b77983 */ /* 0x000f220000300800 */
[----:B------:R-:W-:-:S03]  /*ca1d0*/  IMAD.X R109, R109, 0x1, R2, P1 ;  /* 0x000000016d6d7824 */ /* 0x000fc600008e0602 */
        /* <DEDUP_REMOVED lines=25> */
[----:B--2---:R-:W-:-:S05]  /*ca370*/  IMAD.X R112, R112, 0x1, R2, P3 ;  /* 0x0000000170707824 */ /* 0x004fca00018e0602 */
[----:B------:R1:W-:Y:S01]  /*ca380*/  STL [R1+0x4334], R112 ;  /* 0x0043347001007387 */ /* 0x0003e20000100800 */
[----:B------:R-:W-:-:S03]  /*ca390*/  IADD3 R120, P3, PT, R120, R3, RZ ;  /* 0x0000000378787210 */ /* 0x000fc60007f7e0ff */
[----:B------:R-:W-:Y:S04]  /*ca3a0*/  STL [R1+0x432c], R136 ;  /* 0x00432c8801007387 */ /* 0x000fe80000100800 */
[----:B-1----:R-:W2:Y:S04]  /*ca3b0*/  LDL.LU R112, [R1+0x44a8] ;  /* 0x0044a80001707983 */ /* 0x002ea80000300800 */
[----:B------:R-:W-:Y:S01]  /*ca3c0*/  STL [R1+0x4368], R123 ;  /* 0x0043687b01007387 */ /* 0x000fe20000100800 */
[----:B---3--:R-:W-:-:S05]  /*ca3d0*/  IMAD.X R111, R111, 0x1, R2, P4 ;  /* 0x000000016f6f7824 */ /* 0x008fca00020e0602 */
[----:B------:R1:W-:Y:S04]  /*ca3e0*/  STL [R1+0x433c], R111 ;  /* 0x00433c6f01007387 */ /* 0x0003e80000100800 */
[----:B-1----:R-:W3:Y:S04]  /*ca3f0*/  LDL.LU R111, [R1+0x4374] ;  /* 0x00437400016f7983 */ /* 0x002ee80000300800 */
[----:B------:R1:W-:Y:S04]  /*ca400*/  STL [R1+0x4370], R120 ;  /* 0x0043707801007387 */ /* 0x0003e80000100800 */
[----:B------:R-:W3:Y:S04]  /*ca410*/  LDL.LU R181, [R1+0x44b0] ;  /* 0x0044b00001b57983 */ /* 0x000ee80000300800 */
[----:B------:R-:W3:Y:S04]  /*ca420*/  LDL.LU R180, [R1+0x437c] ;  /* 0x00437c0001b47983 */ /* 0x000ee80000300800 */
[----:B------:R-:W3:Y:S01]  /*ca430*/  LDL.LU R137, [R1+0x44b8] ;  /* 0x0044b80001897983 */ /* 0x000ee20000300800 */
[----:B----4-:R-:W-:-:S05]  /*ca440*/  IADD3 R110, P4, PT, R110, R3, RZ ;  /* 0x000000036e6e7210 */ /* 0x010fca0007f9e0ff */
[----:B------:R4:W-:Y:S04]  /*ca450*/  STL [R1+0x4378], R110 ;  /* 0x0043786e01007387 */ /* 0x0009e80000100800 */
[----:B------:R-:W3:Y:S04]  /*ca460*/  LDL.LU R136, [R1+0x4384] ;  /* 0x0043840001887983 */ /* 0x000ee80000300800 */
[----:B------:R-:W3:Y:S04]  /*ca470*/  LDL.LU R123, [R1+0x44c0] ;  /* 0x0044c000017b7983 */ /* 0x000ee80000300800 */
[----:B-1----:R-:W3:Y:S04]  /*ca480*/  LDL.LU R120, [R1+0x438c] ;  /* 0x00438c0001787983 */ /* 0x002ee80000300800 */
[----:B----4-:R-:W4:Y:S01]  /*ca490*/  LDL.LU R110, [R1+0x44c8] ;  /* 0x0044c800016e7983 */ /* 0x010f220000300800 */
[----:B------:R-:W-:-:S05]  /*ca4a0*/  IMAD.X R183, R183, 0x1, R2, P2 ;  /* 0x00000001b7b77824 */ /* 0x000fca00010e0602 */
[----:B------:R-:W-:Y:S01]  /*ca4b0*/  STL [R1+0x4344], R183 ;  /* 0x004344b701007387 */ /* 0x000fe20000100800 */
[-C--:B------:R-:W-:Y:S01]  /*ca4c0*/  IADD3 R182, P2, PT, R182, R3.reuse, RZ ;  /* 0x00000003b6b67210 */ /* 0x080fe20007f5e0ff */
[----:B------:R-:W-:Y:S01]  /*ca4d0*/  IMAD.X R139, R139, 0x1, R2, P1 ;  /* 0x000000018b8b7824 */ /* 0x000fe200008e0602 */
[----:B------:R-:W-:-:S05]  /*ca4e0*/  IADD3 R109, P1, PT, R109, R3, RZ ;  /* 0x000000036d6d7210 */ /* 0x000fca0007f3e0ff */
[----:B------:R1:W-:Y:S04]  /*ca4f0*/  STL [R1+0x4388], R109 ;  /* 0x0043886d01007387 */ /* 0x0003e80000100800 */
[----:B------:R-:W-:Y:S04]  /*ca500*/  STL [R1+0x4380], R182 ;  /* 0x004380b601007387 */ /* 0x000fe80000100800 */
[----:B-1----:R-:W4:Y:S01]  /*ca510*/  LDL.LU R109, [R1+0x4394] ;  /* 0x00439400016d7983 */ /* 0x002f220000300800 */
[----:B------:R-:W-:Y:S01]  /*ca520*/  IMAD.X R138, R138, 0x1, R2, P0 ;  /* 0x000000018a8a7824 */ /* 0x000fe200000e0602 */
[----:B------:R-:W-:-:S02]  /*ca530*/  IADD3 R122, P0, PT, R122, R3, RZ ;  /* 0x000000037a7a7210 */ /* 0x000fc40007f1e0ff */
[----:B------:R-:W-:Y:S01]  /*ca540*/  STL [R1+0x434c], R139 ;  /* 0x00434c8b01007387 */ /* 0x000fe20000100800 */
[----:B------:R-:W-:Y:S01]  /*ca550*/  IMAD.X R118, R118, 0x1, R2, P6 ;  /* 0x0000000176767824 */ /* 0x000fe200030e0602 */
[----:B------:R-:W-:-:S04]  /*ca560*/  IADD3 R119, P6, PT, R119, R3, RZ ;  /* 0x0000000377777210 */ /* 0x000fc80007fde0ff */
[----:B------:R1:W-:Y:S04]  /*ca570*/  STL [R1+0x435c], R118 ;  /* 0x00435c7601007387 */ /* 0x0003e80000100800 */
[----:B------:R-:W-:Y:S04]  /*ca580*/  STL [R1+0x4354], R138 ;  /* 0x0043548a01007387 */ /* 0x000fe80000100800 */
[----:B-1----:R-:W4:Y:S04]  /*ca590*/  LDL.LU R118, [R1+0x44d0] ;  /* 0x0044d00001767983 */ /* 0x002f280000300800 */
[----:B------:R-:W-:Y:S04]  /*ca5a0*/  STL [R1+0x4390], R122 ;  /* 0x0043907a01007387 */ /* 0x000fe80000100800 */
[----:B------:R1:W-:Y:S01]  /*ca5b0*/  STL [R1+0x4398], R119 ;  /* 0x0043987701007387 */ /* 0x0003e20000100800 */
[----:B------:R-:W-:-:S03]  /*ca5c0*/  IMAD.X R117, R117, 0x1, R2, P5 ;  /* 0x0000000175757824 */ /* 0x000fc600028e0602 */
[----:B-1----:R-:W4:Y:S04]  /*ca5d0*/  LDL.LU R119, [R1+0x449c] ;  /* 0x00449c0001777983 */ /* 0x002f280000300800 */
[----:B------:R1:W-:Y:S01]  /*ca5e0*/  STL [R1+0x4364], R117 ;  /* 0x0043647501007387 */ /* 0x0003e20000100800 */
[----:B------:R-:W-:-:S03]  /*ca5f0*/  IADD3 R121, P5, PT, R121, R3, RZ ;  /* 0x0000000379797210 */ /* 0x000fc60007fbe0ff */
[----:B-1----:R-:W4:Y:S04]  /*ca600*/  LDL.LU R117, [R1+0x44d8] ;  /* 0x0044d80001757983 */ /* 0x002f280000300800 */
[----:B------:R-:W4:Y:S04]  /*ca610*/  LDL.LU R139, [R1+0x44a4] ;  /* 0x0044a400018b7983 */ /* 0x000f280000300800 */
[----:B------:R-:W4:Y:S01]  /*ca620*/  LDL.LU R138, [R1+0x44e0] ;  /* 0x0044e000018a7983 */ /* 0x000f220000300800 */
[----:B------:R-:W-:-:S03]  /*ca630*/  IMAD.X R113, R113, 0x1, R2, P3 ;  /* 0x0000000171717824 */ /* 0x000fc600018e0602 */
[----:B------:R-:W-:Y:S04]  /*ca640*/  STL [R1+0x44a0], R121 ;  /* 0x0044a07901007387 */ /* 0x000fe80000100800 */
        /* <DEDUP_REMOVED lines=20> */
[----:B------:R-:W3:Y:S01]  /*ca790*/  LDL.LU R183, [R1+0x44f8] ;  /* 0x0044f80001b77983 */ /* 0x000ee20000300800 */
[----:B----4-:R-:W-:-:S03]  /*ca7a0*/  IADD3 R110, P0, PT, R110, R3, RZ ;  /* 0x000000036e6e7210 */ /* 0x010fc60007f1e0ff */
        /* <DEDUP_REMOVED lines=29> */
[----:B-1----:R-:W4:Y:S04]  /*ca980*/  LDL.LU R113, [R1+0x44ec] ;  /* 0x0044ec0001717983 */ /* 0x002f280000300800 */
[----:B------:R-:W-:Y:S01]  /*ca990*/  STL [R1+0x44ac], R122 ;  /* 0x0044ac7a01007387 */ /* 0x000fe20000100800 */
[----:B--2---:R-:W-:-:S05]  /*ca9a0*/  IADD3 R112, P2, PT, R112, R3, RZ ;  /* 0x0000000370707210 */ /* 0x004fca0007f5e0ff */
[----:B------:R1:W-:Y:S04]  /*ca9b0*/  STL [R1+0x44f0], R112 ;  /* 0x0044f07001007387 */ /* 0x0003e80000100800 */
[----:B-1----:R-:W2:Y:S04]  /*ca9c0*/  LDL.LU R112, [R1+0x4528] ;  /* 0x0045280001707983 */ /* 0x002ea80000300800 */
[----:B------:R1:W-:Y:S04]  /*ca9d0*/  STL [R1+0x44b4], R121 ;  /* 0x0044b47901007387 */ /* 0x0003e80000100800 */
[----:B------:R-:W2:Y:S04]  /*ca9e0*/  LDL.LU R181, [R1+0x44f4] ;  /* 0x0044f40001b57983 */ /* 0x000ea80000300800 */
[----:B------:R-:W2:Y:S04]  /*ca9f0*/  LDL.LU R180, [R1+0x4530] ;  /* 0x0045300001b47983 */ /* 0x000ea80000300800 */
[----:B------:R-:W2:Y:S01]  /*caa00*/  LDL.LU R139, [R1+0x44fc] ;  /* 0x0044fc00018b7983 */ /* 0x000ea20000300800 */
[----:B---3--:R-:W-:-:S05]  /*caa10*/  IMAD.X R111, R111, 0x1, R2, P1 ;  /* 0x000000016f6f7824 */ /* 0x008fca00008e0602 */
[----:B------:R3:W-:Y:S04]  /*caa20*/  STL [R1+0x44bc], R111 ;  /* 0x0044bc6f01007387 */ /* 0x0007e80000100800 */
[----:B------:R-:W2:Y:S04]  /*caa30*/  LDL.LU R138, [R1+0x4538] ;  /* 0x00453800018a7983 */ /* 0x000ea80000300800 */
[----:B------:R-:W2:Y:S04]  /*caa40*/  LDL.LU R122, [R1+0x4504] ;  /* 0x00450400017a7983 */ /* 0x000ea80000300800 */
[----:B-1----:R-:W2:Y:S04]  /*caa50*/  LDL.LU R121, [R1+0x4540] ;  /* 0x0045400001797983 */ /* 0x002ea80000300800 */
[----:B---3--:R-:W3:Y:S01]  /*caa60*/  LDL.LU R111, [R1+0x450c] ;  /* 0x00450c00016f7983 */ /* 0x008ee20000300800 */
[----:B------:R-:W-:-:S05]  /*caa70*/  IADD3 R183, P1, PT, R183, R3, RZ ;  /* 0x00000003b7b77210 */ /* 0x000fca0007f3e0ff */
[----:B------:R-:W-:Y:S01]  /*caa80*/  STL [R1+0x44f8], R183 ;  /* 0x0044f8b701007387 */ /* 0x000fe20000100800 */
[--C-:B----4-:R-:W-:Y:S01]  /*caa90*/  IMAD.X R182, R182, 0x1, R2.reuse, P0 ;  /* 0x00000001b6b67824 */ /* 0x110fe200000e0602 */
[----:B------:R-:W-:Y:S01]  /*caaa0*/  IADD3 R137, P0, PT, R137, R3, RZ ;  /* 0x0000000389897210 */ /* 0x000fe20007f1e0ff */
[----:B------:R-:W-:-:S05]  /*caab0*/  IMAD.X R110, R110, 0x1, R2, P6 ;  /* 0x000000016e6e7824 */ /* 0x000fca00030e0602 */
[----:B------:R1:W-:Y:S01]  /*caac0*/  STL [R1+0x44cc], R110 ;  /* 0x0044cc6e01007387 */ /* 0x0003e20000100800 */
[-C--:B------:R-:W-:Y:S01]  /*caad0*/  IADD3 R136, P6, PT, R136, R3.reuse, RZ ;  /* 0x0000000388887210 */ /* 0x080fe20007fde0ff */
[----:B------:R-:W-:Y:S02]  /*caae0*/  IMAD.X R123, R123, 0x1, R2, P5 ;  /* 0x000000017b7b7824 */ /* 0x000fe400028e0602 */
[----:B------:R-:W-:Y:S04]  /*caaf0*/  STL [R1+0x44c4], R182 ;  /* 0x0044c4b601007387 */ /* 0x000fe80000100800 */
[----:B-1----:R-:W4:Y:S04]  /*cab00*/  LDL.LU R110, [R1+0x4548] ;  /* 0x00454800016e7983 */ /* 0x002f280000300800 */
[----:B------:R-:W-:Y:S01]  /*cab10*/  STL [R1+0x4500], R137 ;  /* 0x0045008901007387 */ /* 0x000fe20000100800 */
[----:B------:R-:W-:-:S05]  /*cab20*/  IADD3 R109, P5, PT, R109, R3, RZ ;  /* 0x000000036d6d7210 */ /* 0x000fca0007fbe0ff */
[----:B------:R1:W-:Y:S04]  /*cab30*/  STL [R1+0x4510], R109 ;  /* 0x0045106d01007387 */ /* 0x0003e80000100800 */
[----:B------:R-:W-:Y:S04]  /*cab40*/  STL [R1+0x4508], R136 ;  /* 0x0045088801007387 */ /* 0x000fe80000100800 */
[----:B-1----:R-:W4:Y:S01]  /*cab50*/  LDL.LU R109, [R1+0x4514] ;  /* 0x00451400016d7983 */ /* 0x002f220000300800 */
[----:B------:R-:W-:-:S03]  /*cab60*/  IMAD.X R120, R120, 0x1, R2, P3 ;  /* 0x0000000178787824 */ /* 0x000fc600018e0602 */
[----:B------:R-:W-:Y:S04]  /*cab70*/  STL [R1+0x44d4], R123 ;  /* 0x0044d47b01007387 */ /* 0x000fe80000100800 */
[----:B------:R1:W-:Y:S04]  /*cab80*/  STL [R1+0x44dc], R120 ;  /* 0x0044dc7801007387 */ /* 0x0003e80000100800 */
[----:B-1----:R-:W4:Y:S01]  /*cab90*/  LDL.LU R120, [R1+0x4550] ;  /* 0x0045500001787983 */ /* 0x002f220000300800 */
[----:B------:R-:W-:-:S05]  /*caba0*/  IADD3 R118, P3, PT, R118, R3, RZ ;  /* 0x0000000376767210 */ /* 0x000fca0007f7e0ff */
[----:B------:R1:W-:Y:S04]  /*cabb0*/  STL [R1+0x4518], R118 ;  /* 0x0045187601007387 */ /* 0x0003e80000100800 */
[----:B-1----:R-:W4:Y:S01]  /*cabc0*/  LDL.LU R118, [R1+0x451c] ;  /* 0x00451c0001767983 */ /* 0x002f220000300800 */
[----:B------:R-:W-:-:S03]  /*cabd0*/  IMAD.X R119, R119, 0x1, R2, P4 ;  /* 0x0000000177777824 */ /* 0x000fc600020e0602 */
[----:B------:R-:W4:Y:S04]  /*cabe0*/  LDL.LU R137, [R1+0x4558] ;  /* 0x0045580001897983 */ /* 0x000f280000300800 */
[----:B------:R-:W4:Y:S04]  /*cabf0*/  LDL.LU R136, [R1+0x4524] ;  /* 0x0045240001887983 */ /* 0x000f280000300800 */
[----:B------:R-:W-:Y:S04]  /*cac00*/  STL [R1+0x44e4], R119 ;  /* 0x0044e47701007387 */ /* 0x000fe80000100800 */
        /* <DEDUP_REMOVED lines=8> */
[----:B--2---:R-:W-:-:S05]  /*cac90*/  IADD3 R112, P2, PT, R112, R3, RZ ;  /* 0x0000000370707210 */ /* 0x004fca0007f5e0ff */
[----:B------:R1:W-:Y:S01]  /*caca0*/  STL [R1+0x4528], R112 ;  /* 0x0045287001007387 */ /* 0x0003e20000100800 */
[--C-:B------:R-:W-:Y:S01]  /*cacb0*/  IMAD.X R181, R181, 0x1, R2.reuse, P1 ;  /* 0x00000001b5b57824 */ /* 0x100fe200008e0602 */
[----:B------:R-:W-:Y:S02]  /*cacc0*/  IADD3 R180, P1, PT, R180, R3, RZ ;  /* 0x00000003b4b47210 */ /* 0x000fe40007f3e0ff */
[----:B-1----:R-:W2:Y:S01]  /*cacd0*/  LDL.LU R112, [R1+0x4570] ;  /* 0x0045700001707983 */ /* 0x002ea20000300800 */
        /* <DEDUP_REMOVED lines=8> */
[----:B------:R-:W2:Y:S01]  /*cad60*/  LDL.LU R183, [R1+0x453c] ;  /* 0x00453c0001b77983 */ /* 0x000ea20000300800 */
[----:B---3--:R-:W-:-:S03]  /*cad70*/  IMAD.X R111, R111, 0x1, R2, P5 ;  /* 0x000000016f6f7824 */ /* 0x008fc600028e0602 */
        /* <DEDUP_REMOVED lines=16> */
[----:B------:R1:W-:Y:S04]  /*cae80*/  STL [R1+0x4550], R120 ;  /* 0x0045507801007387 */ /* 0x0003e80000100800 */
[----:B-1----:R-:W4:Y:S01]  /*cae90*/  LDL.LU R120, [R1+0x4598] ;  /* 0x0045980001787983 */ /* 0x002f220000300800 */
[----:B------:R-:W-:Y:S01]  /*caea0*/  IMAD.X R118, R118, 0x1, R2, P4 ;  /* 0x0000000176767824 */ /* 0x000fe200020e0602 */
[----:B------:R-:W-:-:S04]  /*caeb0*/  IADD3 R137, P4, PT, R137, R3, RZ ;  /* 0x0000000389897210 */ /* 0x000fc80007f9e0ff */
        /* <DEDUP_REMOVED lines=14> */
[----:B------:R1:W-:Y:S04]  /*cafa0*/  STL [R1+0x4568], R119 ;  /* 0x0045687701007387 */ /* 0x0003e80000100800 */
[----:B------:R-:W4:Y:S04]  /*cafb0*/  LDL.LU R181, [R1+0x46a8] ;  /* 0x0046a80001b57983 */ /* 0x000f280000300800 */
[----:B------:R-:W4:Y:S04]  /*cafc0*/  LDL.LU R180, [R1+0x4574] ;  /* 0x0045740001b47983 */ /* 0x000f280000300800 */
[----:B------:R-:W4:Y:S01]  /*cafd0*/  LDL.LU R137, [R1+0x46b0] ;  /* 0x0046b00001897983 */ /* 0x000f220000300800 */
[----:B--2---:R-:W-:-:S05]  /*cafe0*/  IADD3 R112, P0, PT, R112, R3, RZ ;  /* 0x0000000370707210 */ /* 0x004fca0007f1e0ff */
[----:B------:R2:W-:Y:S04]  /*caff0*/  STL [R1+0x4570], R112 ;  /* 0x0045707001007387 */ /* 0x0005e80000100800 */
[----:B------:R-:W4:Y:S04]  /*cb000*/  LDL.LU R136, [R1+0x457c] ;  /* 0x00457c0001887983 */ /* 0x000f280000300800 */
[----:B------:R-:W4:Y:S04]  /*cb010*/  LDL.LU R123, [R1+0x46b8] ;  /* 0x0046b800017b7983 */ /* 0x000f280000300800 */
[----:B-1----:R-:W4:Y:S01]  /*cb020*/  LDL.LU R119, [R1+0x4584] ;  /* 0x0045840001777983 */ /* 0x002f220000300800 */
[----:B------:R-:W-:-:S03]  /*cb030*/  IMAD.X R183, R183, 0x1, R2, P6 ;  /* 0x00000001b7b77824 */ /* 0x000fc600030e0602 */
[----:B--2---:R-:W2:Y:S04]  /*cb040*/  LDL.LU R112, [R1+0x46c0] ;  /* 0x0046c00001707983 */ /* 0x004ea80000300800 */
[----:B------:R-:W-:Y:S01]  /*cb050*/  STL [R1+0x453c], R183 ;  /* 0x00453cb701007387 */ /* 0x000fe20000100800 */
[-C--:B---3--:R-:W-:Y:S01]  /*cb060*/  IADD3 R182, P6, PT, R182, R3.reuse, RZ ;  /* 0x00000003b6b67210 */ /* 0x088fe20007fde0ff */
[----:B------:R-:W-:Y:S01]  /*cb070*/  IMAD.X R139, R139, 0x1, R2, P5 ;  /* 0x000000018b8b7824 */ /* 0x000fe200028e0602 */
[----:B------:R-:W-:-:S05]  /*cb080*/  IADD3 R111, P5, PT, R111, R3, RZ ;  /* 0x000000036f6f7210 */ /* 0x000fca0007fbe0ff */
[----:B------:R1:W-:Y:S01]  /*cb090*/  STL [R1+0x4580], R111 ;  /* 0x0045806f01007387 */ /* 0x0003e20000100800 */
[----:B------:R-:W-:-:S03]  /*cb0a0*/  IMAD.X R138, R138, 0x1, R2, P3 ;  /* 0x000000018a8a7824 */ /* 0x000fc600018e0602 */
[----:B------:R-:W-:Y:S01]  /*cb0b0*/  STL [R1+0x4578], R182 ;  /* 0x004578b601007387 */ /* 0x000fe20000100800 */
[----:B------:R-:W-:-:S03]  /*cb0c0*/  IADD3 R122, P3, PT, R122, R3, RZ ;  /* 0x000000037a7a7210 */ /* 0x000fc60007f7e0ff */
[----:B-1----:R-:W3:Y:S04]  /*cb0d0*/  LDL.LU R111, [R1+0x458c] ;  /* 0x00458c00016f7983 */ /* 0x002ee80000300800 */
[----:B------:R-:W-:Y:S01]  /*cb0e0*/  STL [R1+0x4544], R139 ;  /* 0x0045448b01007387 */ /* 0x000fe20000100800 */
[----:B----4-:R-:W-:Y:S01]  /*cb0f0*/  IMAD.X R110, R110, 0x1, R2, P4 ;  /* 0x000000016e6e7824 */ /* 0x010fe200020e0602 */
[----:B------:R-:W-:-:S04]  /*cb100*/  IADD3 R121, P4, PT, R121, R3, RZ ;  /* 0x0000000379797210 */ /* 0x000fc80007f9e0ff */
[----:B------:R1:W-:Y:S04]  /*cb110*/  STL [R1+0x4554], R110 ;  /* 0x0045546e01007387 */ /* 0x0003e80000100800 */
[----:B------:R-:W-:Y:S04]  /*cb120*/  STL [R1+0x454c], R138 ;  /* 0x00454c8a01007387 */ /* 0x000fe80000100800 */
[----:B-1----:R-:W4:Y:S04]  /*cb130*/  LDL.LU R110, [R1+0x46c8] ;  /* 0x0046c800016e7983 */ /* 0x002f280000300800 */
[----:B------:R-:W-:Y:S04]  /*cb140*/  STL [R1+0x4588], R122 ;  /* 0x0045887a01007387 */ /* 0x000fe80000100800 */
[----:B------:R1:W-:Y:S04]  /*cb150*/  STL [R1+0x4590], R121 ;  /* 0x0045907901007387 */ /* 0x0003e80000100800 */
[----:B-1----:R-:W4:Y:S01]  /*cb160*/  LDL.LU R121, [R1+0x4594] ;  /* 0x0045940001797983 */ /* 0x002f220000300800 */
[----:B------:R-:W-:-:S05]  /*cb170*/  IMAD.X R109, R109, 0x1, R2, P2 ;  /* 0x000000016d6d7824 */ /* 0x000fca00010e0602 */
[----:B------:R1:W-:Y:S04]  /*cb180*/  STL [R1+0x455c], R109 ;  /* 0x00455c6d01007387 */ /* 0x0003e80000100800 */
[----:B-1----:R-:W4:Y:S01]  /*cb190*/  LDL.LU R109, [R1+0x46d0] ;  /* 0x0046d000016d7983 */ /* 0x002f220000300800 */
[----:B------:R-:W-:-:S03]  /*cb1a0*/  IADD3 R120, P2, PT, R120, R3, RZ ;  /* 0x0000000378787210 */ /* 0x000fc60007f5e0ff */
[----:B------:R-:W4:Y:S04]  /*cb1b0*/  LDL.LU R139, [R1+0x469c] ;  /* 0x00469c00018b7983 */ /* 0x000f280000300800 */
        /* <DEDUP_REMOVED lines=16> */
[----:B------:R-:W-:Y:S04]  /*cb2c0*/  STL [R1+0x46a8], R181 ;  /* 0x0046a8b501007387 */ /* 0x000fe80000100800 */
[----:B------:R-:W-:Y:S04]  /*cb2d0*/  STL [R1+0x4574], R180 ;  /* 0x004574b401007387 */ /* 0x000fe80000100800 */
[----:B------:R1:W-:Y:S01]  /*cb2e0*/  STL [R1+0x46b0], R137 ;  /* 0x0046b08901007387 */ /* 0x0003e20000100800 */
[----:B------:R-:W-:Y:S01]  /*cb2f0*/  IMAD.X R136, R136, 0x1, R2, P5 ;  /* 0x0000000188887824 */ /* 0x000fe200028e0602 */
[----:B------:R-:W-:-:S04]  /*cb300*/  IADD3 R123, P5, PT, R123, R3, RZ ;  /* 0x000000037b7b7210 */ /* 0x000fc80007fbe0ff */
[----:B------:R-:W-:Y:S01]  /*cb310*/  STL [R1+0x457c], R136 ;  /* 0x00457c8801007387 */ /* 0x000fe20000100800 */
[----:B------:R-:W-:-:S03]  /*cb320*/  IMAD.X R119, R119, 0x1, R2, P3 ;  /* 0x0000000177777824 */ /* 0x000fc600018e0602 */
[----:B------:R-:W4:Y:S01]  /*cb330*/  LDL.LU R183, [R1+0x46f0] ;  /* 0x0046f00001b77983 */ /* 0x000f220000300800 */
[----:B--2---:R-:W-:-:S03]  /*cb340*/  IADD3 R112, P3, PT, R112, R3, RZ ;  /* 0x0000000370707210 */ /* 0x004fc60007f7e0ff */
        /* <DEDUP_REMOVED lines=8> */
[----:B---3--:R-:W-:-:S05]  /*cb3d0*/  IMAD.X R111, R111, 0x1, R2, P4 ;  /* 0x000000016f6f7824 */ /* 0x008fca00020e0602 */
        /* <DEDUP_REMOVED lines=9> */
[----:B------:R-:W-:-:S05]  /*cb470*/  IADD3 R109, P2, PT, R109, R3, RZ ;  /* 0x000000036d6d7210 */ /* 0x000fca0007f5e0ff */
[----:B------:R1:W-:Y:S04]  /*cb480*/  STL [R1+0x46d0], R109 ;  /* 0x0046d06d01007387 */ /* 0x0003e80000100800 */
[----:B-1----:R-:W4:Y:S01]  /*cb490*/  LDL.LU R109, [R1+0x4718] ;  /* 0x00471800016d7983 */ /* 0x002f220000300800 */
[--C-:B------:R-:W-:Y:S02]  /*cb4a0*/  IMAD.X R139, R139, 0x1, R2.reuse, P1 ;  /* 0x000000018b8b7824 */ /* 0x100fe400008e0602 */
[--C-:B------:R-:W-:Y:S01]  /*cb4b0*/  IMAD.X R122, R122, 0x1, R2.reuse, P0 ;  /* 0x000000017a7a7824 */ /* 0x100fe200000e0602 */
[-C--:B------:R-:W-:Y:S02]  /*cb4c0*/  IADD3 R138, P1, PT, R138, R3.reuse, RZ ;  /* 0x000000038a8a7210 */ /* 0x080fe40007f3e0ff */
[----:B------:R-:W-:Y:S01]  /*cb4d0*/  STL [R1+0x469c], R139 ;  /* 0x00469c8b01007387 */ /* 0x000fe20000100800 */
[----:B------:R-:W-:Y:S01]  /*cb4e0*/  IADD3 R118, P0, PT, R118, R3, RZ ;  /* 0x0000000376767210 */ /* 0x000fe20007f1e0ff */
[----:B------:R-:W-:-:S04]  /*cb4f0*/  IMAD.X R120, R120, 0x1, R2, P6 ;  /* 0x0000000178787824 */ /* 0x000fc800030e0602 */
[----:B------:R1:W-:Y:S04]  /*cb500*/  STL [R1+0x46e0], R118 ;  /* 0x0046e07601007387 */ /* 0x0003e80000100800 */
[----:B------:R-:W-:Y:S04]  /*cb510*/  STL [R1+0x46d8], R138 ;  /* 0x0046d88a01007387 */ /* 0x000fe80000100800 */
[----:B-1----:R-:W4:Y:S04]  /*cb520*/  LDL.LU R118, [R1+0x46e4] ;  /* 0x0046e40001767983 */ /* 0x002f280000300800 */
[----:B------:R-:W-:Y:S01]  /*cb530*/  STL [R1+0x46a4], R122 ;  /* 0x0046a47a01007387 */ /* 0x000fe20000100800 */
[----:B------:R-:W-:-:S05]  /*cb540*/  IADD3 R117, P6, PT, R117, R3, RZ ;  /* 0x0000000375757210 */ /* 0x000fca0007fde0ff */
        /* <DEDUP_REMOVED lines=14> */
[--C-:B--2---:R-:W-:Y:S01]  /*cb630*/  IMAD.X R182, R182, 0x1, R2.reuse, P3 ;  /* 0x00000001b6b67824 */ /* 0x104fe200018e0602 */
[----:B------:R-:W-:Y:S01]  /*cb640*/  IADD3 R137, P3, PT, R137, R3, RZ ;  /* 0x0000000389897210 */ /* 0x000fe20007f7e0ff */
[----:B------:R-:W-:-:S05]  /*cb650*/  IMAD.X R112, R112, 0x1, R2, P4 ;  /* 0x0000000170707824 */ /* 0x000fca00020e0602 */
[----:B------:R1:W-:Y:S01]  /*cb660*/  STL [R1+0x46c4], R112 ;  /* 0x0046c47001007387 */ /* 0x0003e20000100800 */
[-C--:B------:R-:W-:Y:S01]  /*cb670*/  IADD3 R136, P4, PT, R136, R3.reuse, RZ ;  /* 0x0000000388887210 */ /* 0x080fe20007f9e0ff */
[--C-:B------:R-:W-:Y:S02]  /*cb680*/  IMAD.X R123, R123, 0x1, R2.reuse, P2 ;  /* 0x000000017b7b7824 */ /* 0x100fe400010e0602 */
[----:B------:R-:W-:Y:S04]  /*cb690*/  STL [R1+0x46bc], R182 ;  /* 0x0046bcb601007387 */ /* 0x000fe80000100800 */
[----:B-1----:R-:W2:Y:S04]  /*cb6a0*/  LDL.LU R112, [R1+0x4740] ;  /* 0x0047400001707983 */ /* 0x002ea80000300800 */
[----:B------:R-:W-:Y:S01]  /*cb6b0*/  STL [R1+0x46f8], R137 ;  /* 0x0046f88901007387 */ /* 0x000fe20000100800 */
[----:B---3--:R-:W-:Y:S01]  /*cb6c0*/  IADD3 R111, P2, PT, R111, R3, RZ ;  /* 0x000000036f6f7210 */ /* 0x008fe20007f5e0ff */
[----:B------:R-:W-:-:S04]  /*cb6d0*/  IMAD.X R119, R119, 0x1, R2, P1 ;  /* 0x0000000177777824 */ /* 0x000fc800008e0602 */
[----:B------:R1:W-:Y:S04]  /*cb6e0*/  STL [R1+0x4708], R111 ;  /* 0x0047086f01007387 */ /* 0x0003e80000100800 */
[----:B------:R-:W-:Y:S04]  /*cb6f0*/  STL [R1+0x4700], R136 ;  /* 0x0047008801007387 */ /* 0x000fe80000100800 */
[----:B-1----:R-:W3:Y:S04]  /*cb700*/  LDL.LU R111, [R1+0x470c] ;  /* 0x00470c00016f7983 */ /* 0x002ee80000300800 */
[----:B------:R-:W-:Y:S04]  /*cb710*/  STL [R1+0x46cc], R123 ;  /* 0x0046cc7b01007387 */ /* 0x000fe80000100800 */
[----:B------:R1:W-:Y:S04]  /*cb720*/  STL [R1+0x46d4], R119 ;  /* 0x0046d47701007387 */ /* 0x0003e80000100800 */
[----:B-1----:R-:W3:Y:S01]  /*cb730*/  LDL.LU R119, [R1+0x4748] ;  /* 0x0047480001777983 */ /* 0x002ee20000300800 */
[----:B----4-:R-:W-:-:S05]  /*cb740*/  IADD3 R110, P1, PT, R110, R3, RZ ;  /* 0x000000036e6e7210 */ /* 0x010fca0007f3e0ff */
        /* <DEDUP_REMOVED lines=44> */
[----:B------:R-:W-:-:S05]  /*cba10*/  IADD3 R119, P1, PT, R119, R3, RZ ;  /* 0x0000000377777210 */ /* 0x000fca0007f3e0ff */
[----:B------:R1:W-:Y:S04]  /*cba20*/  STL [R1+0x4748], R119 ;  /* 0x0047487701007387 */ /* 0x0003e80000100800 */
[----:B-1----:R-:W3:Y:S01]  /*cba30*/  LDL.LU R119, [R1+0x4790] ;  /* 0x0047900001777983 */ /* 0x002ee20000300800 */
[----:B----4-:R-:W-:Y:S01]  /*cba40*/  IMAD.X R110, R110, 0x1, R2, P0 ;  /* 0x000000016e6e7824 */ /* 0x010fe200000e0602 */
[----:B------:R-:W-:-:S04]  /*cba50*/  IADD3 R137, P0, PT, R137, R3, RZ ;  /* 0x0000000389897210 */ /* 0x000fc80007f1e0ff */
[----:B------:R1:W-:Y:S01]  /*cba60*/  STL [R1+0x4714], R110 ;  /* 0x0047146e01007387 */ /* 0x0003e20000100800 */
[----:B------:R-:W-:-:S03]  /*cba70*/  IMAD.X R136, R136, 0x1, R2, P6 ;  /* 0x0000000188887824 */ /* 0x000fc600030e0602 */
[----:B-1----:R-:W4:Y:S04]  /*cba80*/  LDL.LU R110, [R1+0x475c] ;  /* 0x00475c00016e7983 */ /* 0x002f280000300800 */
[----:B------:R-:W-:Y:S01]  /*cba90*/  STL [R1+0x4750], R137 ;  /* 0x0047508901007387 */ /* 0x000fe20000100800 */
[----:B------:R-:W-:-:S05]  /*cbaa0*/  IMAD.X R109, R109, 0x1, R2, P5 ;  /* 0x000000016d6d7824 */ /* 0x000fca00028e0602 */
[----:B------:R1:W-:Y:S04]  /*cbab0*/  STL [R1+0x4724], R109 ;  /* 0x0047246d01007387 */ /* 0x0003e80000100800 */
[----:B------:R-:W-:Y:S04]  /*cbac0*/  STL [R1+0x471c], R136 ;  /* 0x00471c8801007387 */ /* 0x000fe80000100800 */
[----:B-1----:R-:W4:Y:S01]  /*cbad0*/  LDL.LU R109, [R1+0x4798] ;  /* 0x00479800016d7983 */ /* 0x002f220000300800 */
[-C--:B------:R-:W-:Y:S02]  /*cbae0*/  IADD3 R123, P6, PT, R123, R3.reuse, RZ ;  /* 0x000000037b7b7210 */ /* 0x080fe40007fde0ff */
[----:B------:R-:W-:-:S03]  /*cbaf0*/  IADD3 R121, P5, PT, R121, R3, RZ ;  /* 0x0000000379797210 */ /* 0x000fc60007fbe0ff */
        /* <DEDUP_REMOVED lines=8> */
[----:B------:R-:W-:-:S05]  /*cbb80*/  IADD3 R117, P3, PT, R117, R3, RZ ;  /* 0x0000000375757210 */ /* 0x000fca0007f7e0ff */
        /* <DEDUP_REMOVED lines=16> */
[----:B--2---:R-:W-:Y:S01]  /*cbc90*/  IMAD.X R112, R112, 0x1, R2, P0 ;  /* 0x0000000170707824 */ /* 0x004fe200000e0602 */
[----:B------:R-:W-:-:S04]  /*cbca0*/  IADD3 R120, P0, PT, R120, R3, RZ ;  /* 0x0000000378787210 */ /* 0x000fc80007f1e0ff */
[----:B------:R1:W-:Y:S04]  /*cbcb0*/  STL [R1+0x474c], R112 ;  /* 0x00474c7001007387 */ /* 0x0003e80000100800 */
[----:B------:R-:W-:Y:S04]  /*cbcc0*/  STL [R1+0x4744], R138 ;  /* 0x0047448a01007387 */ /* 0x000fe80000100800 */
[----:B-1----:R-:W2:Y:S04]  /*cbcd0*/  LDL.LU R112, [R1+0x48c0] ;  /* 0x0048c00001707983 */ /* 0x002ea80000300800 */
[----:B------:R-:W-:Y:S04]  /*cbce0*/  STL [R1+0x4780], R122 ;  /* 0x0047807a01007387 */ /* 0x000fe80000100800 */
[----:B------:R1:W-:Y:S01]  /*cbcf0*/  STL [R1+0x4788], R120 ;  /* 0x0047887801007387 */ /* 0x0003e20000100800 */
[----:B---3--:R-:W-:-:S03]  /*cbd00*/  IMAD.X R111, R111, 0x1, R2, P6 ;  /* 0x000000016f6f7824 */ /* 0x008fc600030e0602 */
[----:B-1----:R-:W3:Y:S04]  /*cbd10*/  LDL.LU R120, [R1+0x478c] ;  /* 0x00478c0001787983 */ /* 0x002ee80000300800 */
[----:B------:R1:W-:Y:S04]  /*cbd20*/  STL [R1+0x4754], R111 ;  /* 0x0047546f01007387 */ /* 0x0003e80000100800 */
[----:B-1----:R-:W3:Y:S01]  /*cbd30*/  LDL.LU R111, [R1+0x48c8] ;  /* 0x0048c800016f7983 */ /* 0x002ee20000300800 */
[----:B------:R-:W-:-:S03]  /*cbd40*/  IADD3 R119, P6, PT, R119, R3, RZ ;  /* 0x0000000377777210 */ /* 0x000fc60007fde0ff */
[----:B------:R-:W3:Y:S04]  /*cbd50*/  LDL.LU R139, [R1+0x4794] ;  /* 0x00479400018b7983 */ /* 0x000ee80000300800 */
[----:B------:R-:W3:Y:S04]  /*cbd60*/  LDL.LU R138, [R1+0x48d0] ;  /* 0x0048d000018a7983 */ /* 0x000ee80000300800 */
[----:B------:R-:W-:Y:S04]  /*cbd70*/  STL [R1+0x4790], R119 ;  /* 0x0047907701007387 */ /* 0x000fe80000100800 */
        /* <DEDUP_REMOVED lines=21> */
[----:B------:R-:W4:Y:S01]  /*cbed0*/  LDL.LU R183, [R1+0x48e8] ;  /* 0x0048e80001b77983 */ /* 0x000f220000300800 */
[----:B------:R-:W-:-:S03]  /*cbee0*/  IADD3 R117, P1, PT, R117, R3, RZ ;  /* 0x0000000375757210 */ /* 0x000fc60007f3e0ff */
        /* <DEDUP_REMOVED lines=17> */
[----:B------:R-:W-:-:S03]  /*cc000*/  IADD3 R111, P6, PT, R111, R3, RZ ;  /* 0x000000036f6f7210 */ /* 0x000fc60007fde0ff */
[----:B-1----:R-:W3:Y:S01]  /*cc010*/  LDL.LU R120, [R1+0x48d4] ;  /* 0x0048d40001787983 */ /* 0x002ee20000300800 */
[----:B------:R-:W-:-:S03]  /*cc020*/  IMAD.X R139, R139, 0x1, R2, P5 ;  /* 0x000000018b8b7824 */ /* 0x000fc600028e0602 */
[----:B------:R1:W-:Y:S01]  /*cc030*/  STL [R1+0x48c8], R111 ;  /* 0x0048c86f01007387 */ /* 0x0003e20000100800 */
[----:B------:R-:W-:-:S03]  /*cc040*/  IADD3 R138, P5, PT, R138, R3, RZ ;  /* 0x000000038a8a7210 */ /* 0x000fc60007fbe0ff */
[----:B-1----:R-:W3:Y:S01]  /*cc050*/  LDL.LU R111, [R1+0x4910] ;  /* 0x00491000016f7983 */ /* 0x002ee20000300800 */
[----:B------:R-:W-:-:S03]  /*cc060*/  IMAD.X R122, R122, 0x1, R2, P3 ;  /* 0x000000017a7a7824 */ /* 0x000fc600018e0602 */
[----:B------:R-:W-:Y:S01]  /*cc070*/  STL [R1+0x4794], R139 ;  /* 0x0047948b01007387 */ /* 0x000fe20000100800 */
[----:B----4-:R-:W-:-:S05]  /*cc080*/  IADD3 R110, P3, PT, R110, R3, RZ ;  /* 0x000000036e6e7210 */ /* 0x010fca0007f7e0ff */
[----:B------:R1:W-:Y:S01]  /*cc090*/  STL [R1+0x48d8], R110 ;  /* 0x0048d86e01007387 */ /* 0x0003e20000100800 */
[----:B------:R-:W-:-:S03]  /*cc0a0*/  IMAD.X R119, R119, 0x1, R2, P4 ;  /* 0x0000000177777824 */ /* 0x000fc600020e0602 */
        /* <DEDUP_REMOVED lines=14> */
[----:B-1----:R-:W4:Y:S01]  /*cc190*/  LDL.LU R119, [R1+0x4930] ;  /* 0x0049300001777983 */ /* 0x002f220000300800 */
[----:B------:R-:W-:-:S03]  /*cc1a0*/  IADD3 R183, P2, PT, R183, R3, RZ ;  /* 0x00000003b7b77210 */ /* 0x000fc60007f5e0ff */
[----:B------:R-:W4:Y:S04]  /*cc1b0*/  LDL.LU R118, [R1+0x48fc] ;  /* 0x0048fc0001767983 */ /* 0x000f280000300800 */
[----:B------:R-:W-:Y:S01]  /*cc1c0*/  STL [R1+0x48e8], R183 ;  /* 0x0048e8b701007387 */ /* 0x000fe20000100800 */
[--C-:B------:R-:W-:Y:S01]  /*cc1d0*/  IMAD.X R182, R182, 0x1, R2.reuse, P1 ;  /* 0x00000001b6b67824 */ /* 0x100fe200008e0602 */
[-C--:B------:R-:W-:Y:S01]  /*cc1e0*/  IADD3 R137, P1, PT, R137, R3.reuse, RZ ;  /* 0x0000000389897210 */ /* 0x080fe20007f3e0ff */
[----:B------:R-:W-:Y:S01]  /*cc1f0*/  IMAD.X R117, R117, 0x1, R2, P0 ;  /* 0x0000000175757824 */ /* 0x000fe200000e0602 */
[----:B------:R-:W-:-:S04]  /*cc200*/  IADD3 R136, P0, PT, R136, R3, RZ ;  /* 0x0000000388887210 */ /* 0x000fc80007f1e0ff */
[----:B------:R1:W-:Y:S01]  /*cc210*/  STL [R1+0x48bc], R117 ;  /* 0x0048bc7501007387 */ /* 0x0003e20000100800 */
[----:B------:R-:W-:-:S03]  /*cc220*/  IMAD.X R123, R123, 0x1, R2, P6 ;  /* 0x000000017b7b7824 */ /* 0x000fc600030e0602 */
        /* <DEDUP_REMOVED lines=83> */
[----:B-1----:R-:W4:Y:S04]  /*cc760*/  LDL.LU R120, [R1+0x4974] ;  /* 0x0049740001787983 */ /* 0x002f280000300800 */
[----:B------:R-:W4:Y:S01]  /*cc770*/  LDL.LU R109, [R1+0x4ab0] ;  /* 0x004ab000016d7983 */ /* 0x000f220000300800 */
[----:B------:R-:W-:-:S05]  /*cc780*/  IMAD.X R183, R183, 0x1, R2, P0 ;  /* 0x00000001b7b77824 */ /* 0x000fca00000e0602 */
[----:B------:R-:W-:Y:S01]  /*cc790*/  STL [R1+0x492c], R183 ;  /* 0x00492cb701007387 */ /* 0x000fe20000100800 */
[-C--:B------:R-:W-:Y:S01]  /*cc7a0*/  IADD3 R182, P0, PT, R182, R3.reuse, RZ ;  /* 0x00000003b6b67210 */ /* 0x080fe20007f1e0ff */
[--C-:B------:R-:W-:Y:S01]  /*cc7b0*/  IMAD.X R139, R139, 0x1, R2.reuse, P6 ;  /* 0x000000018b8b7824 */ /* 0x100fe200030e0602 */
[----:B------:R-:W-:Y:S01]  /*cc7c0*/  IADD3 R118, P6, PT, R118, R3, RZ ;  /* 0x0000000376767210 */ /* 0x000fe20007fde0ff */
[----:B------:R-:W-:-:S04]  /*cc7d0*/  IMAD.X R138, R138, 0x1, R2, P5 ;  /* 0x000000018a8a7824 */ /* 0x000fc800028e0602 */
[----:B------:R1:W-:Y:S01]  /*cc7e0*/  STL [R1+0x4970], R118 ;  /* 0x0049707601007387 */ /* 0x0003e20000100800 */
[----:B------:R-:W-:-:S03]  /*cc7f0*/  IADD3 R122, P5, PT, R122, R3, RZ ;  /* 0x000000037a7a7210 */ /* 0x000fc60007fbe0ff */
[----:B------:R-:W-:Y:S04]  /*cc800*/  STL [R1+0x4968], R182 ;  /* 0x004968b601007387 */ /* 0x000fe80000100800 */
        /* <DEDUP_REMOVED lines=11> */
[----:B------:R1:W-:Y:S04]  /*cc8c0*/  STL [R1+0x494c], R113 ;  /* 0x00494c7101007387 */ /* 0x0003e80000100800 */
[----:B-1----:R-:W4:Y:S01]  /*cc8d0*/  LDL.LU R113, [R1+0x4ac0] ;  /* 0x004ac00001717983 */ /* 0x002f220000300800 */
[----:B------:R-:W-:-:S03]  /*cc8e0*/  IADD3 R121, P4, PT, R121, R3, RZ ;  /* 0x0000000379797210 */ /* 0x000fc60007f9e0ff */
        /* <DEDUP_REMOVED lines=61> */
[----:B------:R-:W3:Y:S04]  /*cccc0*/  LDL.LU R181, [R1+0x4adc] ;  /* 0x004adc0001b57983 */ /* 0x000ee80000300800 */
[----:B------:R-:W3:Y:S04]  /*cccd0*/  LDL.LU R180, [R1+0x4b18] ;  /* 0x004b180001b47983 */ /* 0x000ee80000300800 */
[----:B------:R-:W3:Y:S01]  /*ccce0*/  LDL.LU R139, [R1+0x4ae4] ;  /* 0x004ae400018b7983 */ /* 0x000ee20000300800 */
[----:B----4-:R-:W-:-:S05]  /*cccf0*/  IMAD.X R110, R110, 0x1, R2, P6 ;  /* 0x000000016e6e7824 */ /* 0x010fca00030e0602 */
[----:B------:R4:W-:Y:S04]  /*ccd00*/  STL [R1+0x4aa4], R110 ;  /* 0x004aa46e01007387 */ /* 0x0009e80000100800 */
[----:B------:R-:W3:Y:S04]  /*ccd10*/  LDL.LU R138, [R1+0x4b20] ;  /* 0x004b2000018a7983 */ /* 0x000ee80000300800 */
[----:B------:R-:W3:Y:S04]  /*ccd20*/  LDL.LU R122, [R1+0x4aec] ;  /* 0x004aec00017a7983 */ /* 0x000ee80000300800 */
[----:B-1----:R-:W3:Y:S04]  /*ccd30*/  LDL.LU R121, [R1+0x4b28] ;  /* 0x004b280001797983 */ /* 0x002ee80000300800 */
[----:B----4-:R-:W4:Y:S01]  /*ccd40*/  LDL.LU R110, [R1+0x4af4] ;  /* 0x004af400016e7983 */ /* 0x010f220000300800 */
[----:B------:R-:W-:-:S05]  /*ccd50*/  IADD3 R183, P6, PT, R183, R3, RZ ;  /* 0x00000003b7b77210 */ /* 0x000fca0007fde0ff */
[----:B------:R-:W-:Y:S01]  /*ccd60*/  STL [R1+0x4ae0], R183 ;  /* 0x004ae0b701007387 */ /* 0x000fe20000100800 */
[--C-:B------:R-:W-:Y:S02]  /*ccd70*/  IMAD.X R182, R182, 0x1, R2.reuse, P5 ;  /* 0x00000001b6b67824 */ /* 0x100fe400028e0602 */
[----:B------:R-:W-:-:S05]  /*ccd80*/  IMAD.X R109, R109, 0x1, R2, P3 ;  /* 0x000000016d6d7824 */ /* 0x000fca00018e0602 */
[----:B------:R1:W-:Y:S04]  /*ccd90*/  STL [R1+0x4ab4], R109 ;  /* 0x004ab46d01007387 */ /* 0x0003e80000100800 */
[----:B------:R-:W-:Y:S04]  /*ccda0*/  STL [R1+0x4aac], R182 ;  /* 0x004aacb601007387 */ /* 0x000fe80000100800 */
[----:B-1----:R-:W4:Y:S01]  /*ccdb0*/  LDL.LU R109, [R1+0x4b30] ;  /* 0x004b3000016d7983 */ /* 0x002f220000300800 */
[-C--:B------:R-:W-:Y:S01]  /*ccdc0*/  IADD3 R137, P5, PT, R137, R3.reuse, RZ ;  /* 0x0000000389897210 */ /* 0x080fe20007fbe0ff */
[----:B------:R-:W-:Y:S01]  /*ccdd0*/  IMAD.X R123, R123, 0x1, R2, P4 ;  /* 0x000000017b7b7824 */ /* 0x000fe200020e0602 */
[----:B------:R-:W-:-:S03]  /*ccde0*/  IADD3 R136, P3, PT, R136, R3, RZ ;  /* 0x0000000388887210 */ /* 0x000fc60007f7e0ff */
        /* <DEDUP_REMOVED lines=27> */
[----:B------:R-:W-:Y:S02]  /*ccfa0*/  IADD3 R180, P6, PT, R180, R3, RZ ;  /* 0x00000003b4b47210 */ /* 0x000fe40007fde0ff */
[----:B-1----:R-:W3:Y:S01]  /*ccfb0*/  LDL.LU R111, [R1+0x4b58] ;  /* 0x004b5800016f7983 */ /* 0x002ee20000300800 */
        /* <DEDUP_REMOVED lines=8> */
[----:B------:R-:W3:Y:S01]  /*cd040*/  LDL.LU R183, [R1+0x4b24] ;  /* 0x004b240001b77983 */ /* 0x000ee20000300800 */
[----:B----4-:R-:W-:-:S03]  /*cd050*/  IMAD.X R110, R110, 0x1, R2, P4 ;  /* 0x000000016e6e7824 */ /* 0x010fc600020e0602 */
        /* <DEDUP_REMOVED lines=25> */
[----:B------:R-:W-:Y:S01]  /*cd1f0*/  IMAD.X R113, R113, 0x1, R2, P6 ;  /* 0x0000000171717824 */ /* 0x000fe200030e0602 */
[----:B------:R-:W-:-:S04]  /*cd200*/  IADD3 R119, P6, PT, R119, R3, RZ ;  /* 0x0000000377777210 */ /* 0x000fc80007fde0ff */
[----:B------:R1:W-:Y:S04]  /*cd210*/  STL [R1+0x4b14], R113 ;  /* 0x004b147101007387 */ /* 0x0003e80000100800 */
        /* <DEDUP_REMOVED lines=16> */
[----:B------:R-:W-:-:S05]  /*cd320*/  IMAD.X R183, R183, 0x1, R2, P3 ;  /* 0x00000001b7b77824 */ /* 0x000fca00018e0602 */
[----:B------:R-:W-:Y:S01]  /*cd330*/  STL [R1+0x4b24], R183 ;  /* 0x004b24b701007387 */ /* 0x000fe20000100800 */
[-C--:B----4-:R-:W-:Y:S01]  /*cd340*/  IADD3 R182, P3, PT, R182, R3.reuse, RZ ;  /* 0x00000003b6b67210 */ /* 0x090fe20007f7e0ff */
        /* <DEDUP_REMOVED lines=13> */
[----:B------:R1:W-:Y:S04]  /*cd420*/  STL [R1+0x4b70], R122 ;  /* 0x004b707a01007387 */ /* 0x0003e80000100800 */
[----:B-1----:R-:W4:Y:S01]  /*cd430*/  LDL.LU R122, [R1+0x4b7c] ;  /* 0x004b7c00017a7983 */ /* 0x002f220000300800 */
[----:B------:R-:W-:-:S05]  /*cd440*/  IMAD.X R118, R118, 0x1, R2, P0 ;  /* 0x0000000176767824 */ /* 0x000fca00000e0602 */
[----:B------:R1:W-:Y:S04]  /*cd450*/  STL [R1+0x4b44], R118 ;  /* 0x004b447601007387 */ /* 0x0003e80000100800 */
        /* <DEDUP_REMOVED lines=47> */
[----:B------:R-:W-:Y:S01]  /*cd750*/  IADD3 R118, P0, PT, R118, R3, RZ ;  /* 0x0000000376767210 */ /* 0x000fe20007f1e0ff */
[----:B------:R-:W-:-:S04]  /*cd760*/  IMAD.X R139, R139, 0x1, R2, P6 ;  /* 0x000000018b8b7824 */ /* 0x000fc800030e0602 */
        /* <DEDUP_REMOVED lines=27> */
[-C--:B------:R-:W-:Y:S01]  /*cd920*/  IADD3 R137, P2, PT, R137, R3.reuse, RZ ;  /* 0x0000000389897210 */ /* 0x080fe20007f5e0ff */
[----:B------:R-:W-:Y:S01]  /*cd930*/  IMAD.X R111, R111, 0x1, R2, P1 ;  /* 0x000000016f6f7824 */ /* 0x000fe200008e0602 */
[----:B------:R-:W-:-:S04]  /*cd940*/  IADD3 R136, P1, PT, R136, R3, RZ ;  /* 0x0000000388887210 */ /* 0x000fc80007f3e0ff */
[----:B------:R1:W-:Y:S01]  /*cd950*/  STL [R1+0x4cac], R111 ;  /* 0x004cac6f01007387 */ /* 0x0003e20000100800 */
[----:B------:R-:W-:-:S03]  /*cd960*/  IMAD.X R123, R123, 0x1, R2, P0 ;  /* 0x000000017b7b7824 */ /* 0x000fc600000e0602 */
        /* <DEDUP_REMOVED lines=32> */
[----:B------:R1:W-:Y:S04]  /*cdb70*/  STL [R1+0x4cd4], R181 ;  /* 0x004cd4b501007387 */ /* 0x0003e80000100800 */
[----:B------:R-:W-:Y:S04]  /*cdb80*/  STL [R1+0x4d10], R180 ;  /* 0x004d10b401007387 */ /* 0x000fe80000100800 */
[----:B------:R-:W-:Y:S01]  /*cdb90*/  STL [R1+0x4cdc], R139 ;  /* 0x004cdc8b01007387 */ /* 0x000fe20000100800 */
        /* <DEDUP_REMOVED lines=53> */
[--C-:B------:R-:W-:Y:S01]  /*cdef0*/  IMAD.X R181, R181, 0x1, R2.reuse, P0 ;  /* 0x00000001b5b57824 */ /* 0x100fe200000e0602 */
[----:B------:R-:W-:Y:S01]  /*cdf00*/  IADD3 R112, P0, PT, R112, R3, RZ ;  /* 0x0000000370707210 */ /* 0x000fe20007f1e0ff */
[----:B------:R-:W-:-:S04]  /*cdf10*/  IMAD.X R180, R180, 0x1, R2, P6 ;  /* 0x00000001b4b47824 */ /* 0x000fc800030e0602 */
[----:B------:R1:W-:Y:S01]  /*cdf20*/  STL [R1+0x4d60], R112 ;  /* 0x004d607001007387 */ /* 0x0003e20000100800 */
[----:B------:R-:W-:-:S03]  /*cdf30*/  IADD3 R121, P6, PT, R121, R3, RZ ;  /* 0x0000000379797210 */ /* 0x000fc60007fde0ff */
[----:B------:R-:W-:Y:S04]  /*cdf40*/  STL [R1+0x4d58], R182 ;  /* 0x004d58b601007387 */ /* 0x000fe80000100800 */
[----:B-1----:R-:W2:Y:S04]  /*cdf50*/  LDL.LU R112, [R1+0x4d6c] ;  /* 0x004d6c0001707983 */ /* 0x002ea80000300800 */
[----:B------:R-:W-:Y:S01]  /*cdf60*/  STL [R1+0x4d24], R181 ;  /* 0x004d24b501007387 */ /* 0x000fe20000100800 */
[----:B---3--:R-:W-:Y:S01]  /*cdf70*/  IMAD.X R111, R111, 0x1, R2, P5 ;  /* 0x000000016f6f7824 */ /* 0x008fe200028e0602 */
[----:B------:R-:W-:-:S04]  /*cdf80*/  IADD3 R120, P5, PT, R120, R3, RZ ;  /* 0x0000000378787210 */ /* 0x000fc80007fbe0ff */
[----:B------:R1:W-:Y:S04]  /*cdf90*/  STL [R1+0x4d34], R111 ;  /* 0x004d346f01007387 */ /* 0x0003e80000100800 */
[----:B------:R-:W-:Y:S04]  /*cdfa0*/  STL [R1+0x4d2c], R180 ;  /* 0x004d2cb401007387 */ /* 0x000fe80000100800 */
[----:B-1----:R-:W3:Y:S04]  /*cdfb0*/  LDL.LU R111, [R1+0x4ea8] ;  /* 0x004ea800016f7983 */ /* 0x002ee80000300800 */
[----:B------:R1:W-:Y:S04]  /*cdfc0*/  STL [R1+0x4d68], R121 ;  /* 0x004d687901007387 */ /* 0x0003e80000100800 */
[----:B-1----:R-:W3:Y:S01]  /*cdfd0*/  LDL.LU R121, [R1+0x4d74] ;  /* 0x004d740001797983 */ /* 0x002ee20000300800 */
[----:B----4-:R-:W-:-:S05]  /*cdfe0*/  IMAD.X R110, R110, 0x1, R2, P3 ;  /* 0x000000016e6e7824 */ /* 0x010fca00018e0602 */
[----:B------:R1:W-:Y:S04]  /*cdff0*/  STL [R1+0x4d3c], R110 ;  /* 0x004d3c6e01007387 */ /* 0x0003e80000100800 */
[----:B------:R4:W-:Y:S04]  /*ce000*/  STL [R1+0x4d70], R120 ;  /* 0x004d707801007387 */ /* 0x0009e80000100800 */
[----:B-1----:R-:W3:Y:S01]  /*ce010*/  LDL.LU R110, [R1+0x4eb0] ;  /* 0x004eb000016e7983 */ /* 0x002ee20000300800 */
[----:B------:R-:W-:-:S03]  /*ce020*/  IADD3 R119, P3, PT, R119, R3, RZ ;  /* 0x0000000377777210 */ /* 0x000fc60007f7e0ff */
[----:B------:R-:W3:Y:S04]  /*ce030*/  LDL.LU R181, [R1+0x4d7c] ;  /* 0x004d7c0001b57983 */ /* 0x000ee80000300800 */
[----:B------:R-:W3:Y:S04]  /*ce040*/  LDL.LU R180, [R1+0x4eb8] ;  /* 0x004eb80001b47983 */ /* 0x000ee80000300800 */
[----:B------:R-:W-:Y:S04]  /*ce050*/  STL [R1+0x4d78], R119 ;  /* 0x004d787701007387 */ /* 0x000fe80000100800 */
[----:B----4-:R-:W4:Y:S01]  /*ce060*/  LDL.LU R120, [R1+0x4d84] ;  /* 0x004d840001787983 */ /* 0x010f220000300800 */
        /* <DEDUP_REMOVED lines=13> */
[----:B------:R1:W-:Y:S04]  /*ce140*/  STL [R1+0x4d88], R139 ;  /* 0x004d888b01007387 */ /* 0x0003e80000100800 */
[----:B------:R1:W-:Y:S01]  /*ce150*/  STL [R1+0x4d54], R138 ;  /* 0x004d548a01007387 */ /* 0x0003e20000100800 */
[----:B------:R-:W-:-:S03]  /*ce160*/  IMAD.X R136, R136, 0x1, R2, P0 ;  /* 0x0000000188887824 */ /* 0x000fc600000e0602 */
[----:B------:R1:W-:Y:S01]  /*ce170*/  STL [R1+0x4d90], R137 ;  /* 0x004d908901007387 */ /* 0x0003e20000100800 */
[----:B------:R-:W-:-:S03]  /*ce180*/  IADD3 R123, P0, PT, R123, R3, RZ ;  /* 0x000000037b7b7210 */ /* 0x000fc60007f1e0ff */
[----:B------:R-:W-:Y:S01]  /*ce190*/  STL [R1+0x4d5c], R136 ;  /* 0x004d5c8801007387 */ /* 0x000fe20000100800 */
[----:B------:R-:W-:-:S03]  /*ce1a0*/  IMAD.X R122, R122, 0x1, R2, P6 ;  /* 0x000000017a7a7824 */ /* 0x000fc600030e0602 */
[----:B-1----:R-:W4:Y:S01]  /*ce1b0*/  LDL.LU R139, [R1+0x4ed0] ;  /* 0x004ed000018b7983 */ /* 0x002f220000300800 */
[----:B------:R-:W-:-:S03]  /*ce1c0*/  IADD3 R113, P6, PT, R113, R3, RZ ;  /* 0x0000000371717210 */ /* 0x000fc60007fde0ff */
[----:B------:R-:W-:Y:S04]  /*ce1d0*/  STL [R1+0x4d98], R123 ;  /* 0x004d987b01007387 */ /* 0x000fe80000100800 */
[----:B------:R-:W4:Y:S04]  /*ce1e0*/  LDL.LU R138, [R1+0x4e9c] ;  /* 0x004e9c00018a7983 */ /* 0x000f280000300800 */
[----:B------:R-:W-:Y:S04]  /*ce1f0*/  STL [R1+0x4d64], R122 ;  /* 0x004d647a01007387 */ /* 0x000fe80000100800 */
[----:B------:R-:W4:Y:S04]  /*ce200*/  LDL.LU R137, [R1+0x4ed8] ;  /* 0x004ed80001897983 */ /* 0x000f280000300800 */
        /* <DEDUP_REMOVED lines=9> */
[----:B------:R1:W-:Y:S01]  /*ce2a0*/  STL [R1+0x4ea8], R111 ;  /* 0x004ea86f01007387 */ /* 0x0003e20000100800 */
[----:B------:R-:W-:-:S03]  /*ce2b0*/  IMAD.X R121, R121, 0x1, R2, P3 ;  /* 0x0000000179797824 */ /* 0x000fc600018e0602 */
[----:B-1----:R-:W3:Y:S04]  /*ce2c0*/  LDL.LU R111, [R1+0x4ef0] ;  /* 0x004ef000016f7983 */ /* 0x002ee80000300800 */
[----:B------:R1:W-:Y:S04]  /*ce2d0*/  STL [R1+0x4d74], R121 ;  /* 0x004d747901007387 */ /* 0x0003e80000100800 */
[----:B-1----:R-:W3:Y:S01]  /*ce2e0*/  LDL.LU R121, [R1+0x4ebc] ;  /* 0x004ebc0001797983 */ /* 0x002ee20000300800 */
[----:B------:R-:W-:Y:S01]  /*ce2f0*/  IADD3 R110, P3, PT, R110, R3, RZ ;  /* 0x000000036e6e7210 */ /* 0x000fe20007f7e0ff */
[----:B------:R-:W-:-:S04]  /*ce300*/  IMAD.X R181, R181, 0x1, R2, P4 ;  /* 0x00000001b5b57824 */ /* 0x000fc800020e0602 */
[----:B------:R1:W-:Y:S01]  /*ce310*/  STL [R1+0x4eb0], R110 ;  /* 0x004eb06e01007387 */ /* 0x0003e20000100800 */
[----:B------:R-:W-:-:S03]  /*ce320*/  IADD3 R180, P4, PT, R180, R3, RZ ;  /* 0x00000003b4b47210 */ /* 0x000fc60007f9e0ff */
[----:B-1----:R-:W3:Y:S01]  /*ce330*/  LDL.LU R110, [R1+0x4ef8] ;  /* 0x004ef800016e7983 */ /* 0x002ee20000300800 */
[----:B----4-:R-:W-:-:S03]  /*ce340*/  IMAD.X R120, R120, 0x1, R2, P2 ;  /* 0x0000000178787824 */ /* 0x010fc600010e0602 */
[----:B------:R-:W-:Y:S01]  /*ce350*/  STL [R1+0x4d7c], R181 ;  /* 0x004d7cb501007387 */ /* 0x000fe20000100800 */
[----:B------:R-:W-:-:S05]  /*ce360*/  IADD3 R109, P2, PT, R109, R3, RZ ;  /* 0x000000036d6d7210 */ /* 0x000fca0007f5e0ff */
[----:B------:R1:W-:Y:S04]  /*ce370*/  STL [R1+0x4ec0], R109 ;  /* 0x004ec06d01007387 */ /* 0x0003e80000100800 */
[----:B------:R-:W-:Y:S04]  /*ce380*/  STL [R1+0x4eb8], R180 ;  /* 0x004eb8b401007387 */ /* 0x000fe80000100800 */
[----:B-1----:R-:W4:Y:S01]  /*ce390*/  LDL.LU R109, [R1+0x4ec4] ;  /* 0x004ec400016d7983 */ /* 0x002f220000300800 */
[----:B------:R-:W-:-:S03]  /*ce3a0*/  IMAD.X R119, R119, 0x1, R2, P1 ;  /* 0x0000000177777824 */ /* 0x000fc600008e0602 */
[----:B------:R1:W-:Y:S04]  /*ce3b0*/  STL [R1+0x4d84], R120 ;  /* 0x004d847801007387 */ /* 0x0003e80000100800 */
[----:B-1----:R-:W4:Y:S04]  /*ce3c0*/  LDL.LU R120, [R1+0x4f00] ;  /* 0x004f000001787983 */ /* 0x002f280000300800 */
[----:B------:R1:W-:Y:S01]  /*ce3d0*/  STL [R1+0x4d8c], R119 ;  /* 0x004d8c7701007387 */ /* 0x0003e20000100800 */
[----:B------:R-:W-:-:S03]  /*ce3e0*/  IADD3 R118, P1, PT, R118, R3, RZ ;  /* 0x0000000376767210 */ /* 0x000fc60007f3e0ff */
[----:B-1----:R-:W4:Y:S04]  /*ce3f0*/  LDL.LU R119, [R1+0x4ecc] ;  /* 0x004ecc0001777983 */ /* 0x002f280000300800 */
[----:B------:R1:W-:Y:S04]  /*ce400*/  STL [R1+0x4ec8], R118 ;  /* 0x004ec87601007387 */ /* 0x0003e80000100800 */
[----:B-1----:R-:W4:Y:S01]  /*ce410*/  LDL.LU R118, [R1+0x4f08] ;  /* 0x004f080001767983 */ /* 0x002f220000300800 */
[----:B------:R-:W-:-:S05]  /*ce420*/  IMAD.X R117, R117, 0x1, R2, P0 ;  /* 0x0000000175757824 */ /* 0x000fca00000e0602 */
[----:B------:R1:W-:Y:S04]  /*ce430*/  STL [R1+0x4d94], R117 ;  /* 0x004d947501007387 */ /* 0x0003e80000100800 */
[----:B-1----:R-:W4:Y:S04]  /*ce440*/  LDL.LU R117, [R1+0x4ed4] ;  /* 0x004ed40001757983 */ /* 0x002f280000300800 */
[----:B------:R-:W4:Y:S01]  /*ce450*/  LDL.LU R203, [R1+0x4f0c] ;  /* 0x004f0c0001cb7983 */ /* 0x000f220000300800 */
[----:B------:R-:W-:-:S03]  /*ce460*/  IADD3 R139, P0, PT, R139, R3, RZ ;  /* 0x000000038b8b7210 */ /* 0x000fc60007f1e0ff */
[----:B------:R-:W4:Y:S04]  /*ce470*/  LDL.LU R202, [R1+0x4f10] ;  /* 0x004f100001ca7983 */ /* 0x000f280000300800 */
[----:B------:R-:W4:Y:S01]  /*ce480*/  LDL.LU R201, [R1+0x4f14] ;  /* 0x004f140001c97983 */ /* 0x000f220000300800 */
[----:B------:R-:W-:-:S03]  /*ce490*/  IMAD.X R138, R138, 0x1, R2, P6 ;  /* 0x000000018a8a7824 */ /* 0x000fc600030e0602 */
[----:B------:R-:W4:Y:S04]  /*ce4a0*/  LDL.LU R200, [R1+0x4f18] ;  /* 0x004f180001c87983 */ /* 0x000f280000300800 */
[----:B------:R-:W-:Y:S01]  /*ce4b0*/  STL [R1+0x4ed0], R139 ;  /* 0x004ed08b01007387 */ /* 0x000fe20000100800 */
        /* <DEDUP_REMOVED lines=14> */
[----:B------:R-:W2:Y:S01]  /*ce5a0*/  LDL.LU R182, [R1+0x4f20] ;  /* 0x004f200001b67983 */ /* 0x000ea20000300800 */
[----:B---3--:R-:W-:-:S05]  /*ce5b0*/  IADD3 R111, P4, PT, R111, R3, RZ ;  /* 0x000000036f6f7210 */ /* 0x008fca0007f9e0ff */
[----:B------:R1:W-:Y:S04]  /*ce5c0*/  STL [R1+0x4ef0], R111 ;  /* 0x004ef06f01007387 */ /* 0x0003e80000100800 */
[----:B------:R-:W-:Y:S01]  /*ce5d0*/  STL [R1+0x4eb4], R122 ;  /* 0x004eb47a01007387 */ /* 0x000fe20000100800 */
[----:B------:R-:W-:-:S03]  /*ce5e0*/  IMAD.X R121, R121, 0x1, R2, P2 ;  /* 0x0000000179797824 */ /* 0x000fc600010e0602 */
[----:B-1----:R-:W3:Y:S04]  /*ce5f0*/  LDL.LU R111, [R1+0x4eec] ;  /* 0x004eec00016f7983 */ /* 0x002ee80000300800 */
        /* <DEDUP_REMOVED lines=11> */
[----:B------:R-:W-:-:S03]  /*ce6b0*/  IADD3 R120, P1, PT, R120, R3, RZ ;  /* 0x0000000378787210 */ /* 0x000fc60007f3e0ff */
[----:B------:R-:W4:Y:S04]  /*ce6c0*/  LDL.LU R137, [R1+0x4f40] ;  /* 0x004f400001897983 */ /* 0x000f280000300800 */
[----:B------:R-:W4:Y:S01]  /*ce6d0*/  LDL.LU R136, [R1+0x4f48] ;  /* 0x004f480001887983 */ /* 0x000f220000300800 */
[----:B------:R-:W-:-:S03]  /*ce6e0*/  IMAD.X R119, R119, 0x1, R2, P0 ;  /* 0x0000000177777824 */ /* 0x000fc600000e0602 */
[----:B------:R1:W-:Y:S04]  /*ce6f0*/  STL [R1+0x4f00], R120 ;  /* 0x004f007801007387 */ /* 0x0003e80000100800 */
[----:B------:R-:W4:Y:S04]  /*ce700*/  LDL.LU R123, [R1+0x4f50] ;  /* 0x004f5000017b7983 */ /* 0x000f280000300800 */
[----:B------:R1:W-:Y:S04]  /*ce710*/  STL [R1+0x4ecc], R119 ;  /* 0x004ecc7701007387 */ /* 0x0003e80000100800 */
[----:B------:R-:W4:Y:S01]  /*ce720*/  LDL.LU R122, [R1+0x4f1c] ;  /* 0x004f1c00017a7983 */ /* 0x000f220000300800 */
[----:B------:R-:W-:-:S05]  /*ce730*/  IADD3 R118, P0, PT, R118, R3, RZ ;  /* 0x0000000376767210 */ /* 0x000fca0007f1e0ff */
[----:B------:R1:W-:Y:S04]  /*ce740*/  STL [R1+0x4f08], R118 ;  /* 0x004f087601007387 */ /* 0x0003e80000100800 */
[----:B------:R-:W4:Y:S04]  /*ce750*/  LDL.LU R121, [R1+0x4f58] ;  /* 0x004f580001797983 */ /* 0x000f280000300800 */
[----:B-1----:R-:W4:Y:S01]  /*ce760*/  LDL.LU R120, [R1+0x4f24] ;  /* 0x004f240001787983 */ /* 0x002f220000300800 */
[----:B------:R-:W-:-:S05]  /*ce770*/  IMAD.X R117, R117, 0x1, R2, P6 ;  /* 0x0000000175757824 */ /* 0x000fca00030e0602 */
[----:B------:R1:W-:Y:S04]  /*ce780*/  STL [R1+0x4ed4], R117 ;  /* 0x004ed47501007387 */ /* 0x0003e80000100800 */
[----:B------:R-:W4:Y:S01]  /*ce790*/  LDL.LU R119, [R1+0x4f60] ;  /* 0x004f600001777983 */ /* 0x000f220000300800 */
[----:B------:R-:W-:-:S03]  /*ce7a0*/  IADD3 R202, P6, PT, R202, R3, RZ ;  /* 0x00000003caca7210 */ /* 0x000fc60007fde0ff */
[----:B------:R-:W4:Y:S04]  /*ce7b0*/  LDL.LU R118, [R1+0x4f2c] ;  /* 0x004f2c0001767983 */ /* 0x000f280000300800 */
[----:B-1----:R-:W4:Y:S01]  /*ce7c0*/  LDL.LU R117, [R1+0x4f34] ;  /* 0x004f340001757983 */ /* 0x002f220000300800 */
[----:B------:R-:W-:Y:S01]  /*ce7d0*/  IMAD.X R113, R113, 0x1, R2, P5 ;  /* 0x0000000171717824 */ /* 0x000fe200028e0602 */
[----:B------:R-:W-:-:S04]  /*ce7e0*/  IADD3 R200, P5, PT, R200, R3, RZ ;  /* 0x00000003c8c87210 */ /* 0x000fc80007fbe0ff */
[----:B------:R1:W-:Y:S04]  /*ce7f0*/  STL [R1+0x4edc], R113 ;  /* 0x004edc7101007387 */ /* 0x0003e80000100800 */
[----:B-1----:R-:W4:Y:S01]  /*ce800*/  LDL.LU R113, [R1+0x4f3c] ;  /* 0x004f3c0001717983 */ /* 0x002f220000300800 */
[----:B--2---:R-:W-:-:S05]  /*ce810*/  IMAD.X R112, R112, 0x1, R2, P3 ;  /* 0x0000000170707824 */ /* 0x004fca00018e0602 */
[----:B------:R1:W-:Y:S01]  /*ce820*/  STL [R1+0x4ee4], R112 ;  /* 0x004ee47001007387 */ /* 0x0003e20000100800 */
[----:B------:R-:W-:-:S03]  /*ce830*/  IADD3 R182, P3, PT, R182, R3, RZ ;  /* 0x00000003b6b67210 */ /* 0x000fc60007f7e0ff */
[----:B-1----:R-:W2:Y:S04]  /*ce840*/  LDL.LU R112, [R1+0x4f44] ;  /* 0x004f440001707983 */ /* 0x002ea80000300800 */
[----:B------:R-:W-:Y:S01]  /*ce850*/  STL [R1+0x4f10], R202 ;  /* 0x004f10ca01007387 */ /* 0x000fe20000100800 */
[----:B---3--:R-:W-:Y:S01]  /*ce860*/  IMAD.X R111, R111, 0x1, R2, P4 ;  /* 0x000000016f6f7824 */ /* 0x008fe200020e0602 */
[----:B------:R-:W-:-:S04]  /*ce870*/  IADD3 R181, P4, PT, R181, R3, RZ ;  /* 0x00000003b5b57210 */ /* 0x000fc80007f9e0ff */
[----:B------:R1:W-:Y:S01]  /*ce880*/  STL [R1+0x4eec], R111 ;  /* 0x004eec6f01007387 */ /* 0x0003e20000100800 */
[----:B------:R-:W-:-:S03]  /*ce890*/  IMAD.X R180, R180, 0x1, R2, P2 ;  /* 0x00000001b4b47824 */ /* 0x000fc600010e0602 */
[----:B-1----:R-:W3:Y:S01]  /*ce8a0*/  LDL.LU R111, [R1+0x4f4c] ;  /* 0x004f4c00016f7983 */ /* 0x002ee20000300800 */
[----:B------:R-:W-:-:S03]  /*ce8b0*/  IADD3 R139, P2, PT, R139, R3, RZ ;  /* 0x000000038b8b7210 */ /* 0x000fc60007f5e0ff */
[----:B------:R-:W-:Y:S04]  /*ce8c0*/  STL [R1+0x4f20], R182 ;  /* 0x004f20b601007387 */ /* 0x000fe80000100800 */
[----:B------:R-:W-:Y:S04]  /*ce8d0*/  STL [R1+0x4f18], R200 ;  /* 0x004f18c801007387 */ /* 0x000fe80000100800 */
[----:B------:R-:W-:Y:S01]  /*ce8e0*/  STL [R1+0x4f28], R181 ;  /* 0x004f28b501007387 */ /* 0x000fe20000100800 */
[----:B------:R-:W-:-:S05]  /*ce8f0*/  IMAD.X R110, R110, 0x1, R2, P1 ;  /* 0x000000016e6e7824 */ /* 0x000fca00008e0602 */
[----:B------:R1:W-:Y:S04]  /*ce900*/  STL [R1+0x4efc], R110 ;  /* 0x004efc6e01007387 */ /* 0x0003e80000100800 */
[----:B------:R-:W-:Y:S04]  /*ce910*/  STL [R1+0x4ef4], R180 ;  /* 0x004ef4b401007387 */ /* 0x000fe80000100800 */
[----:B-1----:R-:W3:Y:S04]  /*ce920*/  LDL.LU R110, [R1+0x4f54] ;  /* 0x004f5400016e7983 */ /* 0x002ee80000300800 */
[----:B------:R-:W-:Y:S01]  /*ce930*/  STL [R1+0x4f30], R139 ;  /* 0x004f308b01007387 */ /* 0x000fe20000100800 */
[----:B----4-:R-:W-:-:S05]  /*ce940*/  IMAD.X R109, R109, 0x1, R2, P0 ;  /* 0x000000016d6d7824 */ /* 0x010fca00000e0602 */
[----:B------:R1:W-:Y:S04]  /*ce950*/  STL [R1+0x4f04], R109 ;  /* 0x004f046d01007387 */ /* 0x0003e80000100800 */
[----:B-1----:R-:W4:Y:S01]  /*ce960*/  LDL.LU R109, [R1+0x4f5c] ;  /* 0x004f5c00016d7983 */ /* 0x002f220000300800 */
[-C--:B------:R-:W-:Y:S01]  /*ce970*/  IADD3 R138, P1, PT, R138, R3.reuse, RZ ;  /* 0x000000038a8a7210 */ /* 0x080fe20007f3e0ff */
[--C-:B------:R-:W-:Y:S01]  /*ce980*/  IMAD.X R203, R203, 0x1, R2.reuse, P6 ;  /* 0x00000001cbcb7824 */ /* 0x100fe200030e0602 */
[-C--:B------:R-:W-:Y:S01]  /*ce990*/  IADD3 R137, P0, PT, R137, R3.reuse, RZ ;  /* 0x0000000389897210 */ /* 0x080fe20007f1e0ff */
[----:B------:R-:W-:Y:S01]  /*ce9a0*/  IMAD.X R201, R201, 0x1, R2, P5 ;  /* 0x00000001c9c97824 */ /* 0x000fe200028e0602 */
[-C--:B------:R-:W-:Y:S01]  /*ce9b0*/  IADD3 R136, P6, PT, R136, R3.reuse, RZ ;  /* 0x0000000388887210 */ /* 0x080fe20007fde0ff */
[----:B------:R1:W-:Y:S01]  /*ce9c0*/  STL [R1+0x4f38], R138 ;  /* 0x004f388a01007387 */ /* 0x0003e20000100800 */
[----:B------:R-:W-:-:S03]  /*ce9d0*/  IADD3 R123, P5, PT, R123, R3, RZ ;  /* 0x000000037b7b7210 */ /* 0x000fc60007fbe0ff */
[----:B------:R-:W-:Y:S01]  /*ce9e0*/  STL [R1+0x4f40], R137 ;  /* 0x004f408901007387 */ /* 0x000fe20000100800 */
[----:B------:R-:W-:-:S03]  /*ce9f0*/  IMAD.X R122, R122, 0x1, R2, P3 ;  /* 0x000000017a7a7824 */ /* 0x000fc600018e0602 */
[----:B------:R-:W-:Y:S04]  /*cea00*/  STL [R1+0x4f0c], R203 ;  /* 0x004f0ccb01007387 */ /* 0x000fe80000100800 */
[----:B------:R1:W-:Y:S01]  /*cea10*/  STL [R1+0x4f48], R136 ;  /* 0x004f488801007387 */ /* 0x0003e20000100800 */
[----:B------:R-:W-:-:S03]  /*cea20*/  IADD3 R121, P3, PT, R121, R3, RZ ;  /* 0x0000000379797210 */ /* 0x000fc60007f7e0ff */
[----:B------:R-:W-:Y:S01]  /*cea30*/  STL [R1+0x4f50], R123 ;  /* 0x004f507b01007387 */ /* 0x000fe20000100800 */
[----:B------:R-:W-:-:S03]  /*cea40*/  IMAD.X R120, R120, 0x1, R2, P4 ;  /* 0x0000000178787824 */ /* 0x000fc600020e0602 */
[----:B------:R-:W-:Y:S04]  /*cea50*/  STL [R1+0x4f14], R201 ;  /* 0x004f14c901007387 */ /* 0x000fe80000100800 */
[----:B------:R1:W-:Y:S04]  /*cea60*/  STL [R1+0x4f1c], R122 ;  /* 0x004f1c7a01007387 */ /* 0x0003e80000100800 */
[----:B------:R-:W-:Y:S04]  /*cea70*/  STL [R1+0x4f58], R121 ;  /* 0x004f587901007387 */ /* 0x000fe80000100800 */
[----:B------:R1:W-:Y:S01]  /*cea80*/  STL [R1+0x4f24], R120 ;  /* 0x004f247801007387 */ /* 0x0003e20000100800 */
[-C--:B------:R-:W-:Y:S01]  /*cea90*/  IADD3 R119, P4, PT, R119, R3.reuse, RZ ;  /* 0x0000000377777210 */ /* 0x080fe20007f9e0ff */
[----:B------:R-:W-:Y:S01]  /*ceaa0*/  IMAD.X R118, R118, 0x1, R2, P2 ;  /* 0x0000000176767824 */ /* 0x000fe200010e0602 */
[----:B------:R-:W-:-:S03]  /*ceab0*/  IADD3 R252, P2, PT, R252, R3, RZ ;  /* 0x00000003fcfc7210 */ /* 0x000fc60007f5e0ff */
[----:B------:R-:W-:Y:S01]  /*ceac0*/  STL [R1+0x4f60], R119 ;  /* 0x004f607701007387 */ /* 0x000fe20000100800 */
[--C-:B------:R-:W-:Y:S01]  /*cead0*/  IMAD.X R117, R117, 0x1, R2.reuse, P1 ;  /* 0x0000000175757824 */ /* 0x100fe200008e0602 */
[-C--:B------:R-:W-:Y:S02]  /*ceae0*/  IADD3 R243, P1, PT, R243, R3.reuse, RZ ;  /* 0x00000003f3f37210 */ /* 0x080fe40007f3e0ff */
[----:B------:R1:W-:Y:S04]  /*ceaf0*/  STL [R1+0x4f2c], R118 ;  /* 0x004f2c7601007387 */ /* 0x0003e80000100800 */
[----:B------:R-:W-:Y:S04]  /*ceb00*/  STL [R1+0x4f68], R252 ;  /* 0x004f68fc01007387 */ /* 0x000fe80000100800 */
[----:B------:R-:W-:Y:S01]  /*ceb10*/  STL [R1+0x4f34], R117 ;  /* 0x004f347501007387 */ /* 0x000fe20000100800 */
[----:B------:R-:W-:Y:S01]  /*ceb20*/  IMAD.X R113, R113, 0x1, R2, P0 ;  /* 0x0000000171717824 */ /* 0x000fe200000e0602 */
[----:B------:R-:W-:-:S04]  /*ceb30*/  IADD3 R223, P0, PT, R223, R3, RZ ;  /* 0x00000003dfdf7210 */ /* 0x000fc80007f1e0ff */
[----:B------:R-:W-:Y:S04]  /*ceb40*/  STL [R1+0x4f3c], R113 ;  /* 0x004f3c7101007387 */ /* 0x000fe80000100800 */
[----:B------:R-:W-:Y:S01]  /*ceb50*/  STL [R1+0x4f70], R243 ;  /* 0x004f70f301007387 */ /* 0x000fe20000100800 */
[----:B------:R-:W-:Y:S01]  /*ceb60*/  LOP3.LUT R217, R217, R216, RZ, 0x3c, !PT ;  /* 0x000000d8d9d97212 */ /* 0x000fe200078e3cff */
[----:B------:R-:W-:Y:S01]  /*ceb70*/  UISETP.GT.AND UP1, UPT, UR15, 0x2d, UPT ;  /* 0x0000002d0f00788c */ /* 0x000fe2000bf24270 */
[----:B------:R-:W-:Y:S02]  /*ceb80*/  LOP3.LUT R219, R219, R218, RZ, 0x3c, !PT ;  /* 0x000000dadbdb7212 */ /* 0x000fe400078e3cff */
[----:B------:R-:W-:Y:S01]  /*ceb90*/  LOP3.LUT R216, R217, R216, RZ, 0x3c, !PT ;  /* 0x000000d8d9d87212 */ /* 0x000fe200078e3cff */
[----:B------:R-:W-:Y:S01]  /*ceba0*/  USEL UR10, URZ, 0x4, !UP1 ;  /* 0x00000004ff0a7887 */ /* 0x000fe2000c800000 */
[----:B------:R-:W-:-:S02]  /*cebb0*/  LOP3.LUT R218, R219, R218, RZ, 0x3c, !PT ;  /* 0x000000dadbda7212 */ /* 0x000fc400078e3cff */
[----:B------:R-:W-:Y:S01]  /*cebc0*/  LOP3.LUT R217, R217, R216, RZ, 0x3c, !PT ;  /* 0x000000d8d9d97212 */ /* 0x000fe200078e3cff */
[----:B------:R-:W-:Y:S01]  /*cebd0*/  USEL UR10, UR10, URZ, !UP0 ;  /* 0x000000ff0a0a7287 */ /* 0x000fe2000c000000 */
[----:B------:R-:W-:Y:S01]  /*cebe0*/  LOP3.LUT R219, R219, R218, RZ, 0x3c, !PT ;  /* 0x000000dadbdb7212 */ /* 0x000fe200078e3cff */
        /* <DEDUP_REMOVED lines=12> */
[----:B--2---:R-:W-:Y:S01]  /*cecb0*/  IMAD.X R112, R112, 0x1, R2, P6 ;  /* 0x0000000170707824 */ /* 0x004fe200030e0602 */
[----:B------:R-:W-:-:S04]  /*cecc0*/  IADD3 R221, P6, PT, R221, R3, RZ ;  /* 0x00000003dddd7210 */ /* 0x000fc80007fde0ff */
[----:B------:R2:W-:Y:S04]  /*cecd0*/  STL [R1+0x4f44], R112 ;  /* 0x004f447001007387 */ /* 0x0005e80000100800 */
[----:B------:R-:W-:Y:S01]  /*cece0*/  STL [R1+0x4f78], R223 ;  /* 0x004f78df01007387 */ /* 0x000fe20000100800 */
[----:B---3--:R-:W-:Y:S01]  /*cecf0*/  IMAD.X R111, R111, 0x1, R2, P5 ;  /* 0x000000016f6f7824 */ /* 0x008fe200028e0602 */
[----:B------:R-:W-:-:S04]  /*ced00*/  IADD3 R220, P5, PT, R220, R3, RZ ;  /* 0x00000003dcdc7210 */ /* 0x000fc80007fbe0ff */
[----:B------:R-:W-:Y:S04]  /*ced10*/  STL [R1+0x4f4c], R111 ;  /* 0x004f4c6f01007387 */ /* 0x000fe80000100800 */
[----:B------:R-:W-:Y:S04]  /*ced20*/  STL [R1+0x4f80], R221 ;  /* 0x004f80dd01007387 */ /* 0x000fe80000100800 */
[----:B------:R-:W-:Y:S01]  /*ced30*/  STL [R1+0x4f88], R220 ;  /* 0x004f88dc01007387 */ /* 0x000fe20000100800 */
[----:B------:R-:W-:-:S05]  /*ced40*/  IMAD.X R110, R110, 0x1, R2, P3 ;  /* 0x000000016e6e7824 */ /* 0x000fca00018e0602 */
[----:B------:R3:W-:Y:S01]  /*ced50*/  STL [R1+0x4f54], R110 ;  /* 0x004f546e01007387 */ /* 0x0007e20000100800 */
[----:B----4-:R-:W-:-:S05]  /*ced60*/  IMAD.X R109, R109, 0x1, R2, P4 ;  /* 0x000000016d6d7824 */ /* 0x010fca00020e0602 */
        /* <DEDUP_REMOVED lines=38> */
[----:B------:R-:W-:-:S03]  /*cefd0*/  ISETP.NE.U32.AND P3, PT, RZ, UR10, PT ;  /* 0x0000000aff007c0c */ /* 0x000fc6000bf65070 */
[----:B------:R1:W-:Y:S01]  /*cefe0*/  STL.64 [R1+0x33e8], R240 ;  /* 0x0033e8f001007387 */ /* 0x0003e20000100a00 */
[----:B------:R-:W-:-:S03]  /*ceff0*/  IMAD.MOV.U32 R182, RZ, RZ, R205 ;  /* 0x000000ffffb67224 */ /* 0x000fc600078e00cd */
[----:B------:R1:W-:Y:S01]  /*cf000*/  STL.64 [R1+0x33e0], R216 ;  /* 0x0033e0d801007387 */ /* 0x0003e20000100a00 */
[----:B------:R-:W-:-:S03]  /*cf010*/  IMAD.MOV.U32 R183, RZ, RZ, R204 ;  /* 0x000000ffffb77224 */ /* 0x000fc600078e00cc */
[----:B------:R2:W-:Y:S01]  /*cf020*/  STL.64 [R1+0x33d8], R218 ;  /* 0x0033d8da01007387 */ /* 0x0005e20000100a00 */
[----:B------:R-:W-:-:S03]  /*cf030*/  IMAD.MOV.U32 R180, RZ, RZ, R207 ;  /* 0x000000ffffb47224 */ /* 0x000fc600078e00cf */
[----:B------:R-:W-:Y:S01]  /*cf040*/  STL.64 [R1+0x33d0], R194 ;  /* 0x0033d0c201007387 */ /* 0x000fe20000100a00 */
[----:B------:R-:W-:Y:S01]  /*cf050*/  IMAD.MOV.U32 R181, RZ, RZ, R206 ;  /* 0x000000ffffb57224 */ /* 0x000fe200078e00ce */
[----:B------:R-:W-:Y:S02]  /*cf060*/  UISETP.GT.AND UP2, UPT, UR15, 0x31, UPT ;  /* 0x000000310f00788c */ /* 0x000fe4000bf44270 */
[----:B------:R-:W-:Y:S01]  /*cf070*/  STL.64 [R1+0x33c8], R192 ;  /* 0x0033c8c001007387 */ /* 0x000fe20000100a00 */
[----:B-1----:R-:W-:Y:S02]  /*cf080*/  IMAD.MOV.U32 R138, RZ, RZ, R144 ;  /* 0x000000ffff8a7224 */ /* 0x002fe400078e0090 */
[----:B------:R-:W-:Y:S01]  /*cf090*/  IMAD.MOV.U32 R139, RZ, RZ, R143 ;  /* 0x000000ffff8b7224 */ /* 0x000fe200078e008f */
[----:B------:R-:W-:Y:S01]  /*cf0a0*/  STL.64 [R1+0x33c0], R190 ;  /* 0x0033c0be01007387 */ /* 0x000fe20000100a00 */
[----:B------:R-:W-:Y:S02]  /*cf0b0*/  IMAD.MOV.U32 R136, RZ, RZ, R146 ;  /* 0x000000ffff887224 */ /* 0x000fe400078e0092 */
[----:B------:R-:W-:Y:S01]  /*cf0c0*/  IMAD.MOV.U32 R137, RZ, RZ, R145 ;  /* 0x000000ffff897224 */ /* 0x000fe200078e0091 */
[----:B------:R-:W-:Y:S01]  /*cf0d0*/  STL.64 [R1+0x33b8], R188 ;  /* 0x0033b8bc01007387 */ /* 0x000fe20000100a00 */
[----:B------:R-:W-:-:S02]  /*cf0e0*/  IMAD.MOV.U32 R122, RZ, RZ, R147 ;  /* 0x000000ffff7a7224 */ /* 0x000fc400078e0093 */
[----:B------:R-:W-:Y:S01]  /*cf0f0*/  IMAD.MOV.U32 R123, RZ, RZ, R134 ;  /* 0x000000ffff7b7224 */ /* 0x000fe200078e0086 */
[----:B------:R-:W-:Y:S01]  /*cf100*/  STL.64 [R1+0x33b0], R186 ;  /* 0x0033b0ba01007387 */ /* 0x000fe20000100a00 */
[----:B------:R-:W-:Y:S01]  /*cf110*/  IMAD.MOV.U32 R120, RZ, RZ, R140 ;  /* 0x000000ffff787224 */ /* 0x000fe200078e008c */
[----:B------:R-:W-:Y:S01]  /*cf120*/  USEL UR10, URZ, 0x4, !UP2 ;  /* 0x00000004ff0a7887 */ /* 0x000fe2000d000000 */
[----:B------:R-:W-:Y:S01]  /*cf130*/  IMAD.MOV.U32 R121, RZ, RZ, R135 ;  /* 0x000000ffff797224 */ /* 0x000fe200078e0087 */
[----:B------:R-:W-:Y:S01]  /*cf140*/  STL.64 [R1+0x33a8], R184 ;  /* 0x0033a8b801007387 */ /* 0x000fe20000100a00 */
[----:B------:R-:W-:Y:S02]  /*cf150*/  IMAD.MOV.U32 R118, RZ, RZ, R142 ;  /* 0x000000ffff767224 */ /* 0x000fe400078e008e */
[----:B------:R-:W-:Y:S01]  /*cf160*/  IMAD.MOV.U32 R119, RZ, RZ, R141 ;  /* 0x000000ffff777224 */ /* 0x000fe200078e008d */
[----:B------:R-:W-:Y:S01]  /*cf170*/  STL.64 [R1+0x33a0], R182 ;  /* 0x0033a0b601007387 */ /* 0x000fe20000100a00 */
[----:B--2---:R-:W-:-:S02]  /*cf180*/  IMAD.MOV.U32 R112, RZ, RZ, R115 ;  /* 0x000000ffff707224 */ /* 0x004fc400078e0073 */
[----:B------:R-:W-:Y:S01]  /*cf190*/  IMAD.MOV.U32 R113, RZ, RZ, R114 ;  /* 0x000000ffff717224 */ /* 0x000fe200078e0072 */
[----:B------:R-:W-:Y:S01]  /*cf1a0*/  STL.64 [R1+0x3398], R180 ;  /* 0x003398b401007387 */ /* 0x000fe20000100a00 */
[----:B---3--:R-:W-:-:S03]  /*cf1b0*/  IMAD.MOV.U32 R110, RZ, RZ, R133 ;  /* 0x000000ffff6e7224 */ /* 0x008fc600078e0085 */
[----:B------:R-:W-:Y:S01]  /*cf1c0*/  STL.64 [R1+0x3390], R138 ;  /* 0x0033908a01007387 */ /* 0x000fe20000100a00 */
[----:B------:R-:W-:Y:S01]  /*cf1d0*/  IMAD.MOV.U32 R111, RZ, RZ, R132 ;  /* 0x000000ffff6f7224 */ /* 0x000fe200078e0084 */
[----:B------:R-:W-:Y:S02]  /*cf1e0*/  USEL UR10, UR10, URZ, !UP0 ;  /* 0x000000ff0a0a7287 */ /* 0x000fe4000c000000 */
[----:B------:R-:W-:Y:S04]  /*cf1f0*/  STL.64 [R1+0x3388], R136 ;  /* 0x0033888801007387 */ /* 0x000fe80000100a00 */
[----:B------:R-:W-:Y:S04]  /*cf200*/  STL.64 [R1+0x3380], R122 ;  /* 0x0033807a01007387 */ /* 0x000fe80000100a00 */
[----:B------:R-:W-:Y:S04]  /*cf210*/  STL.64 [R1+0x3378], R120 ;  /* 0x0033787801007387 */ /* 0x000fe80000100a00 */
[----:B------:R-:W-:Y:S04]  /*cf220*/  STL.64 [R1+0x3370], R118 ;  /* 0x0033707601007387 */ /* 0x000fe80000100a00 */
[----:B------:R1:W-:Y:S04]  /*cf230*/  STL.64 [R1+0x3368], R112 ;  /* 0x0033687001007387 */ /* 0x0003e80000100a00 */
[----:B------:R-:W-:Y:S01]  /*cf240*/  LDGSTS.E [R108+0x16800], desc[UR40][R34.64], P3 ;  /* 0x16800000226c7fae */ /* 0x000fe200099a1028 */
[----:B------:R-:W-:-:S03]  /*cf250*/  ISETP.NE.U32.AND P4, PT, RZ, UR10, PT ;  /* 0x0000000aff007c0c */ /* 0x000fc6000bf85070 */
[----:B------:R-:W-:Y:S01]  /*cf260*/  LDGSTS.E [R108+0x16880], desc[UR40][R28.64], P3 ;  /* 0x168800001c6c7fae */ /* 0x000fe200099a1028 */
[----:B------:R-:W-:-:S03]  /*cf270*/  UISETP.GT.AND UP3, UPT, UR15, 0x35, UPT ;  /* 0x000000350f00788c */ /* 0x000fc6000bf64270 */
[----:B------:R-:W-:Y:S04]  /*cf280*/  LDGSTS.E [R108+0x16900], desc[UR40][R30.64], P3 ;  /* 0x169000001e6c7fae */ /* 0x000fe800099a1028 */
[----:B----4-:R-:W2:Y:S04]  /*cf290*/  LDL.LU.64 R34, [R1+0x5df8] ;  /* 0x005df80001227983 */ /* 0x010ea80000300a00 */
[----:B------:R3:W-:Y:S04]  /*cf2a0*/  STL.64 [R1+0x3360], R110 ;  /* 0x0033606e01007387 */ /* 0x0007e80000100a00 */
[----:B------:R-:W4:Y:S04]  /*cf2b0*/  LDL.LU.64 R28, [R1+0x5df0] ;  /* 0x005df000011c7983 */ /* 0x000f280000300a00 */
[----:B------:R-:W2:Y:S04]  /*cf2c0*/  LDL.LU.64 R30, [R1+0x5de8] ;  /* 0x005de800011e7983 */ /* 0x000ea80000300a00 */
[----:B------:R-:W-:Y:S04]  /*cf2d0*/  LDGSTS.E [R108+0x16980], desc[UR40][R8.64], P3 ;  /* 0x16980000086c7fae */ /* 0x000fe800099a1028 */
[----:B------:R-:W-:Y:S04]  /*cf2e0*/  LDGSTS.E [R108+0x16a00], desc[UR40][R10.64], P3 ;  /* 0x16a000000a6c7fae */ /* 0x000fe800099a1028 */
[----:B------:R-:W-:Y:S04]  /*cf2f0*/  LDGSTS.E [R108+0x16a80], desc[UR40][R124.64], P3 ;  /* 0x16a800007c6c7fae */ /* 0x000fe800099a1028 */
[----:B------:R-:W2:Y:S04]  /*cf300*/  LDL.LU.64 R8, [R1+0x5de0] ;  /* 0x005de00001087983 */ /* 0x000ea80000300a00 */
[----:B------:R-:W2:Y:S01]  /*cf310*/  LDL.LU.64 R10, [R1+0x5dd8] ;  /* 0x005dd800010a7983 */ /* 0x000ea20000300a00 */
[----:B------:R-:W-:-:S03]  /*cf320*/  USEL UR11, URZ, 0x4, !UP3 ;  /* 0x00000004ff0b7887 */ /* 0x000fc6000d800000 */
[----:B------:R-:W2:Y:S04]  /*cf330*/  LDL.LU.64 R124, [R1+0x5dd0] ;  /* 0x005dd000017c7983 */ /* 0x000ea80000300a00 */
[----:B------:R-:W-:Y:S04]  /*cf340*/  LDGSTS.E [R108+0x16b00], desc[UR40][R126.64], P3 ;  /* 0x16b000007e6c7fae */ /* 0x000fe800099a1028 */
[----:B------:R-:W-:Y:S04]  /*cf350*/  LDGSTS.E [R108+0x16b80], desc[UR40][R4.64], P3 ;  /* 0x16b80000046c7fae */ /* 0x000fe800099a1028 */
[----:B------:R-:W-:Y:S04]  /*cf360*/  LDGSTS.E [R108+0x16c00], desc[UR40][R6.64], P3 ;  /* 0x16c00000066c7fae */ /* 0x000fe800099a1028 */
[----:B------:R-:W2:Y:S04]  /*cf370*/  LDL.LU.64 R126, [R1+0x5dc8] ;  /* 0x005dc800017e7983 */ /* 0x000ea80000300a00 */
[----:B------:R-:W2:Y:S04]  /*cf380*/  LDL.LU.64 R4, [R1+0x5dc0] ;  /* 0x005dc00001047983 */ /* 0x000ea80000300a00 */
[----:B------:R-:W2:Y:S04]  /*cf390*/  LDL.LU.64 R6, [R1+0x5db8] ;  /* 0x005db80001067983 */ /* 0x000ea80000300a00 */
[----:B------:R-:W-:Y:S01]  /*cf3a0*/  LDGSTS.E [R108+0x16c80], desc[UR40][R176.64], P3 ;  /* 0x16c80000b06c7fae */ /* 0x000fe200099a1028 */
[----:B------:R-:W-:-:S03]  /*cf3b0*/  USEL UR11, UR11, URZ, !UP0 ;  /* 0x000000ff0b0b7287 */ /* 0x000fc6000c000000 */
[----:B------:R-:W-:Y:S04]  /*cf3c0*/  LDGSTS.E [R108+0x16d00], desc[UR40][R178.64], P3 ;  /* 0x16d00000b26c7fae */ /* 0x000fe800099a1028 */
[----:B------:R-:W-:Y:S04]  /*cf3d0*/  LDGSTS.E [R108+0x16d80], desc[UR40][R128.64], P3 ;  /* 0x16d80000806c7fae */ /* 0x000fe800099a1028 */
[----:B------:R-:W2:Y:S04]  /*cf3e0*/  LDL.LU.64 R176, [R1+0x5db0] ;  /* 0x005db00001b07983 */ /* 0x000ea80000300a00 */
[----:B------:R-:W2:Y:S04]  /*cf3f0*/  LDL.LU.64 R178, [R1+0x5da8] ;  /* 0x005da80001b27983 */ /* 0x000ea80000300a00 */
        /* <DEDUP_REMOVED lines=8> */
[----:B------:R-:W-:-:S03]  /*cf480*/  ISETP.NE.U32.AND P3, PT, RZ, UR11, PT ;  /* 0x0000000bff007c0c */ /* 0x000fc6000bf65070 */
        /* <DEDUP_REMOVED lines=33> */
[----:B------:R-:W5:Y:S04]  /*cf6a0*/  LDL.LU.64 R248, [R1+0x5d00] ;  /* 0x005d000001f87983 */ /* 0x000f680000300a00 */
[----:B------:R-:W5:Y:S04]  /*cf6b0*/  LDL.LU.64 R250, [R1+0x5cf8] ;  /* 0x005cf80001fa7983 */ /* 0x000f680000300a00 */
        /* <DEDUP_REMOVED lines=8> */
[----:B------:R1:W-:Y:S04]  /*cf740*/  LDGSTS.E [R108+0x1ab00], desc[UR40][R216.64], P3 ;  /* 0x1ab00000d86c7fae */ /* 0x0003e800099a1028 */
[----:B------:R-:W2:Y:S04]  /*cf750*/  LDL.LU.64 R246, [R1+0x5cd8] ;  /* 0x005cd80001f67983 */ /* 0x000ea80000300a00 */
[----:B------:R-:W2:Y:S04]  /*cf760*/  LDL.LU.64 R240, [R1+0x5cd0] ;  /* 0x005cd00001f07983 */ /* 0x000ea80000300a00 */
[----:B------:R-:W1:Y:S04]  /*cf770*/  LDL.LU R217, [R1+0x4f90] ;  /* 0x004f900001d97983 */ /* 0x000e680000300800 */
[----:B------:R-:W2:Y:S04]  /*cf780*/  LDL.LU R215, [R1+0x4f98] ;  /* 0x004f980001d77983 */ /* 0x000ea80000300800 */
[----:B------:R-:W2:Y:S04]  /*cf790*/  LDL.LU R226, [R1+0x4f64] ;  /* 0x004f640001e27983 */ /* 0x000ea80000300800 */
[----:B------:R-:W3:Y:S04]  /*cf7a0*/  LDL.LU R225, [R1+0x4f6c] ;  /* 0x004f6c0001e17983 */ /* 0x000ee80000300800 */
[----:B------:R-:W4:Y:S04]  /*cf7b0*/  LDL.LU R224, [R1+0x4f74] ;  /* 0x004f740001e07983 */ /* 0x000f280000300800 */
[----:B------:R1:W-:Y:S04]  /*cf7c0*/  LDGSTS.E [R108+0x1ab80], desc[UR40][R218.64], P3 ;  /* 0x1ab80000da6c7fae */ /* 0x0003e800099a1028 */
[----:B------:R-:W4:Y:S01]  /*cf7d0*/  LDL.LU R222, [R1+0x4f7c] ;  /* 0x004f7c0001de7983 */ /* 0x000f220000300800 */
[----:B------:R-:W-:-:S03]  /*cf7e0*/  UISETP.GT.AND UP4, UPT, UR15, 0x39, UPT ;  /* 0x000000390f00788c */ /* 0x000fc6000bf84270 */
[----:B------:R-:W-:Y:S04]  /*cf7f0*/  LDGSTS.E [R108+0x1ac00], desc[UR40][R194.64], P3 ;  /* 0x1ac00000c26c7fae */ /* 0x000fe800099a1028 */
[----:B------:R-:W4:Y:S04]  /*cf800*/  LDL.LU R219, [R1+0x4f84] ;  /* 0x004f840001db7983 */ /* 0x000f280000300800 */
[----:B------:R-:W4:Y:S04]  /*cf810*/  LDL.LU R218, [R1+0x4f8c] ;  /* 0x004f8c0001da7983 */ /* 0x000f280000300800 */
[----:B------:R-:W4:Y:S01]  /*cf820*/  LDL.LU R216, [R1+0x4f94] ;  /* 0x004f940001d87983 */ /* 0x000f220000300800 */
[----:B------:R-:W-:-:S03]  /*cf830*/  USEL UR12, URZ, 0x4, !UP4 ;  /* 0x00000004ff0c7887 */ /* 0x000fc6000e000000 */
[----:B------:R-:W-:Y:S01]  /*cf840*/  LDGSTS.E [R108+0x1ac80], desc[UR40][R192.64], P3 ;  /* 0x1ac80000c06c7fae */ /* 0x000fe200099a1028 */
[----:B------:R-:W-:-:S03]  /*cf850*/  USEL UR12, UR12, URZ, !UP0 ;  /* 0x000000ff0c0c7287 */ /* 0x000fc6000c000000 */
[----:B------:R-:W-:Y:S03]  /*cf860*/  LDGSTS.E [R108+0x1ad00], desc[UR40][R190.64], P3 ;  /* 0x1ad00000be6c7fae */ /* 0x000fe600099a1028 */
[----:B------:R-:W-:Y:S01]  /*cf870*/  ISETP.NE.U32.AND P4, PT, RZ, UR12, PT ;  /* 0x0000000cff007c0c */ /* 0x000fe2000bf85070 */
        /* <DEDUP_REMOVED lines=11> */
[----:B------:R1:W-:Y:S01]  /*cf930*/  LDGSTS.E [R108+0x1cb00], desc[UR40][R110.64], P4 ;  /* 0x1cb000006e6c7fae */ /* 0x0003e2000a1a1028 */
[----:B------:R-:W-:Y:S01]  /*cf940*/  UISETP.GT.AND UP1, UPT, UR15, 0x2, UPT ;  /* 0x000000020f00788c */ /* 0x000fe2000bf24270 */
[----:B------:R-:W-:Y:S01]  /*cf950*/  IMAD.SHL.U32 R242, R242, 0x40, RZ ;  /* 0x00000040f2f27824 */ /* 0x000fe200078e00ff */
[----:B------:R-:W-:Y:S01]  /*cf960*/  UISETP.GT.AND UP2, UPT, UR15, 0x3d, UPT ;  /* 0x0000003d0f00788c */ /* 0x000fe2000bf44270 */
[----:B------:R-:W-:Y:S01]  /*cf970*/  LOP3.LUT R214, R116, 0x60, RZ, 0x3c, !PT ;  /* 0x0000006074d67812 */ /* 0x000fe200078e3cff */
[----:B------:R-:W-:Y:S01]  /*cf980*/  USEL UR10, URZ, 0x4, !UP1 ;  /* 0x00000004ff0a7887 */ /* 0x000fe2000c800000 */
[----:B------:R-:W-:Y:S01]  /*cf990*/  IMAD.SHL.U32 R242, R242, 0x4, RZ ;  /* 0x00000004f2f27824 */ /* 0x000fe200078e00ff */
[----:B------:R-:W-:Y:S01]  /*cf9a0*/  USEL UR11, URZ, 0x4, !UP2 ;  /* 0x00000004ff0b7887 */ /* 0x000fe2000d000000 */
[----:B------:R-:W-:Y:S01]  /*cf9b0*/  LOP3.LUT R109, R116, 0x40, RZ, 0x3c, !PT ;  /* 0x00000040746d7812 */ /* 0x000fe200078e3cff */
[----:B------:R-:W-:-:S02]  /*cf9c0*/  USEL UR10, UR10, URZ, !UP0 ;  /* 0x000000ff0a0a7287 */ /* 0x000fc4000c000000 */
[----:B------:R-:W-:Y:S01]  /*cf9d0*/  USEL UR11, UR11, URZ, !UP0 ;  /* 0x000000ff0b0b7287 */ /* 0x000fe2000c000000 */
[-C--:B-1----:R-:W-:Y:S01]  /*cf9e0*/  IADD3 R217, P3, PT, R217, R3.reuse, RZ ;  /* 0x00000003d9d97210 */ /* 0x082fe20007f7e0ff */
[----:B--2---:R-:W-:Y:S01]  /*cf9f0*/  IMAD.X R226, R226, 0x1, R2, P2 ;  /* 0x00000001e2e27824 */ /* 0x004fe200010e0602 */
[----:B------:R-:W-:-:S03]  /*cfa00*/  IADD3 R215, P2, PT, R215, R3, RZ ;  /* 0x00000003d7d77210 */ /* 0x000fc60007f5e0ff */
[----:B------:R-:W-:Y:S01]  /*cfa10*/  STL [R1+0x4f90], R217 ;  /* 0x004f90d901007387 */ /* 0x000fe20000100800 */
[----:B---3--:R-:W-:-:S03]  /*cfa20*/  IMAD.X R225, R225, 0x1, R2, P1 ;  /* 0x00000001e1e17824 */ /* 0x008fc600008e0602 */
[----:B------:R-:W-:Y:S01]  /*cfa30*/  STL [R1+0x4f64], R226 ;  /* 0x004f64e201007387 */ /* 0x000fe20000100800 */
[----:B----4-:R-:W-:-:S03]  /*cfa40*/  IMAD.X R224, R224, 0x1, R2, P0 ;  /* 0x00000001e0e07824 */ /* 0x010fc600000e0602 */
[----:B------:R-:W-:Y:S01]  /*cfa50*/  STL [R1+0x4f98], R215 ;  /* 0x004f98d701007387 */ /* 0x000fe20000100800 */
[----:B------:R-:W-:-:S03]  /*cfa60*/  IMAD.X R222, R222, 0x1, R2, P6 ;  /* 0x00000001dede7824 */ /* 0x000fc600030e0602 */
[----:B------:R-:W-:Y:S04]  /*cfa70*/  STL [R1+0x4f6c], R225 ;  /* 0x004f6ce101007387 */ /* 0x000fe80000100800 */
[----:B------:R-:W-:Y:S01]  /*cfa80*/  STL [R1+0x4f74], R224 ;  /* 0x004f74e001007387 */ /* 0x000fe20000100800 */
[----:B------:R-:W-:-:S03]  /*cfa90*/  IMAD.X R219, R219, 0x1, R2, P5 ;  /* 0x00000001dbdb7824 */ /* 0x000fc600028e0602 */
[----:B------:R-:W-:Y:S01]  /*cfaa0*/  STL [R1+0x4f7c], R222 ;  /* 0x004f7cde01007387 */ /* 0x000fe20000100800 */
[----:B------:R-:W-:-:S03]  /*cfab0*/  IMAD.X R218, R218, 0x1, R2, P3 ;  /* 0x00000001dada7824 */ /* 0x000fc600018e0602 */
[----:B------:R-:W-:Y:S01]  /*cfac0*/  STL [R1+0x4f84], R219 ;  /* 0x004f84db01007387 */ /* 0x000fe20000100800 */
[----:B------:R-:W-:-:S03]  /*cfad0*/  IMAD.X R216, R216, 0x1, R2, P2 ;  /* 0x00000001d8d87824 */ /* 0x000fc600010e0602 */
[----:B------:R-:W-:Y:S04]  /*cfae0*/  STL [R1+0x4f8c], R218 ;  /* 0x004f8cda01007387 */ /* 0x000fe80000100800 */
[----:B------:R-:W-:Y:S04]  /*cfaf0*/  STL [R1+0x4f94], R216 ;  /* 0x004f94d801007387 */ /* 0x000fe80000100800 */
[----:B------:R-:W2:Y:S04]  /*cfb00*/  LDL.LU.64 R112, [R1+0x4128] ;  /* 0x0041280001707983 */ /* 0x000ea80000300a00 */
[----:B------:R-:W3:Y:S04]  /*cfb10*/  LDL.LU.64 R114, [R1+0x4120] ;  /* 0x0041200001727983 */ /* 0x000ee80000300a00 */
[----:B------:R-:W4:Y:S04]  /*cfb20*/  LDL.LU.64 R138, [R1+0x4118] ;  /* 0x00411800018a7983 */ /* 0x000f280000300a00 */
[----:B------:R-:W3:Y:S04]  /*cfb30*/  LDL.LU.64 R118, [R1+0x4110] ;  /* 0x0041100001767983 */ /* 0x000ee80000300a00 */
[----:B------:R-:W3:Y:S04]  /*cfb40*/  LDL.LU.64 R120, [R1+0x4108] ;  /* 0x0041080001787983 */ /* 0x000ee80000300a00 */
[----:B------:R-:W3:Y:S04]  /*cfb50*/  LDL.LU.64 R122, [R1+0x4100] ;  /* 0x00410000017a7983 */ /* 0x000ee80000300a00 */
        /* <DEDUP_REMOVED lines=70> */
[----:B--2---:R-:W-:-:S03]  /*cffc0*/  IADD3 R111, P0, PT, R112, R3, RZ ;  /* 0x00000003706f7210 */ /* 0x004fc60007f1e0ff */
[----:B------:R2:W-:Y:S02]  /*cffd0*/  STL.64 [R1+0x5d30], R28 ;  /* 0x005d301c01007387 */ /* 0x0005e40000100a00 */
[----:B------:R-:W-:Y:S02]  /*cffe0*/  IMAD.X R110, R113, 0x1, R2, P0 ;  /* 0x00000001716e7824 */ /* 0x000fe400000e0602 */
        /* <DEDUP_REMOVED lines=12> */
[----:B-1----:R-:W4:Y:S04]  /*d00b0*/  LDL.LU.64 R30, [R1+0x40e0] ;  /* 0x0040e000011e7983 */ /* 0x002f280000300a00 */
[----:B--2---:R-:W2:Y:S01]  /*d00c0*/  LDL.LU.64 R28, [R1+0x40d8] ;  /* 0x0040d800011c7983 */ /* 0x004ea20000300a00 */
[----:B---3--:R-:W-:-:S03]  /*d00d0*/  IADD3 R113, P0, PT, R114, R3, RZ ;  /* 0x0000000372717210 */ /* 0x008fc60007f1e0ff */
[----:B------:R-:W3:Y:S02]  /*d00e0*/  LDL.LU.64 R26, [R1+0x40d0] ;  /* 0x0040d000011a7983 */ /* 0x000ee40000300a00 */
[----:B------:R-:W-:Y:S02]  /*d00f0*/  IMAD.X R112, R115, 0x1, R2, P0 ;  /* 0x0000000173707824 */ /* 0x000fe400000e0602 */
        /* <DEDUP_REMOVED lines=10> */
[----:B----4-:R-:W4:Y:S01]  /*d01a0*/  LDL.LU.64 R4, [R1+0x4130] ;  /* 0x0041300001047983 */ /* 0x010f220000300a00 */
[----:B------:R-:W-:-:S05]  /*d01b0*/  IADD3 R115, P0, PT, R138, R3, RZ ;  /* 0x000000038a737210 */ /* 0x000fca0007f1e0ff */
[----:B------:R-:W-:Y:S01]  /*d01c0*/  IMAD.X R114, R139, 0x1, R2, P0 ;  /* 0x000000018b727824 */ /* 0x000fe200000e0602 */
        /* <DEDUP_REMOVED lines=11> */
[----:B------:R-:W-:Y:S02]  /*d0280*/  IMAD.X R134, R137, 0x1, R2, P0 ;  /* 0x0000000189867824 */ /* 0x000fe400000e0602 */
[----:B------:R-:W-:Y:S02]  /*d0290*/  IMAD.MOV.U32 R50, RZ, RZ, R197 ;  /* 0x000000ffff327224 */ /* 0x000fe400078e00c5 */
[----:B------:R-:W-:Y:S02]  /*d02a0*/  IMAD.MOV.U32 R51, RZ, RZ, R196 ;  /* 0x000000ffff337224 */ /* 0x000fe400078e00c4 */
[----:B------:R-:W-:Y:S02]  /*d02b0*/  IMAD.MOV.U32 R48, RZ, RZ, R111 ;  /* 0x000000ffff307224 */ /* 0x000fe400078e006f */
[----:B------:R-:W-:Y:S02]  /*d02c0*/  IMAD.MOV.U32 R49, RZ, RZ, R110 ;  /* 0x000000ffff317224 */ /* 0x000fe400078e006e */
[----:B------:R-:W-:-:S02]  /*d02d0*/  IMAD.MOV.U32 R46, RZ, RZ, R113 ;  /* 0x000000ffff2e7224 */ /* 0x000fc400078e0071 */
[----:B------:R-:W-:Y:S01]  /*d02e0*/  IMAD.MOV.U32 R47, RZ, RZ, R112 ;  /* 0x000000ffff2f7224 */ /* 0x000fe200078e0070 */
[----:B------:R-:W-:Y:S01]  /*d02f0*/  STL.64 [R1+0x3358], R50 ;  /* 0x0033583201007387 */ /* 0x000fe20000100a00 */
        /* <DEDUP_REMOVED lines=14> */
[----:B------:R-:W-:-:S05]  /*d03e0*/  IADD3 R137, P0, PT, R30, R3, RZ ;  /* 0x000000031e897210 */ /* 0x000fca0007f1e0ff */
[----:B------:R-:W-:Y:S01]  /*d03f0*/  IMAD.X R136, R31, 0x1, R2, P0 ;  /* 0x000000011f887824 */ /* 0x000fe200000e0602 */
[----:B--2---:R-:W-:-:S05]  /*d0400*/  IADD3 R139, P0, PT, R28, R3, RZ ;  /* 0x000000031c8b7210 */ /* 0x004fca0007f1e0ff */
[----:B------:R-:W-:Y:S01]  /*d0410*/  IMAD.X R138, R29, 0x1, R2, P0 ;  /* 0x000000011d8a7824 */ /* 0x000fe200000e0602 */
[----:B---3--:R-:W-:-:S05]  /*d0420*/  IADD3 R141, P0, PT, R26, R3, RZ ;  /* 0x000000031a8d7210 */ /* 0x008fca0007f1e0ff */
        /* <DEDUP_REMOVED lines=21> */
[----:B----4-:R-:W-:Y:S01]  /*d0580*/  IADD3 R195, P0, PT, R4, R3, RZ ;  /* 0x0000000304c37210 */ /* 0x010fe20007f1e0ff */
[----:B------:R-:W-:-:S04]  /*d0590*/  IMAD.MOV.U32 R4, RZ, RZ, R199 ;  /* 0x000000ffff047224 */ /* 0x000fc800078e00c7 */
[----:B------:R-:W-:Y:S02]  /*d05a0*/  IMAD.X R194, R5, 0x1, R2, P0 ;  /* 0x0000000105c27824 */ /* 0x000fe400000e0602 */
[----:B------:R-:W-:-:S05]  /*d05b0*/  IMAD.MOV.U32 R5, RZ, RZ, R198 ;  /* 0x000000ffff057224 */ /* 0x000fca00078e00c6 */
[----:B------:R1:W-:Y:S04]  /*d05c0*/  STL.64 [R1+0x3350], R4 ;  /* 0x0033500401007387 */ /* 0x0003e80000100a00 */
[----:B------:R-:W-:Y:S01]  /*d05d0*/  STL.64 [R1+0x4128], R48 ;  /* 0x0041283001007387 */ /* 0x000fe20000100a00 */
[----:B------:R-:W-:-:S03]  /*d05e0*/  IMAD.MOV.U32 R30, RZ, RZ, R137 ;  /* 0x000000ffff1e7224 */ /* 0x000fc600078e0089 */
[----:B------:R-:W-:Y:S01]  /*d05f0*/  STL.64 [R1+0x4120], R46 ;  /* 0x0041202e01007387 */ /* 0x000fe20000100a00 */
[----:B------:R-:W-:-:S03]  /*d0600*/  IMAD.MOV.U32 R31, RZ, RZ, R136 ;  /* 0x000000ffff1f7224 */ /* 0x000fc600078e0088 */
[----:B------:R-:W-:Y:S01]  /*d0610*/  STL.64 [R1+0x4118], R44 ;  /* 0x0041182c01007387 */ /* 0x000fe20000100a00 */
[----:B------:R-:W-:-:S03]  /*d0620*/  IMAD.MOV.U32 R28, RZ, RZ, R139 ;  /* 0x000000ffff1c7224 */ /* 0x000fc600078e008b */
[----:B------:R-:W-:Y:S01]  /*d0630*/  STL.64 [R1+0x4110], R42 ;  /* 0x0041102a01007387 */ /* 0x000fe20000100a00 */
[----:B------:R-:W-:-:S03]  /*d0640*/  IMAD.MOV.U32 R29, RZ, RZ, R138 ;  /* 0x000000ffff1d7224 */ /* 0x000fc600078e008a */
[----:B------:R-:W-:Y:S01]  /*d0650*/  STL.64 [R1+0x4108], R40 ;  /* 0x0041082801007387 */ /* 0x000fe20000100a00 */
[----:B------:R-:W-:Y:S02]  /*d0660*/  IMAD.MOV.U32 R26, RZ, RZ, R141 ;  /* 0x000000ffff1a7224 */ /* 0x000fe400078e008d */
[----:B------:R-:W-:Y:S01]  /*d0670*/  IMAD.MOV.U32 R27, RZ, RZ, R140 ;  /* 0x000000ffff1b7224 */ /* 0x000fe200078e008c */
[----:B------:R-:W-:Y:S01]  /*d0680*/  STL.64 [R1+0x4100], R38 ;  /* 0x0041002601007387 */ /* 0x000fe20000100a00 */
[----:B------:R-:W-:Y:S02]  /*d0690*/  IMAD.MOV.U32 R24, RZ, RZ, R143 ;  /* 0x000000ffff187224 */ /* 0x000fe400078e008f */
        /* <DEDUP_REMOVED lines=28> */
[----:B------:R-:W-:Y:S04]  /*d0860*/  STL.64 [R1+0x40b0], R18 ;  /* 0x0040b01201007387 */ /* 0x000fe80000100a00 */
[----:B------:R1:W-:Y:S04]  /*d0870*/  LDGSTS.E [R108+0x1cb80], desc[UR40][R4.64], P4 ;  /* 0x1cb80000046c7fae */ /* 0x0003e8000a1a1028 */
[----:B------:R-:W-:Y:S04]  /*d0880*/  STL.64 [R1+0x40a8], R16 ;  /* 0x0040a81001007387 */ /* 0x000fe80000100a00 */
[----:B------:R-:W-:Y:S01]  /*d0890*/  STL.64 [R1+0x40a0], R14 ;  /* 0x0040a00e01007387 */ /* 0x000fe20000100a00 */
[----:B-1----:R-:W-:-:S03]  /*d08a0*/  IMAD.MOV.U32 R4, RZ, RZ, R195 ;  /* 0x000000ffff047224 */ /* 0x002fc600078e00c3 */
[----:B------:R-:W-:Y:S01]  /*d08b0*/  STL.64 [R1+0x4098], R12 ;  /* 0x0040980c01007387 */ /* 0x000fe20000100a00 */
[----:B------:R-:W-:-:S03]  /*d08c0*/  IMAD.MOV.U32 R5, RZ, RZ, R194 ;  /* 0x000000ffff057224 */ /* 0x000fc600078e00c2 */
[----:B------:R-:W-:Y:S04]  /*d08d0*/  STL.64 [R1+0x4090], R10 ;  /* 0x0040900a01007387 */ /* 0x000fe80000100a00 */
[----:B------:R-:W-:Y:S04]  /*d08e0*/  STL.64 [R1+0x4088], R8 ;  /* 0x0040880801007387 */ /* 0x000fe80000100a00 */
[----:B------:R-:W-:Y:S04]  /*d08f0*/  STL.64 [R1+0x4080], R6 ;  /* 0x0040800601007387 */ /* 0x000fe80000100a00 */
[----:B------:R1:W-:Y:S04]  /*d0900*/  STL.64 [R1+0x4130], R4 ;  /* 0x0041300401007387 */ /* 0x0003e80000100a00 */
[----:B------:R-:W2:Y:S04]  /*d0910*/  LDL R231, [R1+0x567c] ;  /* 0x00567c0001e77983 */ /* 0x000ea80000100800 */
[----:B------:R-:W3:Y:S04]  /*d0920*/  LDL R232, [R1+0x5784] ;  /* 0x0057840001e87983 */ /* 0x000ee80000100800 */
[----:B------:R-:W4:Y:S04]  /*d0930*/  LDL R233, [R1+0x5674] ;  /* 0x0056740001e97983 */ /* 0x000f280000100800 */
        /* <DEDUP_REMOVED lines=20> */
[----:B------:R-:W4:Y:S01]  /*d0a80*/  LDL R227, [R1+0x5630] ;  /* 0x0056300001e37983 */ /* 0x000f220000100800 */
        /* <DEDUP_REMOVED lines=18> */
[----:B------:R-:W-:-:S03]  /*d0bb0*/  VIADD R109, R109, UR16 ;  /* 0x000000106d6d7c36 */ /* 0x000fc60008000000 */
        /* <DEDUP_REMOVED lines=8> */
[----:B------:R-:W4:Y:S04]  /*d0c40*/  LDL R177, [R1+0x561c] ;  /* 0x00561c0001b17983 */ /* 0x000f280000100800 */
[----:B------:R-:W4:Y:S04]  /*d0c50*/  LDL R178, [R1+0x5628] ;  /* 0x0056280001b27983 */ /* 0x000f280000100800 */
[----:B------:R-:W4:Y:S04]  /*d0c60*/  LDL R179, [R1+0x560c] ;  /* 0x00560c0001b37983 */ /* 0x000f280000100800 */
[----:B------:R-:W4:Y:S04]  /*d0c70*/  LDL R228, [R1+0x5618] ;  /* 0x0056180001e47983 */ /* 0x000f280000100800 */
[----:B------:R-:W4:Y:S04]  /*d0c80*/  LDL R229, [R1+0x5604] ;  /* 0x0056040001e57983 */ /* 0x000f280000100800 */
[----:B------:R-:W4:Y:S01]  /*d0c90*/  LDL R230, [R1+0x5610] ;  /* 0x0056100001e67983 */ /* 0x000f220000100800 */
[----:B--2---:R-:W-:-:S03]  /*d0ca0*/  IMAD.MOV.U32 R111, RZ, RZ, R231 ;  /* 0x000000ffff6f7224 */ /* 0x004fc600078e00e7 */
[----:B------:R-:W2:Y:S01]  /*d0cb0*/  LDL R231, [R1+0x547c] ;  /* 0x00547c0001e77983 */ /* 0x000ea20000100800 */
[----:B---3--:R-:W-:-:S03]  /*d0cc0*/  IMAD.MOV.U32 R110, RZ, RZ, R232 ;  /* 0x000000ffff6e7224 */ /* 0x008fc600078e00e8 */
[----:B------:R-:W3:Y:S04]  /*d0cd0*/  LDL R232, [R1+0x5588] ;  /* 0x0055880001e87983 */ /* 0x000ee80000100800 */
[----:B------:R4:W-:Y:S02]  /*d0ce0*/  LDGSTS.E [R109+0x1000], desc[UR40][R110.64], P1 ;  /* 0x010000006e6d7fae */ /* 0x0009e400089a1028 */
[----:B----4-:R-:W-:Y:S02]  /*d0cf0*/  IMAD.MOV.U32 R110, RZ, RZ, R234 ;  /* 0x000000ffff6e7224 */ /* 0x010fe400078e00ea */
[----:B------:R-:W-:Y:S01]  /*d0d00*/  IMAD.MOV.U32 R111, RZ, RZ, R233 ;  /* 0x000000ffff6f7224 */ /* 0x000fe200078e00e9 */
[----:B------:R-:W4:Y:S04]  /*d0d10*/  LDL R234, [R1+0x5480] ;  /* 0x0054800001ea7983 */ /* 0x000f280000100800 */
[----:B------:R1:W-:Y:S04]  /*d0d20*/  LDGSTS.E [R109+0x1080], desc[UR40][R110.64], P1 ;  /* 0x010800006e6d7fae */ /* 0x0003e800089a1028 */
[----:B------:R-:W2:Y:S01]  /*d0d30*/  LDL R233, [R1+0x5474] ;  /* 0x0054740001e97983 */ /* 0x000ea20000100800 */
[----:B-1----:R-:W-:-:S02]  /*d0d40*/  IMAD.MOV.U32 R110, RZ, RZ, R236 ;  /* 0x000000ffff6e7224 */ /* 0x002fc400078e00ec */
[----:B------:R-:W-:Y:S01]  /*d0d50*/  IMAD.MOV.U32 R111, RZ, RZ, R235 ;  /* 0x000000ffff6f7224 */ /* 0x000fe200078e00eb */
[----:B------:R-:W2:Y:S04]  /*d0d60*/  LDL R236, [R1+0x5478] ;  /* 0x0054780001ec7983 */ /* 0x000ea80000100800 */
        /* <DEDUP_REMOVED lines=45> */
[----:B------:R-:W3:Y:S04]  /*d1040*/  LDL R208, [R1+0x5614] ;  /* 0x0056140001d07983 */ /* 0x000ee80000100800 */
[----:B------:R1:W-:Y:S02]  /*d1050*/  LDGSTS.E [R109+0x1580], desc[UR40][R110.64], P1 ;  /* 0x015800006e6d7fae */ /* 0x0003e400089a1028 */
[----:B-1----:R-:W-:-:S02]  /*d1060*/  IMAD.MOV.U32 R110, RZ, RZ, R178 ;  /* 0x000000ffff6e7224 */ /* 0x002fc400078e00b2 */
[----:B------:R-:W-:Y:S01]  /*d1070*/  IMAD.MOV.U32 R111, RZ, RZ, R177 ;  /* 0x000000ffff6f7224 */ /* 0x000fe200078e00b1 */
[----:B------:R-:W-:Y:S01]  /*d1080*/  UISETP.GT.AND UP1, UPT, UR15, 0x6, UPT ;  /* 0x000000060f00788c */ /* 0x000fe2000bf24270 */
[----:B------:R-:W4:Y:S04]  /*d1090*/  LDL R177, [R1+0x5418] ;  /* 0x0054180001b17983 */ /* 0x000f280000100800 */
[----:B------:R2:W-:Y:S01]  /*d10a0*/  LDGSTS.E [R109+0x1600], desc[UR40][R110.64], P1 ;  /* 0x016000006e6d7fae */ /* 0x0005e200089a1028 */
[----:B------:R-:W-:-:S03]  /*d10b0*/  USEL UR10, URZ, 0x4, !UP1 ;  /* 0x00000004ff0a7887 */ /* 0x000fc6000c800000 */
[----:B------:R-:W4:Y:S01]  /*d10c0*/  LDL R178, [R1+0x541c] ;  /* 0x00541c0001b27983 */ /* 0x000f220000100800 */
[----:B------:R-:W-:-:S06]  /*d10d0*/  USEL UR10, UR10, URZ, !UP0 ;  /* 0x000000ff0a0a7287 */ /* 0x000fcc000c000000 */
[----:B------:R-:W-:Y:S01]  /*d10e0*/  ISETP.NE.U32.AND P0, PT, RZ, UR10, PT ;  /* 0x0000000aff007c0c */ /* 0x000fe2000bf05070 */
[----:B--2---:R-:W-:Y:S02]  /*d10f0*/  IMAD.MOV.U32 R110, RZ, RZ, R227 ;  /* 0x000000ffff6e7224 */ /* 0x004fe400078e00e3 */
[----:B------:R-:W2:Y:S01]  /*d1100*/  LDL R227, [R1+0x5414] ;  /* 0x0054140001e37983 */ /* 0x000ea20000100800 */
[----:B---3--:R-:W-:-:S03]  /*d1110*/  IMAD.MOV.U32 R111, RZ, RZ, R208 ;  /* 0x000000ffff6f7224 */ /* 0x008fc600078e00d0 */
[----:B------:R-:W3:Y:S04]  /*d1120*/  LDL R208, [R1+0x5410] ;  /* 0x0054100001d07983 */ /* 0x000ee80000100800 */
[----:B------:R1:W-:Y:S02]  /*d1130*/  LDGSTS.E [R109+0x1680], desc[UR40][R110.64], P1 ;  /* 0x016800006e6d7fae */ /* 0x0003e400089a1028 */
[----:B-1----:R-:W-:Y:S02]  /*d1140*/  IMAD.MOV.U32 R110, RZ, RZ, R228 ;  /* 0x000000ffff6e7224 */ /* 0x002fe400078e00e4 */
[----:B------:R-:W-:Y:S01]  /*d1150*/  IMAD.MOV.U32 R111, RZ, RZ, R179 ;  /* 0x000000ffff6f7224 */ /* 0x000fe200078e00b3 */
[----:B------:R-:W3:Y:S04]  /*d1160*/  LDL R228, [R1+0x542c] ;  /* 0x00542c0001e47983 */ /* 0x000ee80000100800 */
[----:B------:R1:W-:Y:S04]  /*d1170*/  LDGSTS.E [R109+0x1700], desc[UR40][R110.64], P1 ;  /* 0x017000006e6d7fae */ /* 0x0003e800089a1028 */
[----:B------:R-:W3:Y:S01]  /*d1180*/  LDL R179, [R1+0x5428] ;  /* 0x0054280001b37983 */ /* 0x000ee20000100800 */
[----:B-1----:R-:W-:-:S02]  /*d1190*/  IMAD.MOV.U32 R110, RZ, RZ, R230 ;  /* 0x000000ffff6e7224 */ /* 0x002fc400078e00e6 */
        /* <DEDUP_REMOVED lines=9> */
[----:B----4-:R-:W-:-:S02]  /*d1230*/  IMAD.MOV.U32 R110, RZ, RZ, R234 ;  /* 0x000000ffff6e7224 */ /* 0x010fc400078e00ea */
[----:B------:R-:W-:Y:S01]  /*d1240*/  IMAD.MOV.U32 R111, RZ, RZ, R233 ;  /* 0x000000ffff6f7224 */ /* 0x000fe200078e00e9 */
[----:B------:R-:W4:Y:S04]  /*d1250*/  LDL R234, [R1+0x5314] ;  /* 0x0053140001ea7983 */ /* 0x000f280000100800 */
[----:B------:R1:W-:Y:S04]  /*d1260*/  LDGSTS.E [R109+0x3080], desc[UR40][R110.64], P0 ;  /* 0x030800006e6d7fae */ /* 0x0003e800081a1028 */
[----:B------:R-:W4:Y:S01]  /*d1270*/  LDL R233, [R1+0x5310] ;  /* 0x0053100001e97983 */ /* 0x000f220000100800 */
[----:B-1----:R-:W-:-:S02]  /*d1280*/  IMAD.MOV.U32 R110, RZ, RZ, R236 ;  /* 0x000000ffff6e7224 */ /* 0x002fc400078e00ec */
        /* <DEDUP_REMOVED lines=44> */
[----:B--2---:R-:W-:-:S03]  /*d1550*/  IMAD.MOV.U32 R110, RZ, RZ, R227 ;  /* 0x000000ffff6e7224 */ /* 0x004fc600078e00e3 */
[----:B------:R-:W2:Y:S01]  /*d1560*/  LDL R227, [R1+0x5424] ;  /* 0x0054240001e37983 */ /* 0x000ea20000100800 */
[----:B---3--:R-:W-:-:S03]  /*d1570*/  IMAD.MOV.U32 R111, RZ, RZ, R208 ;  /* 0x000000ffff6f7224 */ /* 0x008fc600078e00d0 */
[----:B------:R-:W3:Y:S04]  /*d1580*/  LDL R208, [R1+0x5420] ;  /* 0x0054200001d07983 */ /* 0x000ee80000100800 */
[----:B------:R1:W-:Y:S02]  /*d1590*/  LDGSTS.E [R109+0x3580], desc[UR40][R110.64], P0 ;  /* 0x035800006e6d7fae */ /* 0x0003e400081a1028 */
[----:B-1----:R-:W-:Y:S02]  /*d15a0*/  IMAD.MOV.U32 R110, RZ, RZ, R178 ;  /* 0x000000ffff6e7224 */ /* 0x002fe400078e00b2 */
        /* <DEDUP_REMOVED lines=252> */
[----:B------:R-:W-:-:S05]  /*d2570*/  IMAD.MOV.U32 R111, RZ, RZ, R177 ;  /* 0x000000ffff6f7224 */ /* 0x000fca00078e00b1 */
[----:B------:R1:W-:Y:S02]  /*d2580*/  LDGSTS.E [R109+0x9600], desc[UR40][R110.64], P1 ;  /* 0x096000006e6d7fae */ /* 0x0003e400089a1028 */
[----:B-1----:R-:W-:Y:S02]  /*d2590*/  IMAD.MOV.U32 R110, RZ, RZ, R228 ;  /* 0x000000ffff6e7224 */ /* 0x002fe400078e00e4 */
[----:B------:R-:W-:-:S05]  /*d25a0*/  IMAD.MOV.U32 R111, RZ, RZ, R179 ;  /* 0x000000ffff6f7224 */ /* 0x000fca00078e00b3 */
        /* <DEDUP_REMOVED lines=68> */
[----:B------:R-:W4:Y:S04]  /*d29f0*/  LDL R210, [R1+0x44fc] ;  /* 0x0044fc0001d27983 */ /* 0x000f280000100800 */
[----:B------:R2:W-:Y:S02]  /*d2a00*/  LDGSTS.E [R109+0xb500], desc[UR40][R110.64], P0 ;  /* 0x0b5000006e6d7fae */ /* 0x0005e400081a1028 */
[----:B--2---:R-:W-:-:S02]  /*d2a10*/  IMAD.MOV.U32 R110, RZ, RZ, R227 ;  /* 0x000000ffff6e7224 */ /* 0x004fc400078e00e3 */
[----:B------:R-:W2:Y:S01]  /*d2a20*/  LDL R227, [R1+0x4518] ;  /* 0x0045180001e37983 */ /* 0x000ea20000100800 */
[----:B---3--:R-:W-:-:S03]  /*d2a30*/  IMAD.MOV.U32 R111, RZ, RZ, R208 ;  /* 0x000000ffff6f7224 */ /* 0x008fc600078e00d0 */
[----:B------:R-:W3:Y:S04]  /*d2a40*/  LDL R208, [R1+0x4514] ;  /* 0x0045140001d07983 */ /* 0x000ee80000100800 */
[----:B------:R4:W-:Y:S02]  /*d2a50*/  LDGSTS.E [R109+0xb580], desc[UR40][R110.64], P0 ;  /* 0x0b5800006e6d7fae */ /* 0x0009e400081a1028 */
[----:B----4-:R-:W-:Y:S02]  /*d2a60*/  IMAD.MOV.U32 R110, RZ, RZ, R209 ;  /* 0x000000ffff6e7224 */ /* 0x010fe400078e00d1 */
[----:B------:R-:W4:Y:S01]  /*d2a70*/  LDL R209, [R1+0x46e8] ;  /* 0x0046e80001d17983 */ /* 0x000f220000100800 */
[----:B------:R-:W-:-:S03]  /*d2a80*/  IMAD.MOV.U32 R111, RZ, RZ, R210 ;  /* 0x000000ffff6f7224 */ /* 0x000fc600078e00d2 */
[----:B------:R-:W4:Y:S04]  /*d2a90*/  LDL R210, [R1+0x46e4] ;  /* 0x0046e40001d27983 */ /* 0x000f280000100800 */
[----:B------:R1:W-:Y:S02]  /*d2aa0*/  LDGSTS.E [R109+0xb600], desc[UR40][R110.64], P0 ;  /* 0x0b6000006e6d7fae */ /* 0x0003e400081a1028 */
[----:B-1----:R-:W-:Y:S02]  /*d2ab0*/  IMAD.MOV.U32 R110, RZ, RZ, R213 ;  /* 0x000000ffff6e7224 */ /* 0x002fe400078e00d5 */
[----:B------:R-:W-:Y:S01]  /*d2ac0*/  IMAD.MOV.U32 R111, RZ, RZ, R204 ;  /* 0x000000ffff6f7224 */ /* 0x000fe200078e00cc */
[----:B------:R-:W4:Y:S04]  /*d2ad0*/  LDL R213, [R1+0x46f0] ;  /* 0x0046f00001d57983 */ /* 0x000f280000100800 */
[----:B------:R1:W-:Y:S04]  /*d2ae0*/  LDGSTS.E [R109+0xb680], desc[UR40][R110.64], P0 ;  /* 0x0b6800006e6d7fae */ /* 0x0003e800081a1028 */
[----:B------:R-:W4:Y:S01]  /*d2af0*/  LDL R204, [R1+0x46ec] ;  /* 0x0046ec0001cc7983 */ /* 0x000f220000100800 */
[----:B-1----:R-:W-:-:S02]  /*d2b00*/  IMAD.MOV.U32 R110, RZ, RZ, R230 ;  /* 0x000000ffff6e7224 */ /* 0x002fc400078e00e6 */
[----:B------:R-:W-:Y:S01]  /*d2b10*/  IMAD.MOV.U32 R111, RZ, RZ, R229 ;  /* 0x000000ffff6f7224 */ /* 0x000fe200078e00e5 */
[----:B------:R-:W-:Y:S01]  /*d2b20*/  UISETP.GT.AND UP1, UPT, UR15, 0x1a, UPT ;  /* 0x0000001a0f00788c */ /* 0x000fe2000bf24270 */
[----:B------:R-:W4:Y:S04]  /*d2b30*/  LDL R229, [R1+0x470c] ;  /* 0x00470c0001e57983 */ /* 0x000f280000100800 */
[----:B------:R2:W-:Y:S04]  /*d2b40*/  LDGSTS.E [R109+0xb700], desc[UR40][R110.64], P0 ;  /* 0x0b7000006e6d7fae */ /* 0x0005e800081a1028 */
[----:B------:R-:W4:Y:S01]  /*d2b50*/  LDL R230, [R1+0x4710] ;  /* 0x0047100001e67983 */ /* 0x000f220000100800 */
[----:B--2---:R-:W-:-:S03]  /*d2b60*/  IMAD.MOV.U32 R110, RZ, RZ, R227 ;  /* 0x000000ffff6e7224 */ /* 0x004fc600078e00e3 */
[----:B------:R-:W2:Y:S01]  /*d2b70*/  LDL R227, [R1+0x46f8] ;  /* 0x0046f80001e37983 */ /* 0x000ea20000100800 */
[----:B---3--:R-:W-:-:S03]  /*d2b80*/  IMAD.MOV.U32 R111, RZ, RZ, R208 ;  /* 0x000000ffff6f7224 */ /* 0x008fc600078e00d0 */
[----:B------:R-:W3:Y:S01]  /*d2b90*/  LDL R208, [R1+0x46f4] ;  /* 0x0046f40001d07983 */ /* 0x000ee20000100800 */
[----:B------:R-:W-:-:S03]  /*d2ba0*/  USEL UR10, URZ, 0x4, !UP1 ;  /* 0x00000004ff0a7887 */ /* 0x000fc6000c800000 */
[----:B------:R1:W-:Y:S01]  /*d2bb0*/  LDGSTS.E [R109+0xb780], desc[UR40][R110.64], P0 ;  /* 0x0b7800006e6d7fae */ /* 0x0003e200081a1028 */
[----:B------:R-:W-:-:S06]  /*d2bc0*/  USEL UR10, UR10, URZ, !UP0 ;  /* 0x000000ff0a0a7287 */ /* 0x000fcc000c000000 */
[----:B------:R-:W-:Y:S01]  /*d2bd0*/  ISETP.NE.U32.AND P1, PT, RZ, UR10, PT ;  /* 0x0000000aff007c0c */ /* 0x000fe2000bf25070 */
[----:B-1----:R-:W-:Y:S02]  /*d2be0*/  IMAD.MOV.U32 R110, RZ, RZ, R232 ;  /* 0x000000ffff6e7224 */ /* 0x002fe400078e00e8 */
[----:B------:R-:W-:Y:S01]  /*d2bf0*/  IMAD.MOV.U32 R111, RZ, RZ, R231 ;  /* 0x000000ffff6f7224 */ /* 0x000fe200078e00e7 */
[----:B------:R-:W3:Y:S04]  /*d2c00*/  LDL R232, [R1+0x4718] ;  /* 0x0047180001e87983 */ /* 0x000ee80000100800 */
[----:B------:R-:W3:Y:S05]  /*d2c10*/  LDL R231, [R1+0x4714] ;  /* 0x0047140001e77983 */ /* 0x000eea0000100800 */
[----:B------:R1:W-:Y:S02]  /*d2c20*/  LDGSTS.E [R109+0xd000], desc[UR40][R110.64], P1 ;  /* 0x0d0000006e6d7fae */ /* 0x0003e400089a1028 */
        /* <DEDUP_REMOVED lines=38> */
[----:B------:R-:W3:Y:S04]  /*d2e90*/  LDL R212, [R1+0x46fc] ;  /* 0x0046fc0001d47983 */ /* 0x000ee80000100800 */
[----:B------:R4:W-:Y:S02]  /*d2ea0*/  LDGSTS.E [R109+0xd400], desc[UR40][R110.64], P1 ;  /* 0x0d4000006e6d7fae */ /* 0x0009e400089a1028 */
[----:B----4-:R-:W-:-:S02]  /*d2eb0*/  IMAD.MOV.U32 R110, RZ, RZ, R209 ;  /* 0x000000ffff6e7224 */ /* 0x010fc400078e00d1 */
[----:B------:R-:W4:Y:S01]  /*d2ec0*/  LDL R209, [R1+0x4708] ;  /* 0x0047080001d17983 */ /* 0x000f220000100800 */
[----:B------:R-:W-:-:S03]  /*d2ed0*/  IMAD.MOV.U32 R111, RZ, RZ, R210 ;  /* 0x000000ffff6f7224 */ /* 0x000fc600078e00d2 */
[----:B------:R-:W4:Y:S04]  /*d2ee0*/  LDL R210, [R1+0x4704] ;  /* 0x0047040001d27983 */ /* 0x000f280000100800 */
[----:B------:R1:W-:Y:S02]  /*d2ef0*/  LDGSTS.E [R109+0xd480], desc[UR40][R110.64], P1 ;  /* 0x0d4800006e6d7fae */ /* 0x0003e400089a1028 */
[----:B-1----:R-:W-:Y:S02]  /*d2f00*/  IMAD.MOV.U32 R110, RZ, RZ, R213 ;  /* 0x000000ffff6e7224 */ /* 0x002fe400078e00d5 */
[----:B------:R-:W4:Y:S01]  /*d2f10*/  LDL R213, [R1+0x48d0] ;  /* 0x0048d00001d57983 */ /* 0x000f220000100800 */
[----:B------:R-:W-:-:S03]  /*d2f20*/  IMAD.MOV.U32 R111, RZ, RZ, R204 ;  /* 0x000000ffff6f7224 */ /* 0x000fc600078e00cc */
[----:B------:R-:W4:Y:S04]  /*d2f30*/  LDL R204, [R1+0x48cc] ;  /* 0x0048cc0001cc7983 */ /* 0x000f280000100800 */
[----:B------:R2:W-:Y:S02]  /*d2f40*/  LDGSTS.E [R109+0xd500], desc[UR40][R110.64], P1 ;  /* 0x0d5000006e6d7fae */ /* 0x0005e400089a1028 */
[----:B--2---:R-:W-:Y:S02]  /*d2f50*/  IMAD.MOV.U32 R110, RZ, RZ, R227 ;  /* 0x000000ffff6e7224 */ /* 0x004fe400078e00e3 */
[----:B------:R-:W2:Y:S01]  /*d2f60*/  LDL R227, [R1+0x48a0] ;  /* 0x0048a00001e37983 */ /* 0x000ea20000100800 */
[----:B---3--:R-:W-:-:S03]  /*d2f70*/  IMAD.MOV.U32 R111, RZ, RZ, R208 ;  /* 0x000000ffff6f7224 */ /* 0x008fc600078e00d0 */
[----:B------:R-:W3:Y:S04]  /*d2f80*/  LDL R208, [R1+0x489c] ;  /* 0x00489c0001d07983 */ /* 0x000ee80000100800 */
[----:B------:R1:W-:Y:S02]  /*d2f90*/  LDGSTS.E [R109+0xd580], desc[UR40][R110.64], P1 ;  /* 0x0d5800006e6d7fae */ /* 0x0003e400089a1028 */
[----:B-1----:R-:W-:Y:S02]  /*d2fa0*/  IMAD.MOV.U32 R110, RZ, RZ, R211 ;  /* 0x000000ffff6e7224 */ /* 0x002fe400078e00d3 */
[----:B------:R-:W3:Y:S01]  /*d2fb0*/  LDL R211, [R1+0x48d8] ;  /* 0x0048d80001d37983 */ /* 0x000ee20000100800 */
[----:B------:R-:W-:-:S03]  /*d2fc0*/  IMAD.MOV.U32 R111, RZ, RZ, R212 ;  /* 0x000000ffff6f7224 */ /* 0x000fc600078e00d4 */
        /* <DEDUP_REMOVED lines=20> */
[----:B------:R-:W-:-:S04]  /*d3110*/  USEL UR10, URZ, 0x4, !UP1 ;  /* 0x00000004ff0a7887 */ /* 0x000fc8000c800000 */
[----:B------:R-:W-:-:S06]  /*d3120*/  USEL UR10, UR10, URZ, !UP0 ;  /* 0x000000ff0a0a7287 */ /* 0x000fcc000c000000 */
[----:B------:R-:W-:-:S13]  /*d3130*/  ISETP.NE.U32.AND P0, PT, RZ, UR10, PT ;  /* 0x0000000aff007c0c */ /* 0x000fda000bf05070 */
        /* <DEDUP_REMOVED lines=31> */
[----:B-1----:R-:W-:-:S02]  /*d3330*/  IMAD.MOV.U32 R110, RZ, RZ, R211 ;  /* 0x000000ffff6e7224 */ /* 0x002fc400078e00d3 */
[----:B------:R-:W3:Y:S01]  /*d3340*/  LDL R211, [R1+0x4908] ;  /* 0x0049080001d37983 */ /* 0x000ee20000100800 */
[----:B------:R-:W-:-:S03]  /*d3350*/  IMAD.MOV.U32 R111, RZ, RZ, R212 ;  /* 0x000000ffff6f7224 */ /* 0x000fc600078e00d4 */
        /* <DEDUP_REMOVED lines=79> */
[----:B------:R1:W-:Y:S01]  /*d3850*/  LDGSTS.E [R109+0x11300], desc[UR40][R110.64], P1 ;  /* 0x113000006e6d7fae */ /* 0x0003e200089a1028 */
[----:B------:R-:W-:-:S03]  /*d3860*/  UISETP.GT.AND UP1, UPT, UR15, 0x26, UPT ;  /* 0x000000260f00788c */ /* 0x000fc6000bf24270 */
[----:B------:R-:W3:Y:S01]  /*d3870*/  LDL R239, [R1+0x4ccc] ;  /* 0x004ccc0001ef7983 */ /* 0x000ee20000100800 */
[----:B-1----:R-:W-:Y:S02]  /*d3880*/  IMAD.MOV.U32 R110, RZ, RZ, R246 ;  /* 0x000000ffff6e7224 */ /* 0x002fe400078e00f6 */
[----:B------:R-:W-:Y:S01]  /*d3890*/  IMAD.MOV.U32 R111, RZ, RZ, R245 ;  /* 0x000000ffff6f7224 */ /* 0x000fe200078e00f5 */
[----:B------:R-:W-:Y:S01]  /*d38a0*/  USEL UR10, URZ, 0x4, !UP1 ;  /* 0x00000004ff0a7887 */ /* 0x000fe2000c800000 */
[----:B------:R-:W3:Y:S04]  /*d38b0*/  LDL R245, [R1+0x4cdc] ;  /* 0x004cdc0001f57983 */ /* 0x000ee80000100800 */
[----:B------:R1:W-:Y:S04]  /*d38c0*/  LDGSTS.E [R109+0x11380], desc[UR40][R110.64], P1 ;  /* 0x113800006e6d7fae */ /* 0x0003e800089a1028 */
[----:B------:R-:W3:Y:S01]  /*d38d0*/  LDL R246, [R1+0x4ce0] ;  /* 0x004ce00001f67983 */ /* 0x000ee20000100800 */
[----:B-1----:R-:W-:-:S02]  /*d38e0*/  IMAD.MOV.U32 R110, RZ, RZ, R207 ;  /* 0x000000ffff6e7224 */ /* 0x002fc400078e00cf */
[----:B------:R-:W-:Y:S01]  /*d38f0*/  IMAD.MOV.U32 R111, RZ, RZ, R247 ;  /* 0x000000ffff6f7224 */ /* 0x000fe200078e00f7 */
[----:B------:R-:W-:Y:S01]  /*d3900*/  USEL UR10, UR10, URZ, !UP0 ;  /* 0x000000ff0a0a7287 */ /* 0x000fe2000c000000 */
        /* <DEDUP_REMOVED lines=17> */
[----:B------:R1:W-:Y:S01]  /*d3a20*/  LDGSTS.E [R109+0x11580], desc[UR40][R110.64], P1 ;  /* 0x115800006e6d7fae */ /* 0x0003e200089a1028 */
[----:B------:R-:W-:Y:S01]  /*d3a30*/  ISETP.NE.U32.AND P0, PT, RZ, UR10, PT ;  /* 0x0000000aff007c0c */ /* 0x000fe2000bf05070 */
        /* <DEDUP_REMOVED lines=68> */
[----:B------:R1:W-:Y:S01]  /*d3e80*/  LDGSTS.E [R109+0x13480], desc[UR40][R110.64], P0 ;  /* 0x134800006e6d7fae */ /* 0x0003e200081a1028 */
[----:B------:R-:W-:-:S03]  /*d3e90*/  UISETP.GT.AND UP1, UPT, UR15, 0x2a, UPT ;  /* 0x0000002a0f00788c */ /* 0x000fc6000bf24270 */
[----:B------:R-:W3:Y:S01]  /*d3ea0*/  LDL R247, [R1+0x4edc] ;  /* 0x004edc0001f77983 */ /* 0x000ee20000100800 */
[----:B-1----:R-:W-:Y:S02]  /*d3eb0*/  IMAD.MOV.U32 R110, RZ, RZ, R211 ;  /* 0x000000ffff6e7224 */ /* 0x002fe400078e00d3 */
        /* <DEDUP_REMOVED lines=9> */
[----:B--2---:R-:W-:Y:S02]  /*d3f50*/  IMAD.MOV.U32 R110, RZ, RZ, R227 ;  /* 0x000000ffff6e7224 */ /* 0x004fe400078e00e3 */
        /* <DEDUP_REMOVED lines=31> */
[----:B------:R-:W3:Y:S04]  /*d4150*/  LDL.LU.64 R4, [R1+0x4070] ;  /* 0x0040700001047983 */ /* 0x000ee80000300a00 */
[----:B------:R1:W-:Y:S04]  /*d4160*/  LDGSTS.E [R109+0x15080], desc[UR40][R110.64], P1 ;  /* 0x150800006e6d7fae */ /* 0x0003e800089a1028 */
[----:B------:R-:W3:Y:S04]  /*d4170*/  LDL.LU.64 R22, [R1+0x4068] ;  /* 0x0040680001167983 */ /* 0x000ee80000300a00 */
[----:B------:R-:W3:Y:S01]  /*d4180*/  LDL.LU.64 R20, [R1+0x4060] ;  /* 0x0040600001147983 */ /* 0x000ee20000300a00 */
[----:B-1----:R-:W-:-:S03]  /*d4190*/  IMAD.MOV.U32 R110, RZ, RZ, R232 ;  /* 0x000000ffff6e7224 */ /* 0x002fc600078e00e8 */
[----:B------:R-:W3:Y:S01]  /*d41a0*/  LDL.LU.64 R18, [R1+0x4058] ;  /* 0x0040580001127983 */ /* 0x000ee20000300a00 */
[----:B------:R-:W-:-:S03]  /*d41b0*/  IMAD.MOV.U32 R111, RZ, RZ, R231 ;  /* 0x000000ffff6f7224 */ /* 0x000fc600078e00e7 */
        /* <DEDUP_REMOVED lines=9> */
[----:B------:R-:W3:Y:S01]  /*d4250*/  LDL.LU.64 R6, [R1+0x4028] ;  /* 0x0040280001067983 */ /* 0x000ee20000300a00 */
[----:B-1----:R-:W-:Y:S02]  /*d4260*/  IMAD.MOV.U32 R110, RZ, RZ, R236 ;  /* 0x000000ffff6e7224 */ /* 0x002fe400078e00ec */
[----:B------:R-:W-:-:S05]  /*d4270*/  IMAD.MOV.U32 R111, RZ, RZ, R235 ;  /* 0x000000ffff6f7224 */ /* 0x000fca00078e00eb */
        /* <DEDUP_REMOVED lines=22> */
[----:B----4-:R-:W-:Y:S02]  /*d43e0*/  IMAD.MOV.U32 R110, RZ, RZ, R209 ;  /* 0x000000ffff6e7224 */ /* 0x010fe400078e00d1 */
[----:B------:R-:W-:-:S05]  /*d43f0*/  IMAD.MOV.U32 R111, RZ, RZ, R210 ;  /* 0x000000ffff6f7224 */ /* 0x000fca00078e00d2 */
[----:B------:R2:W-:Y:S02]  /*d4400*/  LDGSTS.E [R109+0x15600], desc[UR40][R110.64], P1 ;  /* 0x156000006e6d7fae */ /* 0x0005e400089a1028 */
[----:B--2---:R-:W-:Y:S02]  /*d4410*/  IMAD.MOV.U32 R110, RZ, RZ, R227 ;  /* 0x000000ffff6e7224 */ /* 0x004fe400078e00e3 */
[----:B---3--:R-:W-:-:S05]  /*d4420*/  IMAD.MOV.U32 R111, RZ, RZ, R208 ;  /* 0x000000ffff6f7224 */ /* 0x008fca00078e00d0 */
[----:B------:R1:W-:Y:S02]  /*d4430*/  LDGSTS.E [R109+0x15680], desc[UR40][R110.64], P1 ;  /* 0x156800006e6d7fae */ /* 0x0003e400089a1028 */
[----:B-1----:R-:W-:Y:S02]  /*d4440*/  IMAD.MOV.U32 R110, RZ, RZ, R202 ;  /* 0x000000ffff6e7224 */ /* 0x002fe400078e00ca */
[----:B------:R-:W-:-:S05]  /*d4450*/  IMAD.MOV.U32 R111, RZ, RZ, R203 ;  /* 0x000000ffff6f7224 */ /* 0x000fca00078e00cb */
[----:B------:R1:W-:Y:S02]  /*d4460*/  LDGSTS.E [R109+0x15700], desc[UR40][R110.64], P1 ;  /* 0x157000006e6d7fae */ /* 0x0003e400089a1028 */
[----:B-1----:R-:W-:Y:S02]  /*d4470*/  IMAD.MOV.U32 R110, RZ, RZ, R200 ;  /* 0x000000ffff6e7224 */ /* 0x002fe400078e00c8 */
[----:B------:R-:W-:-:S05]  /*d4480*/  IMAD.MOV.U32 R111, RZ, RZ, R201 ;  /* 0x000000ffff6f7224 */ /* 0x000fca00078e00c9 */
[----:B------:R1:W-:Y:S02]  /*d4490*/  LDGSTS.E [R109+0x15780], desc[UR40][R110.64], P1 ;  /* 0x157800006e6d7fae */ /* 0x0003e400089a1028 */
[----:B-1----:R-:W-:-:S05]  /*d44a0*/  IADD3 R111, P0, PT, R4, R3, RZ ;  /* 0x00000003046f7210 */ /* 0x002fca0007f1e0ff */
[----:B------:R-:W-:Y:S02]  /*d44b0*/  IMAD.X R110, R5, 0x1, R2, P0 ;  /* 0x00000001056e7824 */ /* 0x000fe400000e0602 */
[----:B------:R-:W2:Y:S04]  /*d44c0*/  LDL.LU.64 R4, [R1+0x4020] ;  /* 0x0040200001047983 */ /* 0x000ea80000300a00 */
[----:B------:R-:W3:Y:S01]  /*d44d0*/  LDL.LU.64 R26, [R1+0x4018] ;  /* 0x00401800011a7983 */ /* 0x000ee20000300a00 */
[----:B------:R-:W-:-:S03]  /*d44e0*/  IADD3 R113, P0, PT, R22, R3, RZ ;  /* 0x0000000316717210 */ /* 0x000fc60007f1e0ff */
[----:B------:R-:W4:Y:S02]  /*d44f0*/  LDL.LU.64 R24, [R1+0x4010] ;  /* 0x0040100001187983 */ /* 0x000f240000300a00 */
[--C-:B------:R-:W-:Y:S01]  /*d4500*/  IMAD.X R112, R23, 0x1, R2.reuse, P0 ;  /* 0x0000000117707824 */ /* 0x100fe200000e0602 */
[-C--:B------:R-:W-:Y:S01]  /*d4510*/  IADD3 R115, P0, PT, R20, R3.reuse, RZ ;  /* 0x0000000314737210 */ /* 0x080fe20007f1e0ff */
[----:B------:R-:W4:Y:S04]  /*d4520*/  LDL.LU.64 R22, [R1+0x4008] ;  /* 0x0040080001167983 */ /* 0x000f280000300a00 */
        /* <DEDUP_REMOVED lines=19> */
[----:B------:R-:W-:Y:S01]  /*d4660*/  IADD3 R137, P0, PT, R6, R3, RZ ;  /* 0x0000000306897210 */ /* 0x000fe20007f1e0ff */
[----:B------:R-:W4:Y:S04]  /*d4670*/  LDL.LU.64 R8, [R1+0x3fd0] ;  /* 0x003fd00001087983 */ /* 0x000f280000300a00 */
[----:B------:R-:W-:-:S02]  /*d4680*/  IMAD.X R136, R7, 0x1, R2, P0 ;  /* 0x0000000107887824 */ /* 0x000fc400000e0602 */
[----:B------:R-:W4:Y:S01]  /*d4690*/  LDL.LU.64 R6, [R1+0x3fc8] ;  /* 0x003fc80001067983 */ /* 0x000f220000300a00 */
[----:B--2---:R-:W-:-:S05]  /*d46a0*/  IADD3 R139, P0, PT, R4, R3, RZ ;  /* 0x00000003048b7210 */ /* 0x004fca0007f1e0ff */
[----:B------:R-:W-:Y:S02]  /*d46b0*/  IMAD.X R138, R5, 0x1, R2, P0 ;  /* 0x00000001058a7824 */ /* 0x000fe400000e0602 */
[----:B------:R-:W2:Y:S01]  /*d46c0*/  LDL.LU.64 R4, [R1+0x3fc0] ;  /* 0x003fc00001047983 */ /* 0x000ea20000300a00 */
[----:B---3--:R-:W-:-:S05]  /*d46d0*/  IADD3 R141, P0, PT, R26, R3, RZ ;  /* 0x000000031a8d7210 */ /* 0x008fca0007f1e0ff */
[----:B------:R-:W-:Y:S01]  /*d46e0*/  IMAD.X R140, R27, 0x1, R2, P0 ;  /* 0x000000011b8c7824 */ /* 0x000fe200000e0602 */
[----:B----4-:R-:W-:-:S05]  /*d46f0*/  IADD3 R143, P0, PT, R24, R3, RZ ;  /* 0x00000003188f7210 */ /* 0x010fca0007f1e0ff */
[----:B------:R-:W-:Y:S01]  /*d4700*/  IMAD.X R142, R25, 0x1, R2, P0 ;  /* 0x00000001198e7824 */ /* 0x000fe200000e0602 */
[----:B------:R-:W-:-:S05]  /*d4710*/  IADD3 R145, P0, PT, R22, R3, RZ ;  /* 0x0000000316917210 */ /* 0x000fca0007f1e0ff */
[----:B------:R-:W-:Y:S01]  /*d4720*/  IMAD.X R144, R23, 0x1, R2, P0 ;  /* 0x0000000117907824 */ /* 0x000fe200000e0602 */
[----:B------:R-:W-:-:S05]  /*d4730*/  IADD3 R147, P0, PT, R20, R3, RZ ;  /* 0x0000000314937210 */ /* 0x000fca0007f1e0ff */
[--C-:B------:R-:W-:Y:S01]  /*d4740*/  IMAD.X R146, R21, 0x1, R2.reuse, P0 ;  /* 0x0000000115927824 */ /* 0x100fe200000e0602 */
[-C--:B------:R-:W-:Y:S01]  /*d4750*/  IADD3 R181, P0, PT, R18, R3.reuse, RZ ;  /* 0x0000000312b57210 */ /* 0x080fe20007f1e0ff */
[----:B------:R-:W3:Y:S04]  /*d4760*/  LDL.LU.64 R20, [R1+0x3fb8] ;  /* 0x003fb80001147983 */ /* 0x000ee80000300a00 */
[--C-:B------:R-:W-:Y:S01]  /*d4770*/  IMAD.X R180, R19, 0x1, R2.reuse, P0 ;  /* 0x0000000113b47824 */ /* 0x100fe200000e0602 */
[-C--:B------:R-:W-:Y:S01]  /*d4780*/  IADD3 R183, P0, PT, R16, R3.reuse, RZ ;  /* 0x0000000310b77210 */ /* 0x080fe20007f1e0ff */
[----:B------:R-:W4:Y:S04]  /*d4790*/  LDL.LU.64 R18, [R1+0x3fb0] ;  /* 0x003fb00001127983 */ /* 0x000f280000300a00 */
[--C-:B------:R-:W-:Y:S01]  /*d47a0*/  IMAD.X R182, R17, 0x1, R2.reuse, P0 ;  /* 0x0000000111b67824 */ /* 0x100fe200000e0602 */
[-C--:B------:R-:W-:Y:S01]  /*d47b0*/  IADD3 R185, P0, PT, R14, R3.reuse, RZ ;  /* 0x000000030eb97210 */ /* 0x080fe20007f1e0ff */
[----:B------:R-:W3:Y:S04]  /*d47c0*/  LDL.LU.64 R16, [R1+0x3fa8] ;  /* 0x003fa80001107983 */ /* 0x000ee80000300a00 */
        /* <DEDUP_REMOVED lines=10> */
[----:B------:R-:W-:Y:S01]  /*d4870*/  IADD3 R193, P0, PT, R6, R3, RZ ;  /* 0x0000000306c17210 */ /* 0x000fe20007f1e0ff */
[----:B------:R-:W3:Y:S04]  /*d4880*/  LDL.LU.64 R8, [R1+0x3f88] ;  /* 0x003f880001087983 */ /* 0x000ee80000300a00 */
[----:B------:R-:W-:-:S02]  /*d4890*/  IMAD.X R192, R7, 0x1, R2, P0 ;  /* 0x0000000107c07824 */ /* 0x000fc400000e0602 */
[----:B------:R-:W3:Y:S01]  /*d48a0*/  LDL.LU.64 R6, [R1+0x3f80] ;  /* 0x003f800001067983 */ /* 0x000ee20000300a00 */
[----:B--2---:R-:W-:-:S05]  /*d48b0*/  IADD3 R195, P0, PT, R4, R3, RZ ;  /* 0x0000000304c37210 */ /* 0x004fca0007f1e0ff */
[----:B------:R-:W-:Y:S02]  /*d48c0*/  IMAD.X R194, R5, 0x1, R2, P0 ;  /* 0x0000000105c27824 */ /* 0x000fe400000e0602 */
[----:B------:R-:W2:Y:S04]  /*d48d0*/  LDL.LU.64 R4, [R1+0x4078] ;  /* 0x0040780001047983 */ /* 0x000ea80000300a00 */
        /* <DEDUP_REMOVED lines=22> */
[----:B------:R-:W4:Y:S01]  /*d4a40*/  LDL.LU R173, [R1+0xe94] ;  /* 0x000e940001ad7983 */ /* 0x000f220000300800 */
[----:B--2---:R-:W-:-:S03]  /*d4a50*/  IMAD.MOV.U32 R236, RZ, RZ, R227 ;  /* 0x000000ffffec7224 */ /* 0x004fc600078e00e3 */
[----:B------:R-:W2:Y:S01]  /*d4a60*/  LDL.LU R227, [R1+0xe98] ;  /* 0x000e980001e37983 */ /* 0x000ea20000300800 */
[----:B------:R-:W-:Y:S02]  /*d4a70*/  LOP3.LUT R247, R247, R246, RZ, 0x3c, !PT ;  /* 0x000000f6f7f77212 */ /* 0x000fe400078e3cff */
[----:B------:R-:W-:Y:S02]  /*d4a80*/  LOP3.LUT R245, R245, R244, RZ, 0x3c, !PT ;  /* 0x000000f4f5f57212 */ /* 0x000fe400078e3cff */
[----:B------:R-:W-:Y:S02]  /*d4a90*/  LOP3.LUT R246, R247, R246, RZ, 0x3c, !PT ;  /* 0x000000f6f7f67212 */ /* 0x000fe400078e3cff */
[----:B------:R-:W-:Y:S02]  /*d4aa0*/  LOP3.LUT R244, R245, R244, RZ, 0x3c, !PT ;  /* 0x000000f4f5f47212 */ /* 0x000fe400078e3cff */
[----:B------:R-:W-:Y:S02]  /*d4ab0*/  LOP3.LUT R247, R247, R246, RZ, 0x3c, !PT ;  /* 0x000000f6f7f77212 */ /* 0x000fe400078e3cff */
[----:B------:R-:W-:-:S03]  /*d4ac0*/  LOP3.LUT R245, R245, R244, RZ, 0x3c, !PT ;  /* 0x000000f4f5f57212 */ /* 0x000fc600078e3cff */
[----:B------:R1:W-:Y:S04]  /*d4ad0*/  STL.64 [R1+0x3140], R246 ;  /* 0x003140f601007387 */ /* 0x0003e80000100a00 */
[----:B------:R-:W4:Y:S04]  /*d4ae0*/  LDL.LU R170, [R1+0xe9c] ;  /* 0x000e9c0001aa7983 */ /* 0x000f280000300800 */
[----:B------:R-:W4:Y:S04]  /*d4af0*/  LDL.LU R171, [R1+0xea0] ;  /* 0x000ea00001ab7983 */ /* 0x000f280000300800 */
[----:B------:R-:W4:Y:S04]  /*d4b00*/  LDL.LU R168, [R1+0xea4] ;  /* 0x000ea40001a87983 */ /* 0x000f280000300800 */
[----:B------:R-:W4:Y:S04]  /*d4b10*/  LDL.LU R169, [R1+0xea8] ;  /* 0x000ea80001a97983 */ /* 0x000f280000300800 */
[----:B------:R1:W-:Y:S04]  /*d4b20*/  STL.64 [R1+0x3138], R244 ;  /* 0x003138f401007387 */ /* 0x0003e80000100a00 */
[----:B------:R-:W4:Y:S04]  /*d4b30*/  LDL.LU R166, [R1+0xeac] ;  /* 0x000eac0001a67983 */ /* 0x000f280000300800 */
[----:B------:R-:W4:Y:S01]  /*d4b40*/  LDL.LU R167, [R1+0xeb0] ;  /* 0x000eb00001a77983 */ /* 0x000f220000300800 */
[----:B------:R-:W-:-:S03]  /*d4b50*/  LOP3.LUT R239, R239, R238, RZ, 0x3c, !PT ;  /* 0x000000eeefef7212 */ /* 0x000fc600078e3cff */
[----:B------:R-:W4:Y:S01]  /*d4b60*/  LDL.LU R164, [R1+0xeb4] ;  /* 0x000eb40001a47983 */ /* 0x000f220000300800 */
[----:B------:R-:W-:Y:S02]  /*d4b70*/  LOP3.LUT R238, R239, R238, RZ, 0x3c, !PT ;  /* 0x000000eeefee7212 */ /* 0x000fe400078e3cff */
[----:B---3--:R-:W-:Y:S01]  /*d4b80*/  LOP3.LUT R235, R235, R234, RZ, 0x3c, !PT ;  /* 0x000000eaebeb7212 */ /* 0x008fe200078e3cff */
[----:B------:R-:W3:Y:S01]  /*d4b90*/  LDL.LU R165, [R1+0xeb8] ;  /* 0x000eb80001a57983 */ /* 0x000ee20000300800 */
[----:B------:R-:W-:Y:S02]  /*d4ba0*/  LOP3.LUT R233, R233, R232, RZ, 0x3c, !PT ;  /* 0x000000e8e9e97212 */ /* 0x000fe400078e3cff */
[----:B------:R-:W-:Y:S01]  /*d4bb0*/  LOP3.LUT R239, R239, R238, RZ, 0x3c, !PT ;  /* 0x000000eeefef7212 */ /* 0x000fe200078e3cff */
[----:B------:R-:W3:Y:S01]  /*d4bc0*/  LDL.LU R162, [R1+0xe24] ;  /* 0x000e240001a27983 */ /* 0x000ee20000300800 */
[----:B------:R-:W-:Y:S02]  /*d4bd0*/  LOP3.LUT R234, R235, R234, RZ, 0x3c, !PT ;  /* 0x000000eaebea7212 */ /* 0x000fe400078e3cff */
[----:B------:R-:W-:Y:S01]  /*d4be0*/  LOP3.LUT R231, R231, R230, RZ, 0x3c, !PT ;  /* 0x000000e6e7e77212 */ /* 0x000fe200078e3cff */
[----:B------:R-:W3:Y:S01]  /*d4bf0*/  LDL.LU R163, [R1+0xe28] ;  /* 0x000e280001a37983 */ /* 0x000ee20000300800 */
[----:B------:R-:W-:-:S02]  /*d4c00*/  LOP3.LUT R232, R233, R232, RZ, 0x3c, !PT ;  /* 0x000000e8e9e87212 */ /* 0x000fc400078e3cff */
[----:B------:R-:W-:Y:S01]  /*d4c10*/  LOP3.LUT R229, R229, R228, RZ, 0x3c, !PT ;  /* 0x000000e4e5e57212 */ /* 0x000fe200078e3cff */
[----:B------:R1:W-:Y:S01]  /*d4c20*/  STL.64 [R1+0x3130], R238 ;  /* 0x003130ee01007387 */ /* 0x0003e20000100a00 */
[----:B------:R-:W-:Y:S02]  /*d4c30*/  LOP3.LUT R235, R235, R234, RZ, 0x3c, !PT ;  /* 0x000000eaebeb7212 */ /* 0x000fe400078e3cff */
[----:B------:R-:W-:Y:S01]  /*d4c40*/  LOP3.LUT R230, R231, R230, RZ, 0x3c, !PT ;  /* 0x000000e6e7e67212 */ /* 0x000fe200078e3cff */
[----:B------:R-:W3:Y:S01]  /*d4c50*/  LDL.LU R160, [R1+0xe2c] ;  /* 0x000e2c0001a07983 */ /* 0x000ee20000300800 */
[----:B------:R-:W-:Y:S02]  /*d4c60*/  LOP3.LUT R233, R233, R232, RZ, 0x3c, !PT ;  /* 0x000000e8e9e97212 */ /* 0x000fe400078e3cff */
[----:B------:R-:W-:Y:S01]  /*d4c70*/  LOP3.LUT R228, R229, R228, RZ, 0x3c, !PT ;  /* 0x000000e4e5e47212 */ /* 0x000fe200078e3cff */
[----:B------:R-:W3:Y:S01]  /*d4c80*/  LDL.LU R161, [R1+0xe30] ;  /* 0x000e300001a17983 */ /* 0x000ee20000300800 */
[----:B------:R-:W-:-:S03]  /*d4c90*/  LOP3.LUT R231, R231, R230, RZ, 0x3c, !PT ;  /* 0x000000e6e7e77212 */ /* 0x000fc600078e3cff */
[----:B------:R1:W-:Y:S01]  /*d4ca0*/  STL.64 [R1+0x3128], R236 ;  /* 0x003128ec01007387 */ /* 0x0003e20000100a00 */
[----:B------:R-:W-:-:S03]  /*d4cb0*/  LOP3.LUT R229, R229, R228, RZ, 0x3c, !PT ;  /* 0x000000e4e5e57212 */ /* 0x000fc600078e3cff */
[----:B------:R-:W3:Y:S04]  /*d4cc0*/  LDL.LU R158, [R1+0xe34] ;  /* 0x000e3400019e7983 */ /* 0x000ee80000300800 */
[----:B------:R-:W3:Y:S04]  /*d4cd0*/  LDL.LU R159, [R1+0xe38] ;  /* 0x000e3800019f7983 */ /* 0x000ee80000300800 */
[----:B------:R1:W-:Y:S04]  /*d4ce0*/  STL.64 [R1+0x3120], R234 ;  /* 0x003120ea01007387 */ /* 0x0003e80000100a00 */
[----:B------:R1:W-:Y:S04]  /*d4cf0*/  STL.64 [R1+0x3118], R232 ;  /* 0x003118e801007387 */ /* 0x0003e80000100a00 */
[----:B------:R-:W3:Y:S04]  /*d4d00*/  LDL.LU R156, [R1+0xe04] ;  /* 0x000e0400019c7983 */ /* 0x000ee80000300800 */
[----:B------:R-:W3:Y:S04]  /*d4d10*/  LDL.LU R157, [R1+0xe08] ;  /* 0x000e0800019d7983 */ /* 0x000ee80000300800 */
[----:B------:R1:W-:Y:S04]  /*d4d20*/  STL.64 [R1+0x3110], R230 ;  /* 0x003110e601007387 */ /* 0x0003e80000100a00 */
[----:B------:R1:W-:Y:S04]  /*d4d30*/  STL.64 [R1+0x3108], R228 ;  /* 0x003108e401007387 */ /* 0x0003e80000100a00 */
[----:B------:R-:W3:Y:S01]  /*d4d40*/  LDL.LU R155, [R1+0xe0c] ;  /* 0x000e0c00019b7983 */ /* 0x000ee20000300800 */
[----:B--2---:R-:W-:-:S03]  /*d4d50*/  IMAD.MOV.U32 R172, RZ, RZ, R227 ;  /* 0x000000ffffac7224 */ /* 0x004fc600078e00e3 */
[----:B------:R-:W2:Y:S01]  /*d4d60*/  LDL.LU R227, [R1+0xe10] ;  /* 0x000e100001e37983 */ /* 0x000ea20000300800 */
[----:B------:R-:W-:Y:S02]  /*d4d70*/  LOP3.LUT R179, R179, R178, RZ, 0x3c, !PT ;  /* 0x000000b2b3b37212 */ /* 0x000fe400078e3cff */
[----:B------:R-:W-:Y:S02]  /*d4d80*/  LOP3.LUT R177, R177, R176, RZ, 0x3c, !PT ;  /* 0x000000b0b1b17212 */ /* 0x000fe400078e3cff */
[----:B------:R-:W-:Y:S02]  /*d4d90*/  LOP3.LUT R178, R179, R178, RZ, 0x3c, !PT ;  /* 0x000000b2b3b27212 */ /* 0x000fe400078e3cff */
[----:B----4-:R-:W-:Y:S02]  /*d4da0*/  LOP3.LUT R175, R175, R174, RZ, 0x3c, !PT ;  /* 0x000000aeafaf7212 */ /* 0x010fe400078e3cff */
[----:B------:R-:W-:Y:S02]  /*d4db0*/  LOP3.LUT R176, R177, R176, RZ, 0x3c, !PT ;  /* 0x000000b0b1b07212 */ /* 0x000fe400078e3cff */
[----:B------:R-:W-:-:S02]  /*d4dc0*/  LOP3.LUT R179, R179, R178, RZ, 0x3c, !PT ;  /* 0x000000b2b3b37212 */ /* 0x000fc400078e3cff */
[----:B------:R-:W-:Y:S02]  /*d4dd0*/  LOP3.LUT R174, R175, R174, RZ, 0x3c, !PT ;  /* 0x000000aeafae7212 */ /* 0x000fe400078e3cff */
[----:B------:R-:W-:Y:S02]  /*d4de0*/  LOP3.LUT R177, R177, R176, RZ, 0x3c, !PT ;  /* 0x000000b0b1b17212 */ /* 0x000fe400078e3cff */
[----:B------:R-:W-:Y:S01]  /*d4df0*/  LOP3.LUT R171, R171, R170, RZ, 0x3c, !PT ;  /* 0x000000aaabab7212 */ /* 0x000fe200078e3cff */
[----:B------:R4:W-:Y:S01]  /*d4e00*/  STL.64 [R1+0x3100], R178 ;  /* 0x003100b201007387 */ /* 0x0009e20000100a00 */
[----:B------:R-:W-:Y:S02]  /*d4e10*/  LOP3.LUT R175, R175, R174, RZ, 0x3c, !PT ;  /* 0x000000aeafaf7212 */ /* 0x000fe400078e3cff */
[----:B------:R-:W-:Y:S02]  /*d4e20*/  LOP3.LUT R170, R171, R170, RZ, 0x3c, !PT ;  /* 0x000000aaabaa7212 */ /* 0x000fe400078e3cff */
[----:B------:R-:W-:Y:S01]  /*d4e30*/  LOP3.LUT R169, R169, R168, RZ, 0x3c, !PT ;  /* 0x000000a8a9a97212 */ /* 0x000fe200078e3cff */
[----:B------:R1:W-:Y:S01]  /*d4e40*/  STL.64 [R1+0x30f8], R176 ;  /* 0x0030f8b001007387 */ /* 0x0003e20000100a00 */
[----:B------:R-:W-:-:S02]  /*d4e50*/  LOP3.LUT R171, R171, R170, RZ, 0x3c, !PT ;  /* 0x000000aaabab7212 */ /* 0x000fc400078e3cff */
[----:B------:R-:W-:Y:S01]  /*d4e60*/  LOP3.LUT R168, R169, R168, RZ, 0x3c, !PT ;  /* 0x000000a8a9a87212 */ /* 0x000fe200078e3cff */
[----:B------:R-:W4:Y:S01]  /*d4e70*/  LDL.LU R152, [R1+0xe14] ;  /* 0x000e140001987983 */ /* 0x000f220000300800 */
[----:B------:R-:W-:-:S03]  /*d4e80*/  LOP3.LUT R167, R167, R166, RZ, 0x3c, !PT ;  /* 0x000000a6a7a77212 */ /* 0x000fc600078e3cff */
[----:B------:R-:W4:Y:S01]  /*d4e90*/  LDL.LU R153, [R1+0xe18] ;  /* 0x000e180001997983 */ /* 0x000f220000300800 */
[----:B------:R-:W-:Y:S02]  /*d4ea0*/  LOP3.LUT R169, R169, R168, RZ, 0x3c, !PT ;  /* 0x000000a8a9a97212 */ /* 0x000fe400078e3cff */
[C---:B------:R-:W-:Y:S01]  /*d4eb0*/  LOP3.LUT R166, R167.reuse, R166, RZ, 0x3c, !PT ;  /* 0x000000a6a7a67212 */ /* 0x040fe200078e3cff */
[----:B------:R1:W-:Y:S04]  /*d4ec0*/  STL.64 [R1+0x30f0], R174 ;  /* 0x0030f0ae01007387 */ /* 0x0003e80000100a00 */
[----:B------:R1:W-:Y:S01]  /*d4ed0*/  STL.64 [R1+0x30e8], R172 ;  /* 0x0030e8ac01007387 */ /* 0x0003e20000100a00 */
[----:B------:R-:W-:-:S03]  /*d4ee0*/  LOP3.LUT R167, R167, R166, RZ, 0x3c, !PT ;  /* 0x000000a6a7a77212 */ /* 0x000fc600078e3cff */
[----:B------:R1:W-:Y:S01]  /*d4ef0*/  STL.64 [R1+0x30e0], R170 ;  /* 0x0030e0aa01007387 */ /* 0x0003e20000100a00 */
[----:B---3--:R-:W-:-:S03]  /*d4f00*/  LOP3.LUT R165, R165, R164, RZ, 0x3c, !PT ;  /* 0x000000a4a5a57212 */ /* 0x008fc600078e3cff */
[----:B------:R-:W3:Y:S04]  /*d4f10*/  LDL.LU R150, [R1+0xe1c] ;  /* 0x000e1c0001967983 */ /* 0x000ee80000300800 */
[----:B------:R-:W3:Y:S01]  /*d4f20*/  LDL.LU R151, [R1+0xe20] ;  /* 0x000e200001977983 */ /* 0x000ee20000300800 */
[----:B------:R-:W-:-:S03]  /*d4f30*/  LOP3.LUT R164, R165, R164, RZ, 0x3c, !PT ;  /* 0x000000a4a5a47212 */ /* 0x000fc600078e3cff */
[----:B------:R1:W-:Y:S01]  /*d4f40*/  STL.64 [R1+0x30d8], R168 ;  /* 0x0030d8a801007387 */ /* 0x0003e20000100a00 */
[----:B------:R-:W-:-:S03]  /*d4f50*/  LOP3.LUT R163, R163, R162, RZ, 0x3c, !PT ;  /* 0x000000a2a3a37212 */ /* 0x000fc600078e3cff */
[----:B------:R-:W3:Y:S04]  /*d4f60*/  LDL.LU R148, [R1+0xde4] ;  /* 0x000de40001947983 */ /* 0x000ee80000300800 */
[----:B------:R-:W3:Y:S04]  /*d4f70*/  LDL.LU R149, [R1+0xde8] ;  /* 0x000de80001957983 */ /* 0x000ee80000300800 */
[----:B------:R1:W-:Y:S01]  /*d4f80*/  STL.64 [R1+0x30d0], R166 ;  /* 0x0030d0a601007387 */ /* 0x0003e20000100a00 */
[----:B------:R-:W-:-:S03]  /*d4f90*/  LOP3.LUT R165, R165, R164, RZ, 0x3c, !PT ;  /* 0x000000a4a5a57212 */ /* 0x000fc600078e3cff */
[----:B------:R-:W3:Y:S01]  /*d4fa0*/  LDL.LU R130, [R1+0xdec] ;  /* 0x000dec0001827983 */ /* 0x000ee20000300800 */
[----:B------:R-:W-:-:S03]  /*d4fb0*/  LOP3.LUT R162, R163, R162, RZ, 0x3c, !PT ;  /* 0x000000a2a3a27212 */ /* 0x000fc600078e3cff */
[----:B------:R-:W3:Y:S04]  /*d4fc0*/  LDL.LU R131, [R1+0xdf0] ;  /* 0x000df00001837983 */ /* 0x000ee80000300800 */
[----:B------:R-:W3:Y:S04]  /*d4fd0*/  LDL.LU R128, [R1+0xdf4] ;  /* 0x000df40001807983 */ /* 0x000ee80000300800 */
[----:B------:R-:W3:Y:S01]  /*d4fe0*/  LDL.LU R129, [R1+0xdf8] ;  /* 0x000df80001817983 */ /* 0x000ee20000300800 */
[----:B------:R-:W-:-:S03]  /*d4ff0*/  LOP3.LUT R163, R163, R162, RZ, 0x3c, !PT ;  /* 0x000000a2a3a37212 */ /* 0x000fc600078e3cff */
[----:B------:R1:W-:Y:S04]  /*d5000*/  STL.64 [R1+0x30c8], R164 ;  /* 0x0030c8a401007387 */ /* 0x0003e80000100a00 */
[----:B------:R-:W3:Y:S04]  /*d5010*/  LDL.LU R126, [R1+0xdfc] ;  /* 0x000dfc00017e7983 */ /* 0x000ee80000300800 */
[----:B------:R-:W3:Y:S04]  /*d5020*/  LDL.LU R127, [R1+0xe00] ;  /* 0x000e0000017f7983 */ /* 0x000ee80000300800 */
[----:B------:R-:W3:Y:S04]  /*d5030*/  LDL.LU R124, [R1+0xdc4] ;  /* 0x000dc400017c7983 */ /* 0x000ee80000300800 */
[----:B------:R-:W3:Y:S04]  /*d5040*/  LDL.LU R125, [R1+0xdc8] ;  /* 0x000dc800017d7983 */ /* 0x000ee80000300800 */
[----:B------:R1:W-:Y:S04]  /*d5050*/  STL.64 [R1+0x3158], R162 ;  /* 0x003158a201007387 */ /* 0x0003e80000100a00 */
[----:B------:R-:W3:Y:S04]  /*d5060*/  LDL.LU R106, [R1+0xdcc] ;  /* 0x000dcc00016a7983 */ /* 0x000ee80000300800 */
[----:B------:R-:W3:Y:S04]  /*d5070*/  LDL.LU R107, [R1+0xdd0] ;  /* 0x000dd000016b7983 */ /* 0x000ee80000300800 */
[----:B------:R-:W3:Y:S01]  /*d5080*/  LDL.LU R105, [R1+0xdd4] ;  /* 0x000dd40001697983 */ /* 0x000ee20000300800 */
[----:B--2---:R-:W-:-:S03]  /*d5090*/  IMAD.MOV.U32 R154, RZ, RZ, R227 ;  /* 0x000000ffff9a7224 */ /* 0x004fc600078e00e3 */
[----:B------:R-:W2:Y:S01]  /*d50a0*/  LDL.LU R227, [R1+0xdd8] ;  /* 0x000dd80001e37983 */ /* 0x000ea20000300800 */
[----:B------:R-:W-:-:S04]  /*d50b0*/  LOP3.LUT R161, R161, R160, RZ, 0x3c, !PT ;  /* 0x000000a0a1a17212 */ /* 0x000fc800078e3cff */
[----:B------:R-:W-:-:S04]  /*d50c0*/  LOP3.LUT R160, R161, R160, RZ, 0x3c, !PT ;  /* 0x000000a0a1a07212 */ /* 0x000fc800078e3cff */
[----:B------:R-:W-:Y:S02]  /*d50d0*/  LOP3.LUT R161, R161, R160, RZ, 0x3c, !PT ;  /* 0x000000a0a1a17212 */ /* 0x000fe400078e3cff */
[----:B------:R-:W-:-:S03]  /*d50e0*/  LOP3.LUT R159, R159, R158, RZ, 0x3c, !PT ;  /* 0x0000009e9f9f7212 */ /* 0x000fc600078e3cff */
[----:B------:R1:W-:Y:S04]  /*d50f0*/  STL.64 [R1+0x3150], R160 ;  /* 0x003150a001007387 */ /* 0x0003e80000100a00 */
[----:B------:R-:W2:Y:S04]  /*d5100*/  LDL.LU R102, [R1+0xddc] ;  /* 0x000ddc0001667983 */ /* 0x000ea80000300800 */
[----:B------:R-:W2:Y:S01]  /*d5110*/  LDL.LU R103, [R1+0xde0] ;  /* 0x000de00001677983 */ /* 0x000ea20000300800 */
[----:B------:R-:W-:-:S03]  /*d5120*/  LOP3.LUT R158, R159, R158, RZ, 0x3c, !PT ;  /* 0x0000009e9f9e7212 */ /* 0x000fc600078e3cff */
[----:B------:R-:W2:Y:S01]  /*d5130*/  LDL.LU R100, [R1+0xdbc] ;  /* 0x000dbc0001647983 */ /* 0x000ea20000300800 */
[----:B------:R-:W-:-:S03]  /*d5140*/  LOP3.LUT R159, R159, R158, RZ, 0x3c, !PT ;  /* 0x0000009e9f9f7212 */ /* 0x000fc600078e3cff */
[----:B------:R-:W2:Y:S01]  /*d5150*/  LDL.LU R101, [R1+0xdc0] ;  /* 0x000dc00001657983 */ /* 0x000ea20000300800 */
[----:B------:R-:W-:-:S03]  /*d5160*/  LOP3.LUT R157, R157, R156, RZ, 0x3c, !PT ;  /* 0x0000009c9d9d7212 */ /* 0x000fc600078e3cff */
[----:B------:R-:W2:Y:S04]  /*d5170*/  LDL.LU R98, [R1+0xdac] ;  /* 0x000dac0001627983 */ /* 0x000ea80000300800 */
[----:B------:R-:W2:Y:S01]  /*d5180*/  LDL.LU R99, [R1+0xdb0] ;  /* 0x000db00001637983 */ /* 0x000ea20000300800 */
[----:B------:R-:W-:-:S03]  /*d5190*/  LOP3.LUT R156, R157, R156, RZ, 0x3c, !PT ;  /* 0x0000009c9d9c7212 */ /* 0x000fc600078e3cff */
[----:B------:R1:W-:Y:S01]  /*d51a0*/  STL.64 [R1+0x3148], R158 ;  /* 0x0031489e01007387 */ /* 0x0003e20000100a00 */
[----:B----4-:R-:W-:-:S03]  /*d51b0*/  LOP3.LUT R153, R153, R152, RZ, 0x3c, !PT ;  /* 0x0000009899997212 */ /* 0x010fc600078e3cff */
[----:B------:R-:W4:Y:S04]  /*d51c0*/  LDL.LU R96, [R1+0xdb4] ;  /* 0x000db40001607983 */ /* 0x000f280000300800 */
[----:B------:R-:W4:Y:S01]  /*d51d0*/  LDL.LU R97, [R1+0xdb8] ;  /* 0x000db80001617983 */ /* 0x000f220000300800 */
[----:B------:R-:W-:Y:S02]  /*d51e0*/  LOP3.LUT R157, R157, R156, RZ, 0x3c, !PT ;  /* 0x0000009c9d9d7212 */ /* 0x000fe400078e3cff */
[----:B------:R-:W-:Y:S02]  /*d51f0*/  LOP3.LUT R152, R153, R152, RZ, 0x3c, !PT ;  /* 0x0000009899987212 */ /* 0x000fe400078e3cff */
[----:B---3--:R-:W-:Y:S01]  /*d5200*/  LOP3.LUT R151, R151, R150, RZ, 0x3c, !PT ;  /* 0x0000009697977212 */ /* 0x008fe200078e3cff */
[----:B------:R3:W-:Y:S01]  /*d5210*/  STL.64 [R1+0x3178], R156 ;  /* 0x0031789c01007387 */ /* 0x0007e20000100a00 */
[----:B------:R-:W-:-:S02]  /*d5220*/  LOP3.LUT R153, R153, R152, RZ, 0x3c, !PT ;  /* 0x0000009899997212 */ /* 0x000fc400078e3cff */
[----:B------:R-:W-:Y:S01]  /*d5230*/  LOP3.LUT R150, R151, R150, RZ, 0x3c, !PT ;  /* 0x0000009697967212 */ /* 0x000fe200078e3cff */
[----:B------:R-:W3:Y:S01]  /*d5240*/  LDL.LU R94, [R1+0xa5c] ;  /* 0x000a5c00015e7983 */ /* 0x000ee20000300800 */
[----:B------:R-:W-:-:S03]  /*d5250*/  LOP3.LUT R149, R149, R148, RZ, 0x3c, !PT ;  /* 0x0000009495957212 */ /* 0x000fc600078e3cff */
[----:B------:R-:W3:Y:S01]  /*d5260*/  LDL.LU R95, [R1+0xd90] ;  /* 0x000d9000015f7983 */ /* 0x000ee20000300800 */
[----:B------:R-:W-:-:S03]  /*d5270*/  LOP3.LUT R148, R149, R148, RZ, 0x3c, !PT ;  /* 0x0000009495947212 */ /* 0x000fc600078e3cff */
[----:B------:R-:W-:Y:S01]  /*d5280*/  STL.64 [R1+0x3170], R154 ;  /* 0x0031709a01007387 */ /* 0x000fe20000100a00 */
[----:B------:R-:W-:Y:S02]  /*d5290*/  LOP3.LUT R151, R151, R150, RZ, 0x3c, !PT ;  /* 0x0000009697977212 */ /* 0x000fe400078e3cff */
[----:B------:R-:W-:Y:S01]  /*d52a0*/  LOP3.LUT R131, R131, R130, RZ, 0x3c, !PT ;  /* 0x0000008283837212 */ /* 0x000fe200078e3cff */
[----:B------:R-:W-:Y:S01]  /*d52b0*/  STL.64 [R1+0x3168], R152 ;  /* 0x0031689801007387 */ /* 0x000fe20000100a00 */
[----:B------:R-:W-:Y:S02]  /*d52c0*/  LOP3.LUT R149, R149, R148, RZ, 0x3c, !PT ;  /* 0x0000009495957212 */ /* 0x000fe400078e3cff */
        /* <DEDUP_REMOVED lines=8> */
[----:B------:R-:W-:Y:S04]  /*d5350*/  STL.64 [R1+0x3198], R148 ;  /* 0x0031989401007387 */ /* 0x000fe80000100a00 */
[----:B------:R-:W3:Y:S04]  /*d5360*/  LDL.LU R90, [R1+0xd9c] ;  /* 0x000d9c00015a7983 */ /* 0x000ee80000300800 */
[----:B------:R-:W3:Y:S04]  /*d5370*/  LDL.LU R91, [R1+0xda0] ;  /* 0x000da000015b7983 */ /* 0x000ee80000300800 */
[----:B------:R-:W-:Y:S04]  /*d5380*/  STL.64 [R1+0x3190], R130 ;  /* 0x0031908201007387 */ /* 0x000fe80000100a00 */
[----:B------:R-:W-:Y:S04]  /*d5390*/  STL.64 [R1+0x3188], R128 ;  /* 0x0031888001007387 */ /* 0x000fe80000100a00 */
[----:B------:R-:W3:Y:S01]  /*d53a0*/  LDL.LU R89, [R1+0xda4] ;  /* 0x000da40001597983 */ /* 0x000ee20000300800 */
[----:B--2---:R-:W-:-:S03]  /*d53b0*/  IMAD.MOV.U32 R104, RZ, RZ, R227 ;  /* 0x000000ffff687224 */ /* 0x004fc600078e00e3 */
[----:B------:R-:W2:Y:S01]  /*d53c0*/  LDL.LU R227, [R1+0xda8] ;  /* 0x000da80001e37983 */ /* 0x000ea20000300800 */
        /* <DEDUP_REMOVED lines=8> */
[----:B------:R-:W-:Y:S02]  /*d5450*/  LOP3.LUT R107, R107, R106, RZ, 0x3c, !PT ;  /* 0x0000006a6b6b7212 */ /* 0x000fe400078e3cff */
[-C--:B------:R-:W-:Y:S01]  /*d5460*/  LOP3.LUT R103, R103, R102.reuse, RZ, 0x3c, !PT ;  /* 0x0000006667677212 */ /* 0x080fe200078e3cff */
[----:B------:R-:W-:Y:S03]  /*d5470*/  STL.64 [R1+0x3180], R126 ;  /* 0x0031807e01007387 */ /* 0x000fe60000100a00 */
[----:B------:R-:W-:Y:S01]  /*d5480*/  LOP3.LUT R102, R103, R102, RZ, 0x3c, !PT ;  /* 0x0000006667667212 */ /* 0x000fe200078e3cff */
[----:B------:R-:W-:Y:S01]  /*d5490*/  STL.64 [R1+0x31b8], R124 ;  /* 0x0031b87c01007387 */ /* 0x000fe20000100a00 */
[----:B------:R-:W-:-:S03]  /*d54a0*/  LOP3.LUT R101, R101, R100, RZ, 0x3c, !PT ;  /* 0x0000006465657212 */ /* 0x000fc600078e3cff */
        /* <DEDUP_REMOVED lines=8> */
[----:B------:R-:W-:-:S03]  /*d5530*/  LOP3.LUT R98, R99, R98, RZ, 0x3c, !PT ;  /* 0x0000006263627212 */ /* 0x000fc600078e3cff */
[----:B------:R-:W3:Y:S04]  /*d5540*/  LDL.LU R84, [R1+0xa44] ;  /* 0x000a440001547983 */ /* 0x000ee80000300800 */
[----:B------:R-:W3:Y:S01]  /*d5550*/  LDL.LU R85, [R1+0xa48] ;  /* 0x000a480001557983 */ /* 0x000ee20000300800 */
[----:B----4-:R-:W-:-:S03]  /*d5560*/  LOP3.LUT R97, R97, R96, RZ, 0x3c, !PT ;  /* 0x0000006061617212 */ /* 0x010fc600078e3cff */
[----:B------:R4:W-:Y:S04]  /*d5570*/  STL.64 [R1+0x31a0], R102 ;  /* 0x0031a06601007387 */ /* 0x0009e80000100a00 */
[----:B------:R-:W4:Y:S01]  /*d5580*/  LDL.LU R82, [R1+0xa4c] ;  /* 0x000a4c0001527983 */ /* 0x000f220000300800 */
[----:B------:R-:W-:-:S03]  /*d5590*/  LOP3.LUT R99, R99, R98, RZ, 0x3c, !PT ;  /* 0x0000006263637212 */ /* 0x000fc600078e3cff */
[----:B------:R-:W4:Y:S01]  /*d55a0*/  LDL.LU R83, [R1+0xa50] ;  /* 0x000a500001537983 */ /* 0x000f220000300800 */
[----:B------:R-:W-:-:S03]  /*d55b0*/  LOP3.LUT R96, R97, R96, RZ, 0x3c, !PT ;  /* 0x0000006061607212 */ /* 0x000fc600078e3cff */
[----:B------:R-:W4:Y:S04]  /*d55c0*/  LDL.LU R80, [R1+0xa54] ;  /* 0x000a540001507983 */ /* 0x000f280000300800 */
[----:B------:R-:W4:Y:S04]  /*d55d0*/  LDL.LU R81, [R1+0xa58] ;  /* 0x000a580001517983 */ /* 0x000f280000300800 */
[----:B------:R1:W-:Y:S04]  /*d55e0*/  STL.64 [R1+0x31c0], R100 ;  /* 0x0031c06401007387 */ /* 0x0003e80000100a00 */
[----:B------:R-:W4:Y:S01]  /*d55f0*/  LDL.LU R78, [R1+0x570] ;  /* 0x00057000014e7983 */ /* 0x000f220000300800 */
[----:B------:R-:W-:-:S03]  /*d5600*/  LOP3.LUT R97, R97, R96, RZ, 0x3c, !PT ;  /* 0x0000006061617212 */ /* 0x000fc600078e3cff */
[----:B------:R-:W4:Y:S04]  /*d5610*/  LDL.LU R79, [R1+0x574] ;  /* 0x00057400014f7983 */ /* 0x000f280000300800 */
[----:B------:R-:W4:Y:S04]  /*d5620*/  LDL.LU R76, [R1+0x578] ;  /* 0x00057800014c7983 */ /* 0x000f280000300800 */
[----:B------:R-:W4:Y:S04]  /*d5630*/  LDL.LU R77, [R1+0x57c] ;  /* 0x00057c00014d7983 */ /* 0x000f280000300800 */
[----:B------:R-:W-:Y:S04]  /*d5640*/  STL.64 [R1+0x3240], R98 ;  /* 0x0032406201007387 */ /* 0x000fe80000100a00 */
[----:B------:R-:W4:Y:S04]  /*d5650*/  LDL.LU R74, [R1+0x588] ;  /* 0x00058800014a7983 */ /* 0x000f280000300800 */
[----:B------:R-:W4:Y:S04]  /*d5660*/  LDL.LU R75, [R1+0x58c] ;  /* 0x00058c00014b7983 */ /* 0x000f280000300800 */
[----:B------:R-:W4:Y:S04]  /*d5670*/  LDL.LU R72, [R1+0xa34] ;  /* 0x000a340001487983 */ /* 0x000f280000300800 */
[----:B------:R-:W4:Y:S04]  /*d5680*/  LDL.LU R73, [R1+0xa38] ;  /* 0x000a380001497983 */ /* 0x000f280000300800 */
[----:B------:R-:W-:Y:S04]  /*d5690*/  STL.64 [R1+0x3238], R96 ;  /* 0x0032386001007387 */ /* 0x000fe80000100a00 */
[----:B------:R-:W4:Y:S04]  /*d56a0*/  LDL.LU R70, [R1+0x3b0] ;  /* 0x0003b00001467983 */ /* 0x000f280000300800 */
[----:B------:R-:W4:Y:S04]  /*d56b0*/  LDL.LU R71, [R1+0x3b4] ;  /* 0x0003b40001477983 */ /* 0x000f280000300800 */
[----:B------:R-:W4:Y:S01]  /*d56c0*/  LDL.LU R69, [R1+0x3b8] ;  /* 0x0003b80001457983 */ /* 0x000f220000300800 */
[----:B--2---:R-:W-:-:S03]  /*d56d0*/  IMAD.MOV.U32 R88, RZ, RZ, R227 ;  /* 0x000000ffff587224 */ /* 0x004fc600078e00e3 */
[----:B------:R-:W2:Y:S01]  /*d56e0*/  LDL.LU R227, [R1+0x3bc] ;  /* 0x0003bc0001e37983 */ /* 0x000ea20000300800 */
[----:B------:R-:W-:-:S05]  /*d56f0*/  IADD3 R197, P0, PT, R20, R3, RZ ;  /* 0x0000000314c57210 */ /* 0x000fca0007f1e0ff */
[----:B------:R-:W-:Y:S01]  /*d5700*/  IMAD.X R196, R21, 0x1, R2, P0 ;  /* 0x0000000115c47824 */ /* 0x000fe200000e0602 */
[----:B------:R-:W-:-:S05]  /*d5710*/  IADD3 R199, P0, PT, R18, R3, RZ ;  /* 0x0000000312c77210 */ /* 0x000fca0007f1e0ff */
[----:B------:R-:W-:Y:S01]  /*d5720*/  IMAD.X R198, R19, 0x1, R2, P0 ;  /* 0x0000000113c67824 */ /* 0x000fe200000e0602 */
[----:B------:R-:W-:Y:S02]  /*d5730*/  IADD3 R201, P0, PT, R16, R3, RZ ;  /* 0x0000000310c97210 */ /* 0x000fe40007f1e0ff */
[----:B---3--:R-:W-:-:S03]  /*d5740*/  LOP3.LUT R95, R95, R94, RZ, 0x3c, !PT ;  /* 0x0000005e5f5f7212 */ /* 0x008fc600078e3cff */
[--C-:B------:R-:W-:Y:S01]  /*d5750*/  IMAD.X R200, R17, 0x1, R2.reuse, P0 ;  /* 0x0000000111c87824 */ /* 0x100fe200000e0602 */
[-C--:B------:R-:W-:Y:S02]  /*d5760*/  IADD3 R203, P0, PT, R14, R3.reuse, RZ ;  /* 0x000000030ecb7210 */ /* 0x080fe40007f1e0ff */
[----:B------:R-:W-:Y:S02]  /*d5770*/  LOP3.LUT R93, R93, R92, RZ, 0x3c, !PT ;  /* 0x0000005c5d5d7212 */ /* 0x000fe400078e3cff */
[----:B------:R-:W-:Y:S01]  /*d5780*/  LOP3.LUT R91, R91, R90, RZ, 0x3c, !PT ;  /* 0x0000005a5b5b7212 */ /* 0x000fe200078e3cff */
[----:B------:R-:W-:Y:S01]  /*d5790*/  IMAD.X R202, R15, 0x1, R2, P0 ;  /* 0x000000010fca7824 */ /* 0x000fe200000e0602 */
[----:B------:R-:W-:Y:S02]  /*d57a0*/  IADD3 R205, P0, PT, R12, R3, RZ ;  /* 0x000000030ccd7210 */ /* 0x000fe40007f1e0ff */
[----:B------:R-:W-:Y:S02]  /*d57b0*/  LOP3.LUT R94, R95, R94, RZ, 0x3c, !PT ;  /* 0x0000005e5f5e7212 */ /* 0x000fe400078e3cff */
[----:B------:R-:W-:-:S02]  /*d57c0*/  LOP3.LUT R92, R93, R92, RZ, 0x3c, !PT ;  /* 0x0000005c5d5c7212 */ /* 0x000fc400078e3cff */
[----:B------:R-:W-:Y:S02]  /*d57d0*/  LOP3.LUT R90, R91, R90, RZ, 0x3c, !PT ;  /* 0x0000005a5b5a7212 */ /* 0x000fe400078e3cff */
[----:B------:R-:W-:Y:S01]  /*d57e0*/  LOP3.LUT R87, R87, R86, RZ, 0x3c, !PT ;  /* 0x0000005657577212 */ /* 0x000fe200078e3cff */
[----:B------:R-:W-:Y:S01]  /*d57f0*/  IMAD.X R204, R13, 0x1, R2, P0 ;  /* 0x000000010dcc7824 */ /* 0x000fe200000e0602 */
[----:B------:R-:W-:Y:S02]  /*d5800*/  LOP3.LUT R95, R95, R94, RZ, 0x3c, !PT ;  /* 0x0000005e5f5f7212 */ /* 0x000fe400078e3cff */
[----:B------:R-:W-:Y:S02]  /*d5810*/  LOP3.LUT R86, R87, R86, RZ, 0x3c, !PT ;  /* 0x0000005657567212 */ /* 0x000fe400078e3cff */
[----:B------:R-:W-:Y:S02]  /*d5820*/  LOP3.LUT R93, R93, R92, RZ, 0x3c, !PT ;  /* 0x0000005c5d5d7212 */ /* 0x000fe400078e3cff */
[----:B------:R-:W-:-:S02]  /*d5830*/  LOP3.LUT R85, R85, R84, RZ, 0x3c, !PT ;  /* 0x0000005455557212 */ /* 0x000fc400078e3cff */
[----:B------:R-:W-:Y:S02]  /*d5840*/  IADD3 R207, P0, PT, R10, R3, RZ ;  /* 0x000000030acf7210 */ /* 0x000fe40007f1e0ff */
[----:B------:R-:W-:Y:S02]  /*d5850*/  LOP3.LUT R84, R85, R84, RZ, 0x3c, !PT ;  /* 0x0000005455547212 */ /* 0x000fe400078e3cff */
[----:B------:R-:W-:Y:S02]  /*d5860*/  LOP3.LUT R91, R91, R90, RZ, 0x3c, !PT ;  /* 0x0000005a5b5b7212 */ /* 0x000fe400078e3cff */
[----:B----4-:R-:W-:Y:S01]  /*d5870*/  LOP3.LUT R83, R83, R82, RZ, 0x3c, !PT ;  /* 0x0000005253537212 */ /* 0x010fe200078e3cff */
[----:B------:R3:W-:Y:S01]  /*d5880*/  STL.64 [R1+0x3230], R94 ;  /* 0x0032305e01007387 */ /* 0x0007e20000100a00 */
[----:B------:R-:W-:Y:S02]  /*d5890*/  LOP3.LUT R87, R87, R86, RZ, 0x3c, !PT ;  /* 0x0000005657577212 */ /* 0x000fe400078e3cff */
[----:B------:R-:W-:-:S02]  /*d58a0*/  LOP3.LUT R82, R83, R82, RZ, 0x3c, !PT ;  /* 0x0000005253527212 */ /* 0x000fc400078e3cff */
[----:B------:R-:W-:Y:S01]  /*d58b0*/  LOP3.LUT R81, R81, R80, RZ, 0x3c, !PT ;  /* 0x0000005051517212 */ /* 0x000fe200078e3cff */
[----:B------:R-:W-:Y:S01]  /*d58c0*/  STL.64 [R1+0x3228], R92 ;  /* 0x0032285c01007387 */ /* 0x000fe20000100a00 */
[----:B------:R-:W-:Y:S02]  /*d58d0*/  LOP3.LUT R85, R85, R84, RZ, 0x3c, !PT ;  /* 0x0000005455557212 */ /* 0x000fe400078e3cff */
[----:B------:R-:W-:Y:S01]  /*d58e0*/  LOP3.LUT R80, R81, R80, RZ, 0x3c, !PT ;  /* 0x0000005051507212 */ /* 0x000fe200078e3cff */
[----:B------:R-:W-:Y:S01]  /*d58f0*/  IMAD.X R206, R11, 0x1, R2, P0 ;  /* 0x000000010bce7824 */ /* 0x000fe200000e0602 */
[----:B------:R-:W-:Y:S02]  /*d5900*/  LOP3.LUT R83, R83, R82, RZ, 0x3c, !PT ;  /* 0x0000005253537212 */ /* 0x000fe400078e3cff */
[-C--:B------:R-:W-:Y:S01]  /*d5910*/  LOP3.LUT R79, R79, R78.reuse, RZ, 0x3c, !PT ;  /* 0x0000004e4f4f7212 */ /* 0x080fe200078e3cff */
[----:B------:R-:W-:Y:S03]  /*d5920*/  STL.64 [R1+0x3220], R90 ;  /* 0x0032205a01007387 */ /* 0x000fe60000100a00 */
[----:B------:R-:W-:-:S02]  /*d5930*/  LOP3.LUT R78, R79, R78, RZ, 0x3c, !PT ;  /* 0x0000004e4f4e7212 */ /* 0x000fc400078e3cff */
[----:B------:R-:W-:Y:S01]  /*d5940*/  LOP3.LUT R77, R77, R76, RZ, 0x3c, !PT ;  /* 0x0000004c4d4d7212 */ /* 0x000fe200078e3cff */
[----:B------:R-:W-:Y:S01]  /*d5950*/  STL.64 [R1+0x3218], R88 ;  /* 0x0032185801007387 */ /* 0x000fe20000100a00 */
[----:B------:R-:W-:Y:S02]  /*d5960*/  LOP3.LUT R81, R81, R80, RZ, 0x3c, !PT ;  /* 0x0000005051517212 */ /* 0x000fe400078e3cff */
[----:B------:R-:W-:Y:S01]  /*d5970*/  LOP3.LUT R76, R77, R76, RZ, 0x3c, !PT ;  /* 0x0000004c4d4c7212 */ /* 0x000fe200078e3cff */
[----:B------:R-:W-:Y:S01]  /*d5980*/  STL.64 [R1+0x3210], R86 ;  /* 0x0032105601007387 */ /* 0x000fe20000100a00 */
[----:B------:R-:W-:Y:S02]  /*d5990*/  IADD3 R209, P0, PT, R8, R3, RZ ;  /* 0x0000000308d17210 */ /* 0x000fe40007f1e0ff */
[----:B------:R-:W-:Y:S02]  /*d59a0*/  LOP3.LUT R75, R75, R74, RZ, 0x3c, !PT ;  /* 0x0000004a4b4b7212 */ /* 0x000fe400078e3cff */
[----:B------:R-:W-:-:S02]  /*d59b0*/  LOP3.LUT R79, R79, R78, RZ, 0x3c, !PT ;  /* 0x0000004e4f4f7212 */ /* 0x000fc400078e3cff */
[----:B------:R-:W-:Y:S02]  /*d59c0*/  LOP3.LUT R74, R75, R74, RZ, 0x3c, !PT ;  /* 0x0000004a4b4a7212 */ /* 0x000fe400078e3cff */
[----:B------:R-:W-:Y:S01]  /*d59d0*/  LOP3.LUT R73, R73, R72, RZ, 0x3c, !PT ;  /* 0x0000004849497212 */ /* 0x000fe200078e3cff */
[----:B------:R-:W-:Y:S01]  /*d59e0*/  STL.64 [R1+0x3208], R84 ;  /* 0x0032085401007387 */ /* 0x000fe20000100a00 */
[----:B------:R-:W-:Y:S02]  /*d59f0*/  LOP3.LUT R77, R77, R76, RZ, 0x3c, !PT ;  /* 0x0000004c4d4d7212 */ /* 0x000fe400078e3cff */
[----:B------:R-:W-:Y:S01]  /*d5a00*/  LOP3.LUT R72, R73, R72, RZ, 0x3c, !PT ;  /* 0x0000004849487212 */ /* 0x000fe200078e3cff */
[----:B------:R-:W-:Y:S01]  /*d5a10*/  STL.64 [R1+0x3200], R82 ;  /* 0x0032005201007387 */ /* 0x000fe20000100a00 */
[----:B------:R-:W-:Y:S02]  /*d5a20*/  LOP3.LUT R75, R75, R74, RZ, 0x3c, !PT ;  /* 0x0000004a4b4b7212 */ /* 0x000fe400078e3cff */
[----:B------:R-:W-:-:S04]  /*d5a30*/  LOP3.LUT R71, R71, R70, RZ, 0x3c, !PT ;  /* 0x0000004647477212 */ /* 0x000fc800078e3cff */
[----:B------:R-:W-:Y:S01]  /*d5a40*/  LOP3.LUT R70, R71, R70, RZ, 0x3c, !PT ;  /* 0x0000004647467212 */ /* 0x000fe200078e3cff */
[----:B------:R-:W-:Y:S01]  /*d5a50*/  UISETP.GT.AND UP1, UPT, UR15, 0x2e, UPT ;  /* 0x0000002e0f00788c */ /* 0x000fe2000bf24270 */
[----:B------:R-:W-:Y:S01]  /*d5a60*/  LOP3.LUT R73, R73, R72, RZ, 0x3c, !PT ;  /* 0x0000004849497212 */ /* 0x000fe200078e3cff */
[----:B------:R-:W-:Y:S01]  /*d5a70*/  STL.64 [R1+0x31f8], R80 ;  /* 0x0031f85001007387 */ /* 0x000fe20000100a00 */
[----:B------:R-:W-:Y:S01]  /*d5a80*/  LOP3.LUT R71, R71, R70, RZ, 0x3c, !PT ;  /* 0x0000004647477212 */ /* 0x000fe200078e3cff */
[----:B------:R-:W-:Y:S01]  /*d5a90*/  IMAD.X R208, R9, 0x1, R2, P0 ;  /* 0x0000000109d07824 */ /* 0x000fe200000e0602 */
[----:B------:R-:W-:Y:S01]  /*d5aa0*/  IADD3 R211, P0, PT, R6, R3, RZ ;  /* 0x0000000306d37210 */ /* 0x000fe20007f1e0ff */
[----:B------:R-:W-:Y:S01]  /*d5ab0*/  STL.64 [R1+0x31f0], R78 ;  /* 0x0031f04e01007387 */ /* 0x000fe20000100a00 */
[----:B------:R-:W-:Y:S02]  /*d5ac0*/  IMAD.MOV.U32 R66, RZ, RZ, R111 ;  /* 0x000000ffff427224 */ /* 0x000fe400078e006f */
[----:B------:R-:W-:Y:S01]  /*d5ad0*/  IMAD.MOV.U32 R67, RZ, RZ, R110 ;  /* 0x000000ffff437224 */ /* 0x000fe200078e006e */
[----:B------:R-:W-:Y:S01]  /*d5ae0*/  STL.64 [R1+0x31e8], R76 ;  /* 0x0031e84c01007387 */ /* 0x000fe20000100a00 */
[----:B------:R-:W-:Y:S01]  /*d5af0*/  IMAD.MOV.U32 R64, RZ, RZ, R113 ;  /* 0x000000ffff407224 */ /* 0x000fe200078e0071 */
[----:B------:R-:W-:Y:S01]  /*d5b00*/  USEL UR10, URZ, 0x4, !UP1 ;  /* 0x00000004ff0a7887 */ /* 0x000fe2000c800000 */
        /* <DEDUP_REMOVED lines=10> */
[----:B------:R-:W-:Y:S01]  /*d5bb0*/  USEL UR10, UR10, URZ, !UP0 ;  /* 0x000000ff0a0a7287 */ /* 0x000fe2000c000000 */
[----:B------:R-:W-:Y:S01]  /*d5bc0*/  IMAD.X R210, R7, 0x1, R2, P0 ;  /* 0x0000000107d27824 */ /* 0x000fe200000e0602 */
[----:B------:R-:W-:Y:S01]  /*d5bd0*/  IADD3 R213, P0, PT, R4, R3, RZ ;  /* 0x0000000304d57210 */ /* 0x000fe20007f1e0ff */
        /* <DEDUP_REMOVED lines=12> */
[----:B------:R-:W-:Y:S01]  /*d5ca0*/  IMAD.X R212, R5, 0x1, R2, P0 ;  /* 0x0000000105d47824 */ /* 0x000fe200000e0602 */
[----:B------:R-:W-:Y:S01]  /*d5cb0*/  ISETP.NE.U32.AND P0, PT, RZ, UR10, PT ;  /* 0x0000000aff007c0c */ /* 0x000fe2000bf05070 */
[----:B------:R-:W-:-:S02]  /*d5cc0*/  IMAD.MOV.U32 R44, RZ, RZ, R141 ;  /* 0x000000ffff2c7224 */ /* 0x000fc400078e008d */
[----:B------:R-:W-:Y:S02]  /*d5cd0*/  IMAD.MOV.U32 R45, RZ, RZ, R140 ;  /* 0x000000ffff2d7224 */ /* 0x000fe400078e008c */
[----:B------:R-:W-:Y:S02]  /*d5ce0*/  IMAD.MOV.U32 R42, RZ, RZ, R143 ;  /* 0x000000ffff2a7224 */ /* 0x000fe400078e008f */
[----:B------:R-:W-:Y:S01]  /*d5cf0*/  IMAD.MOV.U32 R43, RZ, RZ, R142 ;  /* 0x000000ffff2b7224 */ /* 0x000fe200078e008e */
[----:B------:R-:W-:Y:S01]  /*d5d00*/  UISETP.GT.AND UP2, UPT, UR15, 0x32, UPT ;  /* 0x000000320f00788c */ /* 0x000fe2000bf44270 */
[----:B------:R-:W-:Y:S02]  /*d5d10*/  IMAD.MOV.U32 R40, RZ, RZ, R145 ;  /* 0x000000ffff287224 */ /* 0x000fe400078e0091 */
[----:B------:R-:W-:Y:S02]  /*d5d20*/  IMAD.MOV.U32 R41, RZ, RZ, R144 ;  /* 0x000000ffff297224 */ /* 0x000fe400078e0090 */
[----:B------:R-:W-:-:S02]  /*d5d30*/  IMAD.MOV.U32 R38, RZ, RZ, R147 ;  /* 0x000000ffff267224 */ /* 0x000fc400078e0093 */
[----:B------:R-:W-:Y:S02]  /*d5d40*/  IMAD.MOV.U32 R39, RZ, RZ, R146 ;  /* 0x000000ffff277224 */ /* 0x000fe400078e0092 */
[----:B------:R-:W-:Y:S02]  /*d5d50*/  IMAD.MOV.U32 R36, RZ, RZ, R181 ;  /* 0x000000ffff247224 */ /* 0x000fe400078e00b5 */
[----:B------:R-:W-:Y:S02]  /*d5d60*/  IMAD.MOV.U32 R37, RZ, RZ, R180 ;  /* 0x000000ffff257224 */ /* 0x000fe400078e00b4 */
[----:B------:R-:W-:Y:S02]  /*d5d70*/  IMAD.MOV.U32 R34, RZ, RZ, R183 ;  /* 0x000000ffff227224 */ /* 0x000fe400078e00b7 */
[----:B------:R-:W-:Y:S01]  /*d5d80*/  IMAD.MOV.U32 R35, RZ, RZ, R182 ;  /* 0x000000ffff237224 */ /* 0x000fe200078e00b6 */
[----:B------:R-:W-:Y:S01]  /*d5d90*/  USEL UR11, URZ, 0x4, !UP2 ;  /* 0x00000004ff0b7887 */ /* 0x000fe2000d000000 */
[----:B------:R-:W-:Y:S01]  /*d5da0*/  IMAD.MOV.U32 R32, RZ, RZ, R185 ;  /* 0x000000ffff207224 */ /* 0x000fe200078e00b9 */
[----:B------:R-:W-:Y:S01]  /*d5db0*/  LDGSTS.E [R109+0x17000], desc[UR40][R246.64], P0 ;  /* 0x17000000f66d7fae */ /* 0x000fe200081a1028 */
[----:B------:R-:W-:-:S02]  /*d5dc0*/  IMAD.MOV.U32 R33, RZ, RZ, R184 ;  /* 0x000000ffff217224 */ /* 0x000fc400078e00b8 */
[----:B------:R-:W-:Y:S02]  /*d5dd0*/  IMAD.MOV.U32 R30, RZ, RZ, R187 ;  /* 0x000000ffff1e7224 */ /* 0x000fe400078e00bb */
[----:B------:R-:W-:Y:S02]  /*d5de0*/  IMAD.MOV.U32 R31, RZ, RZ, R186 ;  /* 0x000000ffff1f7224 */ /* 0x000fe400078e00ba */
[----:B------:R-:W-:Y:S02]  /*d5df0*/  IMAD.MOV.U32 R28, RZ, RZ, R189 ;  /* 0x000000ffff1c7224 */ /* 0x000fe400078e00bd */
[----:B------:R-:W-:Y:S02]  /*d5e00*/  IMAD.MOV.U32 R29, RZ, RZ, R188 ;  /* 0x000000ffff1d7224 */ /* 0x000fe400078e00bc */
[----:B------:R-:W-:Y:S02]  /*d5e10*/  IMAD.MOV.U32 R26, RZ, RZ, R191 ;  /* 0x000000ffff1a7224 */ /* 0x000fe400078e00bf */
[----:B------:R-:W-:Y:S01]  /*d5e20*/  IMAD.MOV.U32 R27, RZ, RZ, R190 ;  /* 0x000000ffff1b7224 */ /* 0x000fe200078e00be */
[----:B------:R-:W-:Y:S01]  /*d5e30*/  USEL UR11, UR11, URZ, !UP0 ;  /* 0x000000ff0b0b7287 */ /* 0x000fe2000c000000 */
[----:B------:R-:W-:Y:S01]  /*d5e40*/  IMAD.MOV.U32 R24, RZ, RZ, R193 ;  /* 0x000000ffff187224 */ /* 0x000fe200078e00c1 */
[----:B------:R-:W-:Y:S01]  /*d5e50*/  LDGSTS.E [R109+0x17080], desc[UR40][R244.64], P0 ;  /* 0x17080000f46d7fae */ /* 0x000fe200081a1028 */
[----:B------:R-:W-:-:S02]  /*d5e60*/  IMAD.MOV.U32 R25, RZ, RZ, R192 ;  /* 0x000000ffff197224 */ /* 0x000fc400078e00c0 */
[----:B------:R-:W-:Y:S01]  /*d5e70*/  IMAD.MOV.U32 R22, RZ, RZ, R195 ;  /* 0x000000ffff167224 */ /* 0x000fe200078e00c3 */
[----:B------:R-:W-:Y:S01]  /*d5e80*/  LDGSTS.E [R109+0x17100], desc[UR40][R238.64], P0 ;  /* 0x17100000ee6d7fae */ /* 0x000fe200081a1028 */
        /* <DEDUP_REMOVED lines=8> */
[----:B------:R-:W-:Y:S01]  /*d5f10*/  IMAD.MOV.U32 R15, RZ, RZ, R202 ;  /* 0x000000ffff0f7224 */ /* 0x000fe200078e00ca */
[----:B------:R-:W-:Y:S01]  /*d5f20*/  ISETP.NE.U32.AND P1, PT, RZ, UR11, PT ;  /* 0x0000000bff007c0c */ /* 0x000fe2000bf25070 */
[----:B------:R-:W-:Y:S01]  /*d5f30*/  IMAD.MOV.U32 R12, RZ, RZ, R205 ;  /* 0x000000ffff0c7224 */ /* 0x000fe200078e00cd */
[----:B------:R-:W-:Y:S01]  /*d5f40*/  LDGSTS.E [R109+0x17180], desc[UR40][R236.64], P0 ;  /* 0x17180000ec6d7fae */ /* 0x000fe200081a1028 */
[----:B------:R-:W-:-:S02]  /*d5f50*/  IMAD.MOV.U32 R13, RZ, RZ, R204 ;  /* 0x000000ffff0d7224 */ /* 0x000fc400078e00cc */
[----:B------:R-:W-:Y:S01]  /*d5f60*/  IMAD.MOV.U32 R10, RZ, RZ, R207 ;  /* 0x000000ffff0a7224 */ /* 0x000fe200078e00cf */
[----:B------:R-:W-:Y:S01]  /*d5f70*/  LDGSTS.E [R109+0x17200], desc[UR40][R234.64], P0 ;  /* 0x17200000ea6d7fae */ /* 0x000fe200081a1028 */
[----:B------:R-:W-:Y:S02]  /*d5f80*/  IMAD.MOV.U32 R11, RZ, RZ, R206 ;  /* 0x000000ffff0b7224 */ /* 0x000fe400078e00ce */
[----:B------:R-:W-:Y:S01]  /*d5f90*/  IMAD.MOV.U32 R8, RZ, RZ, R209 ;  /* 0x000000ffff087224 */ /* 0x000fe200078e00d1 */
[----:B------:R-:W-:Y:S01]  /*d5fa0*/  LDGSTS.E [R109+0x17280], desc[UR40][R232.64], P0 ;  /* 0x17280000e86d7fae */ /* 0x000fe200081a1028 */
[----:B------:R-:W-:Y:S02]  /*d5fb0*/  IMAD.MOV.U32 R9, RZ, RZ, R208 ;  /* 0x000000ffff097224 */ /* 0x000fe400078e00d0 */
[----:B------:R-:W-:Y:S01]  /*d5fc0*/  IMAD.MOV.U32 R6, RZ, RZ, R211 ;  /* 0x000000ffff067224 */ /* 0x000fe200078e00d3 */
[----:B------:R-:W-:Y:S01]  /*d5fd0*/  LDGSTS.E [R109+0x17300], desc[UR40][R230.64], P0 ;  /* 0x17300000e66d7fae */ /* 0x000fe200081a1028 */
[----:B------:R-:W-:-:S02]  /*d5fe0*/  IMAD.MOV.U32 R7, RZ, RZ, R210 ;  /* 0x000000ffff077224 */ /* 0x000fc400078e00d2 */
[----:B------:R-:W-:Y:S01]  /*d5ff0*/  IMAD.MOV.U32 R4, RZ, RZ, R213 ;  /* 0x000000ffff047224 */ /* 0x000fe200078e00d5 */
[----:B------:R-:W-:Y:S01]  /*d6000*/  LDGSTS.E [R109+0x17380], desc[UR40][R228.64], P0 ;  /* 0x17380000e46d7fae */ /* 0x000fe200081a1028 */
[----:B------:R-:W-:-:S03]  /*d6010*/  IMAD.MOV.U32 R5, RZ, RZ, R212 ;  /* 0x000000ffff057224 */ /* 0x000fc600078e00d4 */
        /* <DEDUP_REMOVED lines=9> */
[----:B--2---:R-:W-:-:S03]  /*d60b0*/  IMAD.MOV.U32 R68, RZ, RZ, R227 ;  /* 0x000000ffff447224 */ /* 0x004fc600078e00e3 */
[----:B------:R-:W-:Y:S04]  /*d60c0*/  LDGSTS.E [R109+0x19080], desc[UR40][R160.64], P1 ;  /* 0x19080000a06d7fae */ /* 0x000fe800089a1028 */
        /* <DEDUP_REMOVED lines=33> */
[----:B-1----:R-:W5:Y:S04]  /*d62e0*/  LDL.LU.64 R246, [R1+0x5f48] ;  /* 0x005f480001f67983 */ /* 0x002f680000300a00 */
[----:B------:R-:W5:Y:S04]  /*d62f0*/  LDL.LU.64 R244, [R1+0x5f40] ;  /* 0x005f400001f47983 */ /* 0x000f680000300a00 */
[----:B------:R-:W5:Y:S04]  /*d6300*/  LDL.LU.64 R238, [R1+0x5f38] ;  /* 0x005f380001ee7983 */ /* 0x000f680000300a00 */
[----:B------:R-:W5:Y:S04]  /*d6310*/  LDL.LU.64 R236, [R1+0x5f30] ;  /* 0x005f300001ec7983 */ /* 0x000f680000300a00 */
[----:B------:R-:W5:Y:S04]  /*d6320*/  LDL.LU.64 R234, [R1+0x5f28] ;  /* 0x005f280001ea7983 */ /* 0x000f680000300a00 */
[----:B------:R-:W5:Y:S04]  /*d6330*/  LDL.LU.64 R232, [R1+0x5f20] ;  /* 0x005f200001e87983 */ /* 0x000f680000300a00 */
[----:B------:R-:W5:Y:S04]  /*d6340*/  LDL.LU.64 R230, [R1+0x5f18] ;  /* 0x005f180001e67983 */ /* 0x000f680000300a00 */
[----:B------:R-:W-:Y:S04]  /*d6350*/  LDGSTS.E [R109+0x19100], desc[UR40][R158.64], P1 ;  /* 0x191000009e6d7fae */ /* 0x000fe800089a1028 */
        /* <DEDUP_REMOVED lines=26> */
[----:B------:R-:W2:Y:S04]  /*d6500*/  LDL R102, [R1+0x5608] ;  /* 0x0056080001667983 */ /* 0x000ea80000100800 */
[----:B------:R-:W3:Y:S04]  /*d6510*/  LDL R103, [R1+0x55f4] ;  /* 0x0055f40001677983 */ /* 0x000ee80000100800 */
        /* <DEDUP_REMOVED lines=22> */
[----:B------:R-:W-:-:S02]  /*d6680*/  UISETP.GT.AND UP3, UPT, UR15, 0x36, UPT ;  /* 0x000000360f00788c */ /* 0x000fc4000bf64270 */
[----:B------:R-:W-:Y:S02]  /*d6690*/  UISETP.GT.AND UP4, UPT, UR15, 0x3a, UPT ;  /* 0x0000003a0f00788c */ /* 0x000fe4000bf84270 */
[----:B------:R-:W-:Y:S02]  /*d66a0*/  UISETP.GT.AND UP5, UPT, UR15, 0x3e, UPT ;  /* 0x0000003e0f00788c */ /* 0x000fe4000bfa4270 */
[----:B------:R-:W-:Y:S01]  /*d66b0*/  UISETP.GT.AND UP6, UPT, UR15, 0x3, UPT ;  /* 0x000000030f00788c */ /* 0x000fe2000bfc4270 */
[----:B------:R-:W-:Y:S01]  /*d66c0*/  VIADD R108, R214, UR16 ;  /* 0x00000010d66c7c36 */ /* 0x000fe20008000000 */
[----:B------:R-:W-:Y:S01]  /*d66d0*/  USEL UR12, URZ, 0x4, !UP3 ;  /* 0x00000004ff0c7887 */ /* 0x000fe2000d800000 */
[----:B------:R-:W4:Y:S03]  /*d66e0*/  LDL R100, [R1+0x5590] ;  /* 0x0055900001647983 */ /* 0x000f260000100800 */
[----:B------:R-:W-:-:S06]  /*d66f0*/  USEL UR12, UR12, URZ, !UP0 ;  /* 0x000000ff0c0c7287 */ /* 0x000fcc000c000000 */
[----:B------:R-:W-:Y:S01]  /*d6700*/  ISETP.NE.U32.AND P2, PT, RZ, UR12, PT ;  /* 0x0000000cff007c0c */ /* 0x000fe2000bf45070 */
[----:B------:R-:W-:-:S04]  /*d6710*/  USEL UR13, URZ, 0x4, !UP4 ;  /* 0x00000004ff0d7887 */ /* 0x000fc8000e000000 */
[----:B------:R-:W-:-:S08]  /*d6720*/  USEL UR13, UR13, URZ, !UP0 ;  /* 0x000000ff0d0d7287 */ /* 0x000fd0000c000000 */
[----:B------:R-:W-:Y:S01]  /*d6730*/  LDGSTS.E [R109+0x1b000], desc[UR40][R98.64], P2 ;  /* 0x1b000000626d7fae */ /* 0x000fe200091a1028 */
[----:B------:R-:W-:-:S03]  /*d6740*/  ISETP.NE.U32.AND P3, PT, RZ, UR13, PT ;  /* 0x0000000dff007c0c */ /* 0x000fc6000bf65070 */
[----:B------:R-:W-:Y:S04]  /*d6750*/  LDGSTS.E [R109+0x1b080], desc[UR40][R96.64], P2 ;  /* 0x1b080000606d7fae */ /* 0x000fe800091a1028 */
        /* <DEDUP_REMOVED lines=50> */
[----:B------:R-:W-:Y:S01]  /*d6a80*/  LDGSTS.E [R109+0x1f680], desc[UR40][R8.64], P4 ;  /* 0x1f680000086d7fae */ /* 0x000fe2000a1a1028 */
[----:B---3--:R-:W-:-:S03]  /*d6a90*/  IMAD.MOV.U32 R111, RZ, RZ, R101 ;  /* 0x000000ffff6f7224 */ /* 0x008fc600078e0065 */
[----:B------:R-:W-:Y:S04]  /*d6aa0*/  LDGSTS.E [R109+0x1f700], desc[UR40][R6.64], P4 ;  /* 0x1f700000066d7fae */ /* 0x000fe8000a1a1028 */
[----:B------:R-:W-:Y:S04]  /*d6ab0*/  LDGSTS.E [R109+0x1f780], desc[UR40][R4.64], P4 ;  /* 0x1f780000046d7fae */ /* 0x000fe8000a1a1028 */
[----:B------:R4:W-:Y:S04]  /*d6ac0*/  LDGSTS.E [R108+0x1800], desc[UR40][R110.64], P5 ;  /* 0x018000006e6c7fae */ /* 0x0009e8000a9a1028 */
[----:B------:R-:W2:Y:S04]  /*d6ad0*/  LDL R95, [R1+0x559c] ;  /* 0x00559c00015f7983 */ /* 0x000ea80000100800 */
[----:B------:R-:W3:Y:S01]  /*d6ae0*/  LDL R96, [R1+0x55a8] ;  /* 0x0055a80001607983 */ /* 0x000ee20000100800 */
[----:B----4-:R-:W-:-:S03]  /*d6af0*/  IMAD.MOV.U32 R110, RZ, RZ, R104 ;  /* 0x000000ffff6e7224 */ /* 0x010fc600078e0068 */
[----:B------:R-:W4:Y:S01]  /*d6b00*/  LDL R97, [R1+0x558c] ;  /* 0x00558c0001617983 */ /* 0x000f220000100800 */
[----:B------:R-:W-:-:S03]  /*d6b10*/  IMAD.MOV.U32 R111, RZ, RZ, R103 ;  /* 0x000000ffff6f7224 */ /* 0x000fc600078e0067 */
[----:B------:R-:W4:Y:S04]  /*d6b20*/  LDL R98, [R1+0x5598] ;  /* 0x0055980001627983 */ /* 0x000f280000100800 */
[----:B------:R1:W-:Y:S04]  /*d6b30*/  LDGSTS.E [R108+0x1880], desc[UR40][R110.64], P5 ;  /* 0x018800006e6c7fae */ /* 0x0003e8000a9a1028 */
[----:B------:R-:W4:Y:S04]  /*d6b40*/  LDL R99, [R1+0x5484] ;  /* 0x0054840001637983 */ /* 0x000f280000100800 */
[----:B------:R-:W4:Y:S01]  /*d6b50*/  LDL R101, [R1+0x53fc] ;  /* 0x0053fc0001657983 */ /* 0x000f220000100800 */
[----:B-1----:R-:W-:-:S03]  /*d6b60*/  IMAD.MOV.U32 R110, RZ, RZ, R106 ;  /* 0x000000ffff6e7224 */ /* 0x002fc600078e006a */
        /* <DEDUP_REMOVED lines=11> */
[----:B------:R-:W4:Y:S01]  /*d6c20*/  LDL R124, [R1+0x53f0] ;  /* 0x0053f000017c7983 */ /* 0x000f220000100800 */
[----:B-1----:R-:W-:Y:S02]  /*d6c30*/  IMAD.MOV.U32 R110, RZ, RZ, R126 ;  /* 0x000000ffff6e7224 */ /* 0x002fe400078e007e */
        /* <DEDUP_REMOVED lines=39> */
[----:B--2---:R-:W-:Y:S01]  /*d6eb0*/  IMAD.MOV.U32 R111, RZ, RZ, R95 ;  /* 0x000000ffff6f7224 */ /* 0x004fe200078e005f */
[----:B------:R-:W-:Y:S01]  /*d6ec0*/  UISETP.GT.AND UP1, UPT, UR15, 0x7, UPT ;  /* 0x000000070f00788c */ /* 0x000fe2000bf24270 */
[----:B------:R-:W2:Y:S01]  /*d6ed0*/  LDL R95, [R1+0x539c] ;  /* 0x00539c00015f7983 */ /* 0x000ea20000100800 */
[----:B---3--:R-:W-:-:S02]  /*d6ee0*/  IMAD.MOV.U32 R110, RZ, RZ, R96 ;  /* 0x000000ffff6e7224 */ /* 0x008fc400078e0060 */
[----:B------:R-:W-:Y:S01]  /*d6ef0*/  USEL UR10, URZ, 0x4, !UP1 ;  /* 0x00000004ff0a7887 */ /* 0x000fe2000c800000 */
[----:B------:R-:W3:Y:S04]  /*d6f00*/  LDL R96, [R1+0x53a8] ;  /* 0x0053a80001607983 */ /* 0x000ee80000100800 */
[----:B------:R4:W-:Y:S02]  /*d6f10*/  LDGSTS.E [R108+0x1e00], desc[UR40][R110.64], P5 ;  /* 0x01e000006e6c7fae */ /* 0x0009e4000a9a1028 */
[----:B----4-:R-:W-:Y:S02]  /*d6f20*/  IMAD.MOV.U32 R110, RZ, RZ, R227 ;  /* 0x000000ffff6e7224 */ /* 0x010fe400078e00e3 */
[----:B------:R-:W4:Y:S01]  /*d6f30*/  LDL R227, [R1+0x53b0] ;  /* 0x0053b00001e37983 */ /* 0x000f220000100800 */
[----:B------:R-:W-:-:S03]  /*d6f40*/  IMAD.MOV.U32 R111, RZ, RZ, R155 ;  /* 0x000000ffff6f7224 */ /* 0x000fc600078e009b */
[----:B------:R-:W2:Y:S01]  /*d6f50*/  LDL R155, [R1+0x53a4] ;  /* 0x0053a400019b7983 */ /* 0x000ea20000100800 */
[----:B------:R-:W-:-:S03]  /*d6f60*/  USEL UR10, UR10, URZ, !UP0 ;  /* 0x000000ff0a0a7287 */ /* 0x000fc6000c000000 */
[----:B------:R1:W-:Y:S03]  /*d6f70*/  LDGSTS.E [R108+0x1e80], desc[UR40][R110.64], P5 ;  /* 0x01e800006e6c7fae */ /* 0x0003e6000a9a1028 */
[----:B------:R-:W-:Y:S01]  /*d6f80*/  ISETP.NE.U32.AND P0, PT, RZ, UR10, PT ;  /* 0x0000000aff007c0c */ /* 0x000fe2000bf05070 */
        /* <DEDUP_REMOVED lines=65> */
[----:B----4-:R-:W-:-:S03]  /*d73a0*/  IMAD.MOV.U32 R110, RZ, RZ, R227 ;  /* 0x000000ffff6e7224 */ /* 0x010fc600078e00e3 */
[----:B------:R-:W4:Y:S01]  /*d73b0*/  LDL R227, [R1+0x53a0] ;  /* 0x0053a00001e37983 */ /* 0x000f220000100800 */
[----:B--2---:R-:W-:-:S03]  /*d73c0*/  IMAD.MOV.U32 R111, RZ, RZ, R155 ;  /* 0x000000ffff6f7224 */ /* 0x004fc600078e009b */
[----:B------:R-:W2:Y:S04]  /*d73d0*/  LDL R155, [R1+0x5394] ;  /* 0x00539400019b7983 */ /* 0x000ea80000100800 */
[----:B------:R3:W-:Y:S02]  /*d73e0*/  LDGSTS.E [R108+0x3d80], desc[UR40][R110.64], P0 ;  /* 0x03d800006e6c7fae */ /* 0x0007e400081a1028 */
[----:B---3--:R-:W-:Y:S02]  /*d73f0*/  IMAD.MOV.U32 R110, RZ, RZ, R96 ;  /* 0x000000ffff6e7224 */ /* 0x008fe400078e0060 */
[----:B------:R-:W-:Y:S01]  /*d7400*/  IMAD.MOV.U32 R111, RZ, RZ, R95 ;  /* 0x000000ffff6f7224 */ /* 0x000fe200078e005f */
[----:B------:R-:W-:Y:S01]  /*d7410*/  UISETP.GT.AND UP1, UPT, UR15, 0xb, UPT ;  /* 0x0000000b0f00788c */ /* 0x000fe2000bf24270 */
[----:B------:R-:W3:Y:S04]  /*d7420*/  LDL R95, [R1+0x519c] ;  /* 0x00519c00015f7983 */ /* 0x000ee80000100800 */
[----:B------:R4:W-:Y:S01]  /*d7430*/  LDGSTS.E [R108+0x3e00], desc[UR40][R110.64], P0 ;  /* 0x03e000006e6c7fae */ /* 0x0009e200081a1028 */
[----:B------:R-:W-:-:S03]  /*d7440*/  USEL UR10, URZ, 0x4, !UP1 ;  /* 0x00000004ff0a7887 */ /* 0x000fc6000c800000 */
[----:B------:R-:W3:Y:S01]  /*d7450*/  LDL R96, [R1+0x51a8] ;  /* 0x0051a80001607983 */ /* 0x000ee20000100800 */
[----:B------:R-:W-:-:S06]  /*d7460*/  USEL UR10, UR10, URZ, !UP0 ;  /* 0x000000ff0a0a7287 */ /* 0x000fcc000c000000 */
[----:B------:R-:W-:Y:S01]  /*d7470*/  ISETP.NE.U32.AND P1, PT, RZ, UR10, PT ;  /* 0x0000000aff007c0c */ /* 0x000fe2000bf25070 */
[----:B----4-:R-:W-:Y:S02]  /*d7480*/  IMAD.MOV.U32 R110, RZ, RZ, R227 ;  /* 0x000000ffff6e7224 */ /* 0x010fe400078e00e3 */
[----:B------:R-:W4:Y:S01]  /*d7490*/  LDL R227, [R1+0x51b0] ;  /* 0x0051b00001e37983 */ /* 0x000f220000100800 */
[----:B--2---:R-:W-:-:S03]  /*d74a0*/  IMAD.MOV.U32 R111, RZ, RZ, R155 ;  /* 0x000000ffff6f7224 */ /* 0x004fc600078e009b */
[----:B------:R-:W2:Y:S04]  /*d74b0*/  LDL R155, [R1+0x51a4] ;  /* 0x0051a400019b7983 */ /* 0x000ea80000100800 */
        /* <DEDUP_REMOVED lines=508> */
[----:B------:R-:W3:Y:S04]  /*d9480*/  LDL R97, [R1+0x4b84] ;  /* 0x004b840001617983 */ /* 0x000ee80000100800 */
[----:B------:R1:W-:Y:S02]  /*d9490*/  LDGSTS.E [R108+0xff00], desc[UR40][R110.64], P0 ;  /* 0x0ff000006e6c7fae */ /* 0x0003e400081a1028 */
[----:B-1----:R-:W-:-:S02]  /*d94a0*/  IMAD.MOV.U32 R110, RZ, RZ, R100 ;  /* 0x000000ffff6e7224 */ /* 0x002fc400078e0064 */
        /* <DEDUP_REMOVED lines=59> */
[----:B----4-:R-:W-:-:S02]  /*d9860*/  IMAD.MOV.U32 R110, RZ, RZ, R227 ;  /* 0x000000ffff6e7224 */ /* 0x010fc400078e00e3 */
[----:B--2---:R-:W-:Y:S01]  /*d9870*/  IMAD.MOV.U32 R111, RZ, RZ, R155 ;  /* 0x000000ffff6f7224 */ /* 0x004fe200078e009b */
[----:B------:R-:W2:Y:S04]  /*d9880*/  LDL R227, [R1+0x4d70] ;  /* 0x004d700001e37983 */ /* 0x000ea80000100800 */
[----:B------:R-:W4:Y:S01]  /*d9890*/  LDL R155, [R1+0x4d6c] ;  /* 0x004d6c00019b7983 */ /* 0x000f220000100800 */
[----:B------:R-:W-:-:S03]  /*d98a0*/  UISETP.GT.AND UP1, UPT, UR15, 0x27, UPT ;  /* 0x000000270f00788c */ /* 0x000fc6000bf24270 */
[----:B------:R3:W-:Y:S01]  /*d98b0*/  LDGSTS.E [R108+0x11d80], desc[UR40][R110.64], P1 ;  /* 0x11d800006e6c7fae */ /* 0x0007e200089a1028 */
[----:B------:R-:W-:Y:S01]  /*d98c0*/  USEL UR10, URZ, 0x4, !UP1 ;  /* 0x00000004ff0a7887 */ /* 0x000fe2000c800000 */
[----:B---3--:R-:W-:Y:S02]  /*d98d0*/  IMAD.MOV.U32 R110, RZ, RZ, R96 ;  /* 0x000000ffff6e7224 */ /* 0x008fe400078e0060 */
[----:B------:R-:W-:-:S05]  /*d98e0*/  IMAD.MOV.U32 R111, RZ, RZ, R95 ;  /* 0x000000ffff6f7224 */ /* 0x000fca00078e005f */
[----:B------:R1:W-:Y:S01]  /*d98f0*/  LDGSTS.E [R108+0x11e00], desc[UR40][R110.64], P1 ;  /* 0x11e000006e6c7fae */ /* 0x0003e200089a1028 */
[----:B------:R-:W-:Y:S01]  /*d9900*/  USEL UR10, UR10, URZ, !UP0 ;  /* 0x000000ff0a0a7287 */ /* 0x000fe2000c000000 */
[----:B-1----:R-:W-:Y:S02]  /*d9910*/  IMAD.MOV.U32 R110, RZ, RZ, R98 ;  /* 0x000000ffff6e7224 */ /* 0x002fe400078e0062 */
[----:B------:R-:W-:Y:S01]  /*d9920*/  IMAD.MOV.U32 R111, RZ, RZ, R97 ;  /* 0x000000ffff6f7224 */ /* 0x000fe200078e0061 */
[----:B------:R-:W3:Y:S04]  /*d9930*/  LDL R98, [R1+0x4d78] ;  /* 0x004d780001627983 */ /* 0x000ee80000100800 */
[----:B------:R-:W3:Y:S04]  /*d9940*/  LDL R97, [R1+0x4d74] ;  /* 0x004d740001617983 */ /* 0x000ee80000100800 */
[----:B------:R1:W-:Y:S01]  /*d9950*/  LDGSTS.E [R108+0x11e80], desc[UR40][R110.64], P1 ;  /* 0x11e800006e6c7fae */ /* 0x0003e200089a1028 */
[----:B------:R-:W-:Y:S01]  /*d9960*/  ISETP.NE.U32.AND P0, PT, RZ, UR10, PT ;  /* 0x0000000aff007c0c */ /* 0x000fe2000bf05070 */
        /* <DEDUP_REMOVED lines=60> */
[----:B--2---:R-:W-:-:S02]  /*d9d30*/  IMAD.MOV.U32 R110, RZ, RZ, R227 ;  /* 0x000000ffff6e7224 */ /* 0x004fc400078e00e3 */
[----:B----4-:R-:W-:Y:S01]  /*d9d40*/  IMAD.MOV.U32 R111, RZ, RZ, R155 ;  /* 0x000000ffff6f7224 */ /* 0x010fe200078e009b */
[----:B------:R-:W2:Y:S04]  /*d9d50*/  LDL R227, [R1+0x4f60] ;  /* 0x004f600001e37983 */ /* 0x000ea80000100800 */
[----:B------:R-:W4:Y:S04]  /*d9d60*/  LDL R155, [R1+0x4f5c] ;  /* 0x004f5c00019b7983 */ /* 0x000f280000100800 */
[----:B------:R-:W4:Y:S04]  /*d9d70*/  LDL.LU.64 R6, [R1+0x3f78] ;  /* 0x003f780001067983 */ /* 0x000f280000300a00 */
[----:B------:R-:W4:Y:S04]  /*d9d80*/  LDL.LU.64 R4, [R1+0x3f70] ;  /* 0x003f700001047983 */ /* 0x000f280000300a00 */
[----:B------:R3:W-:Y:S01]  /*d9d90*/  LDGSTS.E [R108+0x13d00], desc[UR40][R110.64], P0 ;  /* 0x13d000006e6c7fae */ /* 0x0007e200081a1028 */
[----:B------:R-:W-:Y:S01]  /*d9da0*/  UISETP.GT.AND UP1, UPT, UR15, 0x2b, UPT ;  /* 0x0000002b0f00788c */ /* 0x000fe2000bf24270 */
[----:B------:R-:W1:Y:S02]  /*d9db0*/  S2R R213, SR_TID.X ;  /* 0x0000000000d57919 */ /* 0x000e640000002100 */
[----:B------:R-:W4:Y:S01]  /*d9dc0*/  LDL.LU.64 R22, [R1+0x3f68] ;  /* 0x003f680001167983 */ /* 0x000f220000300a00 */
[----:B---3--:R-:W-:-:S02]  /*d9dd0*/  IMAD.MOV.U32 R110, RZ, RZ, R98 ;  /* 0x000000ffff6e7224 */ /* 0x008fc400078e0062 */
[----:B------:R-:W-:Y:S01]  /*d9de0*/  IMAD.MOV.U32 R111, RZ, RZ, R97 ;  /* 0x000000ffff6f7224 */ /* 0x000fe200078e0061 */
[----:B------:R-:W-:Y:S01]  /*d9df0*/  USEL UR10, URZ, 0x4, !UP1 ;  /* 0x00000004ff0a7887 */ /* 0x000fe2000c800000 */
[----:B------:R-:W3:Y:S04]  /*d9e00*/  LDL.LU.64 R18, [R1+0x3f60] ;  /* 0x003f600001127983 */ /* 0x000ee80000300a00 */
[----:B------:R1:W-:Y:S01]  /*d9e10*/  LDGSTS.E [R108+0x13d80], desc[UR40][R110.64], P0 ;  /* 0x13d800006e6c7fae */ /* 0x0003e200081a1028 */
[----:B------:R-:W-:-:S03]  /*d9e20*/  USEL UR10, UR10, URZ, !UP0 ;  /* 0x000000ff0a0a7287 */ /* 0x000fc6000c000000 */
[----:B------:R-:W3:Y:S01]  /*d9e30*/  LDL.LU.64 R16, [R1+0x3f58] ;  /* 0x003f580001107983 */ /* 0x000ee20000300a00 */
[----:B-1----:R-:W-:Y:S02]  /*d9e40*/  IMAD.MOV.U32 R110, RZ, RZ, R100 ;  /* 0x000000ffff6e7224 */ /* 0x002fe400078e0064 */
[----:B------:R-:W-:Y:S01]  /*d9e50*/  IMAD.MOV.U32 R111, RZ, RZ, R99 ;  /* 0x000000ffff6f7224 */ /* 0x000fe200078e0063 */
[----:B------:R-:W-:Y:S01]  /*d9e60*/  ISETP.NE.U32.AND P1, PT, RZ, UR10, PT ;  /* 0x0000000aff007c0c */ /* 0x000fe2000bf25070 */
[----:B------:R-:W3:Y:S04]  /*d9e70*/  LDL.LU.64 R14, [R1+0x3f50] ;  /* 0x003f5000010e7983 */ /* 0x000ee80000300a00 */
[----:B------:R1:W-:Y:S01]  /*d9e80*/  LDGSTS.E [R108+0x13e00], desc[UR40][R110.64], P0 ;  /* 0x13e000006e6c7fae */ /* 0x0003e200081a1028 */
[----:B------:R-:W-:-:S03]  /*d9e90*/  LOP3.LUT R213, R213, 0x1f, RZ, 0xc0, !PT ;  /* 0x0000001fd5d57812 */ /* 0x000fc600078ec0ff */
[----:B------:R-:W3:Y:S01]  /*d9ea0*/  LDL.LU.64 R12, [R1+0x3f48] ;  /* 0x003f4800010c7983 */ /* 0x000ee20000300a00 */
[----:B-1----:R-:W-:Y:S02]  /*d9eb0*/  IMAD.MOV.U32 R110, RZ, RZ, R102 ;  /* 0x000000ffff6e7224 */ /* 0x002fe400078e0066 */
[----:B------:R-:W-:Y:S01]  /*d9ec0*/  IMAD.MOV.U32 R111, RZ, RZ, R101 ;  /* 0x000000ffff6f7224 */ /* 0x000fe200078e0065 */
[----:B------:R-:W-:Y:S01]  /*d9ed0*/  LOP3.LUT R109, R213, 0x20, RZ, 0xfc, !PT ;  /* 0x00000020d56d7812 */ /* 0x000fe200078efcff */
[----:B------:R-:W3:Y:S04]  /*d9ee0*/  LDL.LU.64 R10, [R1+0x3f40] ;  /* 0x003f4000010a7983 */ /* 0x000ee80000300a00 */
[----:B------:R1:W-:Y:S01]  /*d9ef0*/  LDGSTS.E [R108+0x13e80], desc[UR40][R110.64], P0 ;  /* 0x13e800006e6c7fae */ /* 0x0003e200081a1028 */
[----:B------:R-:W-:-:S03]  /*d9f00*/  PLOP3.LUT P2, PT, PT, PT, UP0, 0x80, 0x8 ;  /* 0x000000000008781c */ /* 0x000fc60003f4f008 */
[----:B------:R-:W3:Y:S04]  /*d9f10*/  LDL.LU.64 R8, [R1+0x3f38] ;  /* 0x003f380001087983 */ /* 0x000ee80000300a00 */
        /* <DEDUP_REMOVED lines=31> */
[----:B--2---:R-:W-:Y:S02]  /*da110*/  IMAD.MOV.U32 R110, RZ, RZ, R227 ;  /* 0x000000ffff6e7224 */ /* 0x004fe400078e00e3 */
[----:B----4-:R-:W-:-:S05]  /*da120*/  IMAD.MOV.U32 R111, RZ, RZ, R155 ;  /* 0x000000ffff6f7224 */ /* 0x010fca00078e009b */
        /* <DEDUP_REMOVED lines=15> */
[----:B------:R1:W-:Y:S01]  /*da220*/  LDGSTS.E [R108+0x15e80], desc[UR40][R110.64], P1 ;  /* 0x15e800006e6c7fae */ /* 0x0003e200089a1028 */
[----:B------:R-:W-:Y:S01]  /*da230*/  ISETP.GE.AND P0, PT, R213, UR15, PT ;  /* 0x0000000fd5007c0c */ /* 0x000fe2000bf06270 */
[----:B-1----:R-:W-:Y:S02]  /*da240*/  IMAD.MOV.U32 R110, RZ, RZ, R217 ;  /* 0x000000ffff6e7224 */ /* 0x002fe400078e00d9 */
[----:B------:R-:W-:-:S05]  /*da250*/  IMAD.MOV.U32 R111, RZ, RZ, R218 ;  /* 0x000000ffff6f7224 */ /* 0x000fca00078e00da */
[----:B------:R1:W-:Y:S02]  /*da260*/  LDGSTS.E [R108+0x15f00], desc[UR40][R110.64], P1 ;  /* 0x15f000006e6c7fae */ /* 0x0003e400089a1028 */
[----:B-1----:R-:W-:Y:S02]  /*da270*/  IMAD.MOV.U32 R110, RZ, RZ, R215 ;  /* 0x000000ffff6e7224 */ /* 0x002fe400078e00d7 */
[----:B------:R-:W-:-:S05]  /*da280*/  IMAD.MOV.U32 R111, RZ, RZ, R216 ;  /* 0x000000ffff6f7224 */ /* 0x000fca00078e00d8 */
[----:B------:R1:W-:Y:S01]  /*da290*/  LDGSTS.E [R108+0x15f80], desc[UR40][R110.64], P1 ;  /* 0x15f800006e6c7fae */ /* 0x0003e200089a1028 */
[----:B------:R-:W-:-:S04]  /*da2a0*/  ISETP.GE.AND P1, PT, R109, UR15, PT ;  /* 0x0000000f6d007c0c */ /* 0x000fc8000bf26270 */
[----:B------:R-:W-:Y:S02]  /*da2b0*/  SEL R109, RZ, 0x4, P1 ;  /* 0x00000004ff6d7807 */ /* 0x000fe40000800000 */
[----:B-1----:R-:W-:-:S04]  /*da2c0*/  SEL R110, RZ, 0x4, P0 ;  /* 0x00000004ff6e7807 */ /* 0x002fc80000000000 */
[----:B------:R-:W-:Y:S02]  /*da2d0*/  SEL R110, R110, RZ, !P2 ;  /* 0x000000ff6e6e7207 */ /* 0x000fe40005000000 */
[----:B------:R-:W-:Y:S02]  /*da2e0*/  SEL R109, R109, RZ, !P2 ;  /* 0x000000ff6d6d7207 */ /* 0x000fe40005000000 */
[----:B------:R-:W-:Y:S02]  /*da2f0*/  ISETP.NE.U32.AND P1, PT, R110, RZ, PT ;  /* 0x000000ff6e00720c */ /* 0x000fe40003f25070 */
[----:B------:R-:W-:Y:S02]  /*da300*/  IADD3 R110, P2, PT, R6, R3, RZ ;  /* 0x00000003066e7210 */ /* 0x000fe40007f5e0ff */
[----:B------:R-:W-:-:S03]  /*da310*/  ISETP.NE.U32.AND P0, PT, R109, RZ, PT ;  /* 0x000000ff6d00720c */ /* 0x000fc60003f05070 */
[--C-:B------:R-:W-:Y:S01]  /*da320*/  IMAD.X R109, R7, 0x1, R2.reuse, P2 ;  /* 0x00000001076d7824 */ /* 0x100fe200010e0602 */
[-C--:B------:R-:W-:Y:S01]  /*da330*/  IADD3 R112, P2, PT, R4, R3.reuse, RZ ;  /* 0x0000000304707210 */ /* 0x080fe20007f5e0ff */
[----:B------:R-:W2:Y:S04]  /*da340*/  LDL.LU.64 R6, [R1+0x3f28] ;  /* 0x003f280001067983 */ /* 0x000ea80000300a00 */
[----:B------:R-:W-:Y:S02]  /*da350*/  IMAD.X R111, R5, 0x1, R2, P2 ;  /* 0x00000001056f7824 */ /* 0x000fe400010e0602 */
[----:B------:R-:W4:Y:S04]  /*da360*/  LDL.LU.64 R4, [R1+0x3f20] ;  /* 0x003f200001047983 */ /* 0x000f280000300a00 */
[----:B------:R-:W4:Y:S01]  /*da370*/  LDL.LU.64 R26, [R1+0x3f18] ;  /* 0x003f1800011a7983 */ /* 0x000f220000300a00 */
[----:B------:R-:W-:-:S03]  /*da380*/  IADD3 R114, P2, PT, R22, R3, RZ ;  /* 0x0000000316727210 */ /* 0x000fc60007f5e0ff */
[----:B------:R-:W4:Y:S02]  /*da390*/  LDL.LU.64 R24, [R1+0x3f10] ;  /* 0x003f100001187983 */ /* 0x000f240000300a00 */
[--C-:B------:R-:W-:Y:S01]  /*da3a0*/  IMAD.X R113, R23, 0x1, R2.reuse, P2 ;  /* 0x0000000117717824 */ /* 0x100fe200010e0602 */
[-C--:B---3--:R-:W-:Y:S01]  /*da3b0*/  IADD3 R116, P2, PT, R18, R3.reuse, RZ ;  /* 0x0000000312747210 */ /* 0x088fe20007f5e0ff */
        /* <DEDUP_REMOVED lines=22> */
[--C-:B------:R-:W-:Y:S01]  /*da520*/  IMAD.X R137, R7, 0x1, R2.reuse, P2 ;  /* 0x0000000107897824 */ /* 0x100fe200010e0602 */
[-C--:B----4-:R-:W-:Y:S01]  /*da530*/  IADD3 R140, P2, PT, R4, R3.reuse, RZ ;  /* 0x00000003048c7210 */ /* 0x090fe20007f5e0ff */
[----:B------:R-:W2:Y:S04]  /*da540*/  LDL.LU.64 R6, [R1+0x3ec8] ;  /* 0x003ec80001067983 */ /* 0x000ea80000300a00 */
[----:B------:R-:W-:Y:S02]  /*da550*/  IMAD.X R139, R5, 0x1, R2, P2 ;  /* 0x00000001058b7824 */ /* 0x000fe400010e0602 */
[----:B------:R-:W4:Y:S01]  /*da560*/  LDL.LU.64 R4, [R1+0x3ec0] ;  /* 0x003ec00001047983 */ /* 0x000f220000300a00 */
[----:B------:R-:W-:-:S05]  /*da570*/  IADD3 R142, P2, PT, R26, R3, RZ ;  /* 0x000000031a8e7210 */ /* 0x000fca0007f5e0ff */
[----:B------:R-:W-:Y:S01]  /*da580*/  IMAD.X R141, R27, 0x1, R2, P2 ;  /* 0x000000011b8d7824 */ /* 0x000fe200010e0602 */
[----:B------:R-:W-:-:S05]  /*da590*/  IADD3 R144, P2, PT, R24, R3, RZ ;  /* 0x0000000318907210 */ /* 0x000fca0007f5e0ff */
[----:B------:R-:W-:Y:S01]  /*da5a0*/  IMAD.X R143, R25, 0x1, R2, P2 ;  /* 0x00000001198f7824 */ /* 0x000fe200010e0602 */
[----:B---3--:R-:W-:-:S05]  /*da5b0*/  IADD3 R146, P2, PT, R22, R3, RZ ;  /* 0x0000000316927210 */ /* 0x008fca0007f5e0ff */
[----:B------:R-:W-:Y:S01]  /*da5c0*/  IMAD.X R145, R23, 0x1, R2, P2 ;  /* 0x0000000117917824 */ /* 0x000fe200010e0602 */
[----:B------:R-:W-:-:S05]  /*da5d0*/  IADD3 R180, P2, PT, R18, R3, RZ ;  /* 0x0000000312b47210 */ /* 0x000fca0007f5e0ff */
        /* <DEDUP_REMOVED lines=18> */
[----:B------:R-:W-:Y:S01]  /*da700*/  IMAD.X R191, R21, 0x1, R2, P2 ;  /* 0x0000000115bf7824 */ /* 0x000fe200010e0602 */
[----:B--2---:R-:W-:-:S05]  /*da710*/  IADD3 R194, P2, PT, R6, R3, RZ ;  /* 0x0000000306c27210 */ /* 0x004fca0007f5e0ff */
[--C-:B------:R-:W-:Y:S01]  /*da720*/  IMAD.X R193, R7, 0x1, R2.reuse, P2 ;  /* 0x0000000107c17824 */ /* 0x100fe200010e0602 */
[----:B----4-:R-:W-:Y:S01]  /*da730*/  IADD3 R196, P2, PT, R4, R3, RZ ;  /* 0x0000000304c47210 */ /* 0x010fe20007f5e0ff */
[----:B------:R-:W2:Y:S04]  /*da740*/  LDL.LU.64 R6, [R1+0x3e88] ;  /* 0x003e880001067983 */ /* 0x000ea80000300a00 */
[----:B------:R-:W-:Y:S02]  /*da750*/  IMAD.X R195, R5, 0x1, R2, P2 ;  /* 0x0000000105c37824 */ /* 0x000fe400010e0602 */
[----:B------:R-:W4:Y:S04]  /*da760*/  LDL.LU.64 R4, [R1+0x3e80] ;  /* 0x003e800001047983 */ /* 0x000f280000300a00 */
        /* <DEDUP_REMOVED lines=19> */
[----:B------:R-:W3:Y:S04]  /*da8a0*/  LDL.LU R243, [R1+0x1028] ;  /* 0x0010280001f37983 */ /* 0x000ee80000300800 */
[----:B------:R-:W3:Y:S04]  /*da8b0*/  LDL.LU R104, [R1+0x102c] ;  /* 0x00102c0001687983 */ /* 0x000ee80000300800 */
[----:B------:R-:W3:Y:S01]  /*da8c0*/  LDL.LU R105, [R1+0x1030] ;  /* 0x0010300001697983 */ /* 0x000ee20000300800 */
[----:B----4-:R-:W-:-:S03]  /*da8d0*/  IMAD.MOV.U32 R151, RZ, RZ, R220 ;  /* 0x000000ffff977224 */ /* 0x010fc600078e00dc */
        /* <DEDUP_REMOVED lines=10> */
[----:B------:R1:W-:Y:S01]  /*da980*/  STL.64 [R1+0x2fb8], R154 ;  /* 0x002fb89a01007387 */ /* 0x0003e20000100a00 */
        /* <DEDUP_REMOVED lines=9> */
[----:B------:R1:W-:Y:S01]  /*daa20*/  STL.64 [R1+0x2fb0], R152 ;  /* 0x002fb09801007387 */ /* 0x0003e20000100a00 */
[----:B------:R-:W-:-:S03]  /*daa30*/  IMAD.MOV.U32 R126, RZ, RZ, R218 ;  /* 0x000000ffff7e7224 */ /* 0x000fc600078e00da */
[----:B------:R-:W4:Y:S04]  /*daa40*/  LDL.LU R225, [R1+0xfbc] ;  /* 0x000fbc0001e17983 */ /* 0x000f280000300800 */
[----:B------:R-:W4:Y:S01]  /*daa50*/  LDL.LU R224, [R1+0xfd0] ;  /* 0x000fd00001e07983 */ /* 0x000f220000300800 */
[----:B------:R-:W-:-:S03]  /*daa60*/  IMAD.MOV.U32 R125, RZ, RZ, R217 ;  /* 0x000000ffff7d7224 */ /* 0x000fc600078e00d9 */
[----:B------:R1:W-:Y:S01]  /*daa70*/  STL.64 [R1+0x2fa8], R150 ;  /* 0x002fa89601007387 */ /* 0x0003e20000100a00 */
[----:B------:R-:W-:-:S03]  /*daa80*/  IMAD.MOV.U32 R124, RZ, RZ, R216 ;  /* 0x000000ffff7c7224 */ /* 0x000fc600078e00d8 */
[----:B------:R-:W4:Y:S04]  /*daa90*/  LDL.LU R219, [R1+0xfac] ;  /* 0x000fac0001db7983 */ /* 0x000f280000300800 */
[----:B------:R-:W4:Y:S04]  /*daaa0*/  LDL.LU R218, [R1+0xfb4] ;  /* 0x000fb40001da7983 */ /* 0x000f280000300800 */
[----:B------:R1:W-:Y:S04]  /*daab0*/  STL.64 [R1+0x2fa0], R148 ;  /* 0x002fa09401007387 */ /* 0x0003e80000100a00 */
[----:B------:R-:W4:Y:S04]  /*daac0*/  LDL.LU R217, [R1+0xfb0] ;  /* 0x000fb00001d97983 */ /* 0x000f280000300800 */
[----:B------:R-:W4:Y:S04]  /*daad0*/  LDL.LU R216, [R1+0xfb8] ;  /* 0x000fb80001d87983 */ /* 0x000f280000300800 */
[----:B------:R1:W-:Y:S01]  /*daae0*/  STL.64 [R1+0x2f98], R130 ;  /* 0x002f988201007387 */ /* 0x0003e20000100a00 */
[----:B--2---:R-:W-:-:S03]  /*daaf0*/  IMAD.MOV.U32 R107, RZ, RZ, R252 ;  /* 0x000000ffff6b7224 */ /* 0x004fc600078e00fc */
[----:B------:R-:W2:Y:S01]  /*dab00*/  LDL.LU R252, [R1+0xf8c] ;  /* 0x000f8c0001fc7983 */ /* 0x000ea20000300800 */
[----:B---3--:R-:W-:-:S03]  /*dab10*/  IMAD.MOV.U32 R106, RZ, RZ, R243 ;  /* 0x000000ffff6a7224 */ /* 0x008fc600078e00f3 */
[----:B------:R-:W3:Y:S04]  /*dab20*/  LDL.LU R243, [R1+0xf90] ;  /* 0x000f900001f37983 */ /* 0x000ee80000300800 */
[----:B------:R1:W-:Y:S04]  /*dab30*/  STL.64 [R1+0x2f90], R128 ;  /* 0x002f908001007387 */ /* 0x0003e80000100a00 */
[----:B------:R1:W-:Y:S01]  /*dab40*/  STL.64 [R1+0x2f88], R126 ;  /* 0x002f887e01007387 */ /* 0x0003e20000100a00 */
[----:B----4-:R-:W-:-:S03]  /*dab50*/  IMAD.MOV.U32 R103, RZ, RZ, R220 ;  /* 0x000000ffff677224 */ /* 0x010fc600078e00dc */
[----:B------:R-:W4:Y:S01]  /*dab60*/  LDL.LU R220, [R1+0xf94] ;  /* 0x000f940001dc7983 */ /* 0x000f220000300800 */
[----:B------:R-:W-:-:S03]  /*dab70*/  IMAD.MOV.U32 R102, RZ, RZ, R221 ;  /* 0x000000ffff667224 */ /* 0x000fc600078e00dd */
[----:B------:R-:W4:Y:S04]  /*dab80*/  LDL.LU R221, [R1+0xf98] ;  /* 0x000f980001dd7983 */ /* 0x000f280000300800 */
[----:B------:R1:W-:Y:S04]  /*dab90*/  STL.64 [R1+0x2f80], R124 ;  /* 0x002f807c01007387 */ /* 0x0003e80000100a00 */
[----:B------:R1:W-:Y:S01]  /*daba0*/  STL.64 [R1+0x2f78], R106 ;  /* 0x002f786a01007387 */ /* 0x0003e20000100a00 */
[----:B------:R-:W-:-:S03]  /*dabb0*/  IMAD.MOV.U32 R99, RZ, RZ, R222 ;  /* 0x000000ffff637224 */ /* 0x000fc600078e00de */
[----:B------:R-:W4:Y:S01]  /*dabc0*/  LDL.LU R222, [R1+0xf9c] ;  /* 0x000f9c0001de7983 */ /* 0x000f220000300800 */
[----:B------:R-:W-:-:S03]  /*dabd0*/  IMAD.MOV.U32 R98, RZ, RZ, R223 ;  /* 0x000000ffff627224 */ /* 0x000fc600078e00df */
[----:B------:R-:W4:Y:S01]  /*dabe0*/  LDL.LU R223, [R1+0xfa0] ;  /* 0x000fa00001df7983 */ /* 0x000f220000300800 */
[----:B------:R-:W-:Y:S02]  /*dabf0*/  LOP3.LUT R105, R105, R104, RZ, 0x3c, !PT ;  /* 0x0000006869697212 */ /* 0x000fe400078e3cff */
[----:B------:R-:W-:Y:S02]  /*dac00*/  LOP3.LUT R101, R101, R100, RZ, 0x3c, !PT ;  /* 0x0000006465657212 */ /* 0x000fe400078e3cff */
[----:B------:R-:W-:Y:S02]  /*dac10*/  LOP3.LUT R104, R105, R104, RZ, 0x3c, !PT ;  /* 0x0000006869687212 */ /* 0x000fe400078e3cff */
[----:B------:R-:W-:Y:S02]  /*dac20*/  LOP3.LUT R100, R101, R100, RZ, 0x3c, !PT ;  /* 0x0000006465647212 */ /* 0x000fe400078e3cff */
[----:B------:R-:W-:Y:S02]  /*dac30*/  LOP3.LUT R105, R105, R104, RZ, 0x3c, !PT ;  /* 0x0000006869697212 */ /* 0x000fe400078e3cff */
[----:B------:R-:W-:-:S03]  /*dac40*/  LOP3.LUT R101, R101, R100, RZ, 0x3c, !PT ;  /* 0x0000006465657212 */ /* 0x000fc600078e3cff */
        /* <DEDUP_REMOVED lines=24> */
[----:B------:R-:W4:Y:S01]  /*dadd0*/  LDL.LU R73, [R1+0xf88] ;  /* 0x000f880001497983 */ /* 0x000f220000300800 */
[----:B--2---:R-:W-:-:S03]  /*dade0*/  IMAD.MOV.U32 R87, RZ, RZ, R252 ;  /* 0x000000ffff577224 */ /* 0x004fc600078e00fc */
[----:B------:R-:W2:Y:S01]  /*dadf0*/  LDL.LU R252, [R1+0xf4c] ;  /* 0x000f4c0001fc7983 */ /* 0x000ea20000300800 */
[----:B---3--:R-:W-:-:S03]  /*dae00*/  IMAD.MOV.U32 R86, RZ, RZ, R243 ;  /* 0x000000ffff567224 */ /* 0x008fc600078e00f3 */
[----:B------:R-:W3:Y:S04]  /*dae10*/  LDL.LU R243, [R1+0xf50] ;  /* 0x000f500001f37983 */ /* 0x000ee80000300800 */
[----:B------:R1:W-:Y:S04]  /*dae20*/  STL.64 [R1+0x2fc0], R92 ;  /* 0x002fc05c01007387 */ /* 0x0003e80000100a00 */
[----:B------:R-:W3:Y:S01]  /*dae30*/  LDL.LU R68, [R1+0xf54] ;  /* 0x000f540001447983 */ /* 0x000ee20000300800 */
[----:B----4-:R-:W-:-:S03]  /*dae40*/  IMAD.MOV.U32 R85, RZ, RZ, R220 ;  /* 0x000000ffff557224 */ /* 0x010fc600078e00dc */
[----:B------:R-:W4:Y:S01]  /*dae50*/  LDL.LU R69, [R1+0xf58] ;  /* 0x000f580001457983 */ /* 0x000f220000300800 */
[----:B------:R-:W-:-:S03]  /*dae60*/  IMAD.MOV.U32 R84, RZ, RZ, R221 ;  /* 0x000000ffff547224 */ /* 0x000fc600078e00dd */
[----:B------:R-:W4:Y:S04]  /*dae70*/  LDL.LU R220, [R1+0xf5c] ;  /* 0x000f5c0001dc7983 */ /* 0x000f280000300800 */
[----:B------:R-:W4:Y:S04]  /*dae80*/  LDL.LU R221, [R1+0xf60] ;  /* 0x000f600001dd7983 */ /* 0x000f280000300800 */
[----:B------:R1:W-:Y:S01]  /*dae90*/  STL.64 [R1+0x2fd0], R90 ;  /* 0x002fd05a01007387 */ /* 0x0003e20000100a00 */
[----:B------:R-:W-:-:S03]  /*daea0*/  IMAD.MOV.U32 R83, RZ, RZ, R222 ;  /* 0x000000ffff537224 */ /* 0x000fc600078e00de */
[----:B------:R-:W4:Y:S01]  /*daeb0*/  LDL.LU R65, [R1+0xf64] ;  /* 0x000f640001417983 */ /* 0x000f220000300800 */
[----:B------:R-:W-:-:S03]  /*daec0*/  IMAD.MOV.U32 R82, RZ, RZ, R223 ;  /* 0x000000ffff527224 */ /* 0x000fc600078e00df */
[----:B------:R-:W4:Y:S04]  /*daed0*/  LDL.LU R215, [R1+0xf68] ;  /* 0x000f680001d77983 */ /* 0x000f280000300800 */
[----:B------:R-:W4:Y:S04]  /*daee0*/  LDL.LU R222, [R1+0xf3c] ;  /* 0x000f3c0001de7983 */ /* 0x000f280000300800 */
[----:B------:R-:W4:Y:S04]  /*daef0*/  LDL.LU R223, [R1+0xf40] ;  /* 0x000f400001df7983 */ /* 0x000f280000300800 */
[----:B------:R1:W-:Y:S01]  /*daf00*/  STL.64 [R1+0x2fc8], R88 ;  /* 0x002fc85801007387 */ /* 0x0003e20000100a00 */
[----:B------:R-:W-:-:S03]  /*daf10*/  IMAD.MOV.U32 R81, RZ, RZ, R227 ;  /* 0x000000ffff517224 */ /* 0x000fc600078e00e3 */
[----:B------:R-:W4:Y:S01]  /*daf20*/  LDL.LU R227, [R1+0xf44] ;  /* 0x000f440001e37983 */ /* 0x000f220000300800 */
[----:B------:R-:W-:-:S03]  /*daf30*/  IMAD.MOV.U32 R80, RZ, RZ, R226 ;  /* 0x000000ffff507224 */ /* 0x000fc600078e00e2 */
        /* <DEDUP_REMOVED lines=17> */
[----:B------:R-:W-:-:S03]  /*db050*/  LOP3.LUT R73, R73, R72, RZ, 0x3c, !PT ;  /* 0x0000004849497212 */ /* 0x000fc600078e3cff */
[----:B------:R1:W-:Y:S01]  /*db060*/  STL.64 [R1+0x3010], R78 ;  /* 0x0030104e01007387 */ /* 0x0003e20000100a00 */
[----:B------:R-:W-:-:S04]  /*db070*/  LOP3.LUT R72, R73, R72, RZ, 0x3c, !PT ;  /* 0x0000004849487212 */ /* 0x000fc800078e3cff */
[----:B------:R-:W-:Y:S01]  /*db080*/  LOP3.LUT R73, R73, R72, RZ, 0x3c, !PT ;  /* 0x0000004849497212 */ /* 0x000fe200078e3cff */
[----:B--2---:R-:W-:Y:S02]  /*db090*/  IMAD.MOV.U32 R71, RZ, RZ, R252 ;  /* 0x000000ffff477224 */ /* 0x004fe400078e00fc */
        /* <DEDUP_REMOVED lines=15> */
[----:B------:R-:W-:-:S04]  /*db190*/  LOP3.LUT R69, R69, R68, RZ, 0x3c, !PT ;  /* 0x0000004445457212 */ /* 0x000fc800078e3cff */
[----:B------:R-:W-:-:S04]  /*db1a0*/  LOP3.LUT R68, R69, R68, RZ, 0x3c, !PT ;  /* 0x0000004445447212 */ /* 0x000fc800078e3cff */
[----:B------:R-:W-:Y:S01]  /*db1b0*/  LOP3.LUT R69, R69, R68, RZ, 0x3c, !PT ;  /* 0x0000004445457212 */ /* 0x000fe200078e3cff */
[----:B------:R-:W-:-:S04]  /*db1c0*/  IMAD.MOV.U32 R64, RZ, RZ, R215 ;  /* 0x000000ffff407224 */ /* 0x000fc800078e00d7 */
[----:B------:R1:W-:Y:S04]  /*db1d0*/  STL.64 [R1+0x3028], R68 ;  /* 0x0030284401007387 */ /* 0x0003e80000100a00 */
[----:B------:R-:W4:Y:S04]  /*db1e0*/  LDL.LU R46, [R1+0xeec] ;  /* 0x000eec00012e7983 */ /* 0x000f280000300800 */
[----:B------:R-:W4:Y:S04]  /*db1f0*/  LDL.LU R47, [R1+0xef0] ;  /* 0x000ef000012f7983 */ /* 0x000f280000300800 */
[----:B------:R1:W-:Y:S04]  /*db200*/  STL.64 [R1+0x3020], R66 ;  /* 0x0030204201007387 */ /* 0x0003e80000100a00 */
        /* <DEDUP_REMOVED lines=9> */
[----:B------:R1:W-:Y:S04]  /*db2a0*/  STL.64 [R1+0x3040], R62 ;  /* 0x0030403e01007387 */ /* 0x0003e80000100a00 */
        /* <DEDUP_REMOVED lines=8> */
[----:B------:R1:W-:Y:S04]  /*db330*/  STL.64 [R1+0x3038], R60 ;  /* 0x0030383c01007387 */ /* 0x0003e80000100a00 */
[----:B------:R-:W4:Y:S04]  /*db340*/  LDL.LU R219, [R1+0xed4] ;  /* 0x000ed40001db7983 */ /* 0x000f280000300800 */
[----:B------:R-:W4:Y:S04]  /*db350*/  LDL.LU R218, [R1+0xed8] ;  /* 0x000ed80001da7983 */ /* 0x000f280000300800 */
[----:B------:R-:W4:Y:S04]  /*db360*/  LDL.LU R217, [R1+0xedc] ;  /* 0x000edc0001d97983 */ /* 0x000f280000300800 */
[----:B------:R-:W4:Y:S04]  /*db370*/  LDL.LU R216, [R1+0xee0] ;  /* 0x000ee00001d87983 */ /* 0x000f280000300800 */
[----:B------:R1:W-:Y:S01]  /*db380*/  STL.64 [R1+0x30b0], R58 ;  /* 0x0030b03a01007387 */ /* 0x0003e20000100a00 */
        /* <DEDUP_REMOVED lines=8> */
[----:B------:R1:W-:Y:S01]  /*db410*/  STL.64 [R1+0x30a8], R56 ;  /* 0x0030a83801007387 */ /* 0x0003e20000100a00 */
[----:B------:R-:W-:-:S03]  /*db420*/  IMAD.MOV.U32 R49, RZ, RZ, R222 ;  /* 0x000000ffff317224 */ /* 0x000fc600078e00de */
[----:B------:R-:W4:Y:S01]  /*db430*/  LDL.LU R222, [R1+0xec4] ;  /* 0x000ec40001de7983 */ /* 0x000f220000300800 */
[----:B------:R-:W-:-:S03]  /*db440*/  IMAD.MOV.U32 R48, RZ, RZ, R223 ;  /* 0x000000ffff307224 */ /* 0x000fc600078e00df */
[----:B------:R-:W4:Y:S01]  /*db450*/  LDL.LU R223, [R1+0xec8] ;  /* 0x000ec80001df7983 */ /* 0x000f220000300800 */
[----:B------:R-:W-:-:S05]  /*db460*/  IADD3 R198, P2, PT, R18, R3, RZ ;  /* 0x0000000312c67210 */ /* 0x000fca0007f5e0ff */
[----:B------:R-:W-:Y:S01]  /*db470*/  IMAD.X R197, R19, 0x1, R2, P2 ;  /* 0x0000000113c57824 */ /* 0x000fe200010e0602 */
[----:B------:R-:W-:-:S05]  /*db480*/  IADD3 R200, P2, PT, R16, R3, RZ ;  /* 0x0000000310c87210 */ /* 0x000fca0007f5e0ff */
[----:B------:R-:W-:Y:S01]  /*db490*/  IMAD.X R199, R17, 0x1, R2, P2 ;  /* 0x0000000111c77824 */ /* 0x000fe200010e0602 */
[----:B------:R-:W-:-:S05]  /*db4a0*/  IADD3 R202, P2, PT, R14, R3, RZ ;  /* 0x000000030eca7210 */ /* 0x000fca0007f5e0ff */
[----:B------:R-:W-:Y:S01]  /*db4b0*/  IMAD.X R201, R15, 0x1, R2, P2 ;  /* 0x000000010fc97824 */ /* 0x000fe200010e0602 */
[----:B------:R-:W-:Y:S02]  /*db4c0*/  IADD3 R204, P2, PT, R12, R3, RZ ;  /* 0x000000030ccc7210 */ /* 0x000fe40007f5e0ff */
[----:B------:R-:W-:-:S03]  /*db4d0*/  LOP3.LUT R47, R47, R46, RZ, 0x3c, !PT ;  /* 0x0000002e2f2f7212 */ /* 0x000fc600078e3cff */
[----:B------:R-:W-:Y:S01]  /*db4e0*/  IMAD.X R203, R13, 0x1, R2, P2 ;  /* 0x000000010dcb7824 */ /* 0x000fe200010e0602 */
[----:B------:R-:W-:Y:S02]  /*db4f0*/  LOP3.LUT R46, R47, R46, RZ, 0x3c, !PT ;  /* 0x0000002e2f2e7212 */ /* 0x000fe400078e3cff */
[----:B------:R-:W-:Y:S02]  /*db500*/  IADD3 R206, P2, PT, R10, R3, RZ ;  /* 0x000000030ace7210 */ /* 0x000fe40007f5e0ff */
[----:B------:R-:W-:-:S04]  /*db510*/  LOP3.LUT R45, R45, R44, RZ, 0x3c, !PT ;  /* 0x0000002c2d2d7212 */ /* 0x000fc800078e3cff */
[----:B------:R-:W-:Y:S01]  /*db520*/  LOP3.LUT R44, R45, R44, RZ, 0x3c, !PT ;  /* 0x0000002c2d2c7212 */ /* 0x000fe200078e3cff */
[----:B------:R1:W-:Y:S01]  /*db530*/  STL.64 [R1+0x30a0], R54 ;  /* 0x0030a03601007387 */ /* 0x0003e20000100a00 */
[----:B------:R-:W-:Y:S01]  /*db540*/  LOP3.LUT R47, R47, R46, RZ, 0x3c, !PT ;  /* 0x0000002e2f2f7212 */ /* 0x000fe200078e3cff */
[----:B------:R-:W-:Y:S01]  /*db550*/  IMAD.X R205, R11, 0x1, R2, P2 ;  /* 0x000000010bcd7824 */ /* 0x000fe200010e0602 */
[----:B------:R-:W-:Y:S01]  /*db560*/  LOP3.LUT R45, R45, R44, RZ, 0x3c, !PT ;  /* 0x0000002c2d2d7212 */ /* 0x000fe200078e3cff */
[----:B------:R1:W-:Y:S01]  /*db570*/  STL.64 [R1+0x3098], R52 ;  /* 0x0030983401007387 */ /* 0x0003e20000100a00 */
[----:B------:R-:W-:Y:S01]  /*db580*/  IADD3 R208, P2, PT, R8, R3, RZ ;  /* 0x0000000308d07210 */ /* 0x000fe20007f5e0ff */
[----:B------:R-:W-:Y:S02]  /*db590*/  IMAD.MOV.U32 R42, RZ, RZ, R215 ;  /* 0x000000ffff2a7224 */ /* 0x000fe400078e00d7 */
[----:B------:R1:W-:Y:S04]  /*db5a0*/  STL.64 [R1+0x3090], R50 ;  /* 0x0030903201007387 */ /* 0x0003e80000100a00 */
[----:B------:R1:W-:Y:S01]  /*db5b0*/  STL.64 [R1+0x3088], R48 ;  /* 0x0030883001007387 */ /* 0x0003e20000100a00 */
[----:B------:R-:W-:-:S03]  /*db5c0*/  IMAD.MOV.U32 R41, RZ, RZ, R227 ;  /* 0x000000ffff297224 */ /* 0x000fc600078e00e3 */
[----:B------:R1:W-:Y:S01]  /*db5d0*/  STL.64 [R1+0x3080], R46 ;  /* 0x0030802e01007387 */ /* 0x0003e20000100a00 */
[----:B------:R-:W-:-:S03]  /*db5e0*/  IMAD.MOV.U32 R40, RZ, RZ, R226 ;  /* 0x000000ffff287224 */ /* 0x000fc600078e00e2 */
[----:B------:R1:W-:Y:S01]  /*db5f0*/  STL.64 [R1+0x3078], R44 ;  /* 0x0030782c01007387 */ /* 0x0003e20000100a00 */
[----:B------:R-:W-:-:S03]  /*db600*/  IMAD.MOV.U32 R39, RZ, RZ, R225 ;  /* 0x000000ffff277224 */ /* 0x000fc600078e00e1 */
[----:B------:R1:W-:Y:S01]  /*db610*/  STL.64 [R1+0x3070], R42 ;  /* 0x0030702a01007387 */ /* 0x0003e20000100a00 */
[----:B------:R-:W-:-:S03]  /*db620*/  IMAD.MOV.U32 R38, RZ, RZ, R224 ;  /* 0x000000ffff267224 */ /* 0x000fc600078e00e0 */
[----:B------:R1:W-:Y:S01]  /*db630*/  STL.64 [R1+0x3068], R40 ;  /* 0x0030682801007387 */ /* 0x0003e20000100a00 */
[----:B------:R-:W-:Y:S01]  /*db640*/  IMAD.X R207, R9, 0x1, R2, P2 ;  /* 0x0000000109cf7824 */ /* 0x000fe200010e0602 */
[----:B------:R-:W-:Y:S01]  /*db650*/  IADD3 R210, P2, PT, R6, R3, RZ ;  /* 0x0000000306d27210 */ /* 0x000fe20007f5e0ff */
        /* <DEDUP_REMOVED lines=10> */
[----:B------:R-:W-:Y:S02]  /*db700*/  IMAD.MOV.U32 R25, RZ, RZ, R111 ;  /* 0x000000ffff197224 */ /* 0x000fe400078e006f */
[----:B------:R-:W-:Y:S02]  /*db710*/  IMAD.MOV.U32 R22, RZ, RZ, R114 ;  /* 0x000000ffff167224 */ /* 0x000fe400078e0072 */
[----:B------:R-:W-:Y:S02]  /*db720*/  IMAD.MOV.U32 R23, RZ, RZ, R113 ;  /* 0x000000ffff177224 */ /* 0x000fe400078e0071 */
[----:B------:R-:W-:-:S02]  /*db730*/  IMAD.MOV.U32 R20, RZ, RZ, R116 ;  /* 0x000000ffff147224 */ /* 0x000fc400078e0074 */
[----:B------:R-:W-:Y:S02]  /*db740*/  IMAD.MOV.U32 R21, RZ, RZ, R115 ;  /* 0x000000ffff157224 */ /* 0x000fe400078e0073 */
[----:B------:R-:W-:Y:S01]  /*db750*/  IMAD.X R209, R7, 0x1, R2, P2 ;  /* 0x0000000107d17824 */ /* 0x000fe200010e0602 */
[----:B------:R-:W-:Y:S01]  /*db760*/  IADD3 R212, P2, PT, R4, R3, RZ ;  /* 0x0000000304d47210 */ /* 0x000fe20007f5e0ff */
        /* <DEDUP_REMOVED lines=8> */
[----:B------:R-:W-:Y:S01]  /*db7f0*/  UISETP.GT.AND UP1, UPT, UR15, 0x2f, UPT ;  /* 0x0000002f0f00788c */ /* 0x000fe2000bf24270 */
[----:B------:R-:W-:Y:S02]  /*db800*/  IMAD.MOV.U32 R10, RZ, RZ, R134 ;  /* 0x000000ffff0a7224 */ /* 0x000fe400078e0086 */
[----:B------:R-:W-:-:S02]  /*db810*/  IMAD.MOV.U32 R11, RZ, RZ, R133 ;  /* 0x000000ffff0b7224 */ /* 0x000fc400078e0085 */
[----:B------:R-:W-:Y:S02]  /*db820*/  IMAD.MOV.U32 R8, RZ, RZ, R136 ;  /* 0x000000ffff087224 */ /* 0x000fe400078e0088 */
[----:B------:R-:W-:Y:S02]  /*db830*/  IMAD.MOV.U32 R9, RZ, RZ, R135 ;  /* 0x000000ffff097224 */ /* 0x000fe400078e0087 */
[----:B------:R-:W-:Y:S02]  /*db840*/  IMAD.X R211, R5, 0x1, R2, P2 ;  /* 0x0000000105d37824 */ /* 0x000fe400010e0602 */
[----:B------:R-:W-:Y:S02]  /*db850*/  IMAD.MOV.U32 R6, RZ, RZ, R138 ;  /* 0x000000ffff067224 */ /* 0x000fe400078e008a */
[----:B------:R-:W-:Y:S02]  /*db860*/  IMAD.MOV.U32 R7, RZ, RZ, R137 ;  /* 0x000000ffff077224 */ /* 0x000fe400078e0089 */
[----:B------:R-:W-:-:S02]  /*db870*/  IMAD.MOV.U32 R4, RZ, RZ, R140 ;  /* 0x000000ffff047224 */ /* 0x000fc400078e008c */
[----:B------:R-:W-:Y:S01]  /*db880*/  IMAD.MOV.U32 R5, RZ, RZ, R139 ;  /* 0x000000ffff057224 */ /* 0x000fe200078e008b */
[----:B------:R-:W-:Y:S01]  /*db890*/  USEL UR10, URZ, 0x4, !UP1 ;  /* 0x00000004ff0a7887 */ /* 0x000fe2000c800000 */
[----:B------:R-:W-:Y:S02]  /*db8a0*/  IMAD.MOV.U32 R140, RZ, RZ, R142 ;  /* 0x000000ffff8c7224 */ /* 0x000fe400078e008e */
[----:B------:R-:W-:Y:S02]  /*db8b0*/  IMAD.MOV.U32 R142, RZ, RZ, R144 ;  /* 0x000000ffff8e7224 */ /* 0x000fe400078e0090 */
[----:B------:R-:W-:Y:S02]  /*db8c0*/  IMAD.MOV.U32 R112, RZ, RZ, R146 ;  /* 0x000000ffff707224 */ /* 0x000fe400078e0092 */
[----:B------:R-:W-:Y:S02]  /*db8d0*/  IMAD.MOV.U32 R113, RZ, RZ, R145 ;  /* 0x000000ffff717224 */ /* 0x000fe400078e0091 */
[----:B------:R-:W-:-:S02]  /*db8e0*/  IMAD.MOV.U32 R138, RZ, RZ, R180 ;  /* 0x000000ffff8a7224 */ /* 0x000fc400078e00b4 */
[----:B------:R-:W-:Y:S01]  /*db8f0*/  IMAD.MOV.U32 R139, RZ, RZ, R147 ;  /* 0x000000ffff8b7224 */ /* 0x000fe200078e0093 */
[----:B------:R-:W-:Y:S01]  /*db900*/  USEL UR10, UR10, URZ, !UP0 ;  /* 0x000000ff0a0a7287 */ /* 0x000fe2000c000000 */
        /* <DEDUP_REMOVED lines=12> */
[----:B------:R-:W-:Y:S01]  /*db9d0*/  ISETP.NE.U32.AND P2, PT, RZ, UR10, PT ;  /* 0x0000000aff007c0c */ /* 0x000fe2000bf45070 */
[----:B------:R-:W-:Y:S02]  /*db9e0*/  IMAD.MOV.U32 R118, RZ, RZ, R194 ;  /* 0x000000ffff767224 */ /* 0x000fe400078e00c2 */
[----:B------:R-:W-:Y:S02]  /*db9f0*/  IMAD.MOV.U32 R119, RZ, RZ, R193 ;  /* 0x000000ffff777224 */ /* 0x000fe400078e00c1 */
[----:B------:R-:W-:Y:S02]  /*dba00*/  IMAD.MOV.U32 R120, RZ, RZ, R196 ;  /* 0x000000ffff787224 */ /* 0x000fe400078e00c4 */
[----:B------:R-:W-:Y:S01]  /*dba10*/  IMAD.MOV.U32 R121, RZ, RZ, R195 ;  /* 0x000000ffff797224 */ /* 0x000fe200078e00c3 */
[----:B------:R-:W-:Y:S01]  /*dba20*/  UISETP.GT.AND UP2, UPT, UR15, 0x33, UPT ;  /* 0x000000330f00788c */ /* 0x000fe2000bf44270 */
        /* <DEDUP_REMOVED lines=13> */
[----:B------:R-:W-:Y:S01]  /*dbb00*/  IMAD.MOV.U32 R215, RZ, RZ, R211 ;  /* 0x000000ffffd77224 */ /* 0x000fe200078e00d3 */
[----:B------:R-:W-:Y:S01]  /*dbb10*/  USEL UR11, UR11, URZ, !UP0 ;  /* 0x000000ff0b0b7287 */ /* 0x000fe2000c000000 */
[----:B------:R-:W-:Y:S01]  /*dbb20*/  LDGSTS.E [R108+0x17880], desc[UR40][R152.64], P2 ;  /* 0x17880000986c7fae */ /* 0x000fe200091a1028 */
[----:B------:R-:W-:-:S03]  /*dbb30*/  UISETP.GT.AND UP3, UPT, UR15, 0x37, UPT ;  /* 0x000000370f00788c */ /* 0x000fc6000bf64270 */
[----:B------:R-:W-:Y:S01]  /*dbb40*/  LDGSTS.E [R108+0x17900], desc[UR40][R150.64], P2 ;  /* 0x17900000966c7fae */ /* 0x000fe200091a1028 */
[----:B------:R-:W-:-:S03]  /*dbb50*/  ISETP.NE.U32.AND P3, PT, RZ, UR11, PT ;  /* 0x0000000bff007c0c */ /* 0x000fc6000bf65070 */
[----:B------:R-:W-:Y:S04]  /*dbb60*/  LDGSTS.E [R108+0x17980], desc[UR40][R148.64], P2 ;  /* 0x17980000946c7fae */ /* 0x000fe800091a1028 */
[----:B------:R-:W-:Y:S04]  /*dbb70*/  LDGSTS.E [R108+0x17a00], desc[UR40][R130.64], P2 ;  /* 0x17a00000826c7fae */ /* 0x000fe800091a1028 */
[----:B------:R-:W-:Y:S01]  /*dbb80*/  LDGSTS.E [R108+0x17a80], desc[UR40][R128.64], P2 ;  /* 0x17a80000806c7fae */ /* 0x000fe200091a1028 */
[----:B--2---:R-:W-:-:S03]  /*dbb90*/  IMAD.MOV.U32 R33, RZ, RZ, R252 ;  /* 0x000000ffff217224 */ /* 0x004fc600078e00fc */
[----:B------:R-:W-:Y:S01]  /*dbba0*/  LDGSTS.E [R108+0x17b00], desc[UR40][R126.64], P2 ;  /* 0x17b000007e6c7fae */ /* 0x000fe200091a1028 */
[----:B---3--:R-:W-:-:S03]  /*dbbb0*/  IMAD.MOV.U32 R32, RZ, RZ, R243 ;  /* 0x000000ffff207224 */ /* 0x008fc600078e00f3 */
[----:B------:R-:W-:Y:S04]  /*dbbc0*/  LDGSTS.E [R108+0x17b80], desc[UR40][R124.64], P2 ;  /* 0x17b800007c6c7fae */ /* 0x000fe800091a1028 */
[----:B------:R2:W-:Y:S01]  /*dbbd0*/  STL.64 [R1+0x3048], R32 ;  /* 0x0030482001007387 */ /* 0x0005e20000100a00 */
[----:B----4-:R-:W-:-:S03]  /*dbbe0*/  IMAD.MOV.U32 R31, RZ, RZ, R220 ;  /* 0x000000ffff1f7224 */ /* 0x010fc600078e00dc */
[----:B------:R-:W-:Y:S01]  /*dbbf0*/  LDGSTS.E [R108+0x17c00], desc[UR40][R106.64], P2 ;  /* 0x17c000006a6c7fae */ /* 0x000fe200091a1028 */
[----:B------:R-:W-:Y:S02]  /*dbc00*/  IMAD.MOV.U32 R30, RZ, RZ, R221 ;  /* 0x000000ffff1e7224 */ /* 0x000fe400078e00dd */
[----:B------:R-:W-:Y:S02]  /*dbc10*/  IMAD.MOV.U32 R29, RZ, RZ, R222 ;  /* 0x000000ffff1d7224 */ /* 0x000fe400078e00de */
[----:B------:R-:W-:Y:S01]  /*dbc20*/  IMAD.MOV.U32 R28, RZ, RZ, R223 ;  /* 0x000000ffff1c7224 */ /* 0x000fe200078e00df */
        /* <DEDUP_REMOVED lines=16> */
[----:B------:R1:W-:Y:S04]  /*dbd30*/  STL.64 [R1+0x3f08], R112 ;  /* 0x003f087001007387 */ /* 0x0003e80000100a00 */
[----:B------:R-:W-:Y:S04]  /*dbd40*/  STL.64 [R1+0x3f00], R138 ;  /* 0x003f008a01007387 */ /* 0x000fe80000100a00 */
[----:B------:R-:W-:Y:S04]  /*dbd50*/  STL.64 [R1+0x3ef8], R136 ;  /* 0x003ef88801007387 */ /* 0x000fe80000100a00 */
[----:B------:R1:W-:Y:S04]  /*dbd60*/  STL.64 [R1+0x3ef0], R114 ;  /* 0x003ef07201007387 */ /* 0x0003e80000100a00 */
[----:B------:R-:W-:Y:S01]  /*dbd70*/  STL.64 [R1+0x3ee8], R134 ;  /* 0x003ee88601007387 */ /* 0x000fe20000100a00 */
[----:B------:R-:W-:-:S03]  /*dbd80*/  IMAD.MOV.U32 R222, RZ, RZ, R204 ;  /* 0x000000ffffde7224 */ /* 0x000fc600078e00cc */
[----:B------:R1:W-:Y:S01]  /*dbd90*/  STL.64 [R1+0x3ee0], R116 ;  /* 0x003ee07401007387 */ /* 0x0003e20000100a00 */
[----:B------:R-:W-:-:S03]  /*dbda0*/  IMAD.MOV.U32 R223, RZ, RZ, R203 ;  /* 0x000000ffffdf7224 */ /* 0x000fc600078e00cb */
[----:B------:R-:W-:Y:S01]  /*dbdb0*/  STL.64 [R1+0x3ed8], R132 ;  /* 0x003ed88401007387 */ /* 0x000fe20000100a00 */
[----:B------:R-:W-:-:S03]  /*dbdc0*/  IMAD.MOV.U32 R220, RZ, RZ, R206 ;  /* 0x000000ffffdc7224 */ /* 0x000fc600078e00ce */
[----:B------:R-:W-:Y:S01]  /*dbdd0*/  STL.64 [R1+0x3ed0], R122 ;  /* 0x003ed07a01007387 */ /* 0x000fe20000100a00 */
[----:B------:R-:W-:-:S03]  /*dbde0*/  IMAD.MOV.U32 R221, RZ, RZ, R205 ;  /* 0x000000ffffdd7224 */ /* 0x000fc600078e00cd */
        /* <DEDUP_REMOVED lines=9> */
[----:B------:R2:W-:Y:S04]  /*dbe80*/  STL.64 [R1+0x3e80], R214 ;  /* 0x003e80d601007387 */ /* 0x0005e80000100a00 */
[----:B-1----:R-:W5:Y:S04]  /*dbe90*/  LDL.LU.64 R154, [R1+0x5ea8] ;  /* 0x005ea800019a7983 */ /* 0x002f680000300a00 */
[----:B------:R-:W5:Y:S04]  /*dbea0*/  LDL.LU.64 R152, [R1+0x5ea0] ;  /* 0x005ea00001987983 */ /* 0x000f680000300a00 */
[----:B------:R-:W5:Y:S04]  /*dbeb0*/  LDL.LU.64 R150, [R1+0x5e98] ;  /* 0x005e980001967983 */ /* 0x000f680000300a00 */
[----:B------:R-:W5:Y:S04]  /*dbec0*/  LDL.LU.64 R148, [R1+0x5e90] ;  /* 0x005e900001947983 */ /* 0x000f680000300a00 */
[----:B------:R-:W5:Y:S01]  /*dbed0*/  LDL.LU.64 R130, [R1+0x5e88] ;  /* 0x005e880001827983 */ /* 0x000f620000300a00 */
[----:B------:R-:W-:-:S03]  /*dbee0*/  USEL UR12, URZ, 0x4, !UP3 ;  /* 0x00000004ff0c7887 */ /* 0x000fc6000d800000 */
[----:B------:R-:W5:Y:S04]  /*dbef0*/  LDL.LU.64 R128, [R1+0x5e80] ;  /* 0x005e800001807983 */ /* 0x000f680000300a00 */
[----:B------:R-:W5:Y:S04]  /*dbf00*/  LDL.LU.64 R126, [R1+0x5e78] ;  /* 0x005e7800017e7983 */ /* 0x000f680000300a00 */
[----:B------:R-:W5:Y:S04]  /*dbf10*/  LDL.LU.64 R124, [R1+0x5e70] ;  /* 0x005e7000017c7983 */ /* 0x000f680000300a00 */
[----:B------:R-:W5:Y:S04]  /*dbf20*/  LDL.LU.64 R106, [R1+0x5e68] ;  /* 0x005e6800016a7983 */ /* 0x000f680000300a00 */
[----:B------:R-:W-:Y:S01]  /*dbf30*/  LDGSTS.E [R108+0x17c80], desc[UR40][R104.64], P2 ;  /* 0x17c80000686c7fae */ /* 0x000fe200091a1028 */
[----:B------:R-:W-:-:S03]  /*dbf40*/  USEL UR12, UR12, URZ, !UP0 ;  /* 0x000000ff0c0c7287 */ /* 0x000fc6000c000000 */
[----:B------:R-:W-:Y:S04]  /*dbf50*/  LDGSTS.E [R108+0x17d00], desc[UR40][R102.64], P2 ;  /* 0x17d00000666c7fae */ /* 0x000fe800091a1028 */
[----:B------:R-:W-:Y:S04]  /*dbf60*/  LDGSTS.E [R108+0x17d80], desc[UR40][R100.64], P2 ;  /* 0x17d80000646c7fae */ /* 0x000fe800091a1028 */
[----:B------:R-:W5:Y:S04]  /*dbf70*/  LDL.LU.64 R104, [R1+0x5e60] ;  /* 0x005e600001687983 */ /* 0x000f680000300a00 */
[----:B------:R-:W5:Y:S04]  /*dbf80*/  LDL.LU.64 R102, [R1+0x5e58] ;  /* 0x005e580001667983 */ /* 0x000f680000300a00 */
[----:B------:R-:W5:Y:S04]  /*dbf90*/  LDL.LU.64 R100, [R1+0x5e50] ;  /* 0x005e500001647983 */ /* 0x000f680000300a00 */
[----:B------:R-:W-:Y:S04]  /*dbfa0*/  LDGSTS.E [R108+0x17e00], desc[UR40][R98.64], P2 ;  /* 0x17e00000626c7fae */ /* 0x000fe800091a1028 */
[----:B------:R-:W-:Y:S04]  /*dbfb0*/  LDGSTS.E [R108+0x17e80], desc[UR40][R96.64], P2 ;  /* 0x17e80000606c7fae */ /* 0x000fe800091a1028 */
[----:B------:R-:W-:Y:S04]  /*dbfc0*/  LDGSTS.E [R108+0x17f00], desc[UR40][R94.64], P2 ;  /* 0x17f000005e6c7fae */ /* 0x000fe800091a1028 */
[----:B------:R-:W5:Y:S04]  /*dbfd0*/  LDL.LU.64 R98, [R1+0x5e48] ;  /* 0x005e480001627983 */ /* 0x000f680000300a00 */
[----:B------:R-:W5:Y:S04]  /*dbfe0*/  LDL.LU.64 R96, [R1+0x5e40] ;  /* 0x005e400001607983 */ /* 0x000f680000300a00 */
[----:B------:R-:W5:Y:S04]  /*dbff0*/  LDL.LU.64 R94, [R1+0x5e38] ;  /* 0x005e3800015e7983 */ /* 0x000f680000300a00 */
[----:B------:R-:W-:Y:S01]  /*dc000*/  LDGSTS.E [R108+0x17f80], desc[UR40][R92.64], P2 ;  /* 0x17f800005c6c7fae */ /* 0x000fe200091a1028 */
[----:B------:R-:W-:-:S03]  /*dc010*/  ISETP.NE.U32.AND P4, PT, RZ, UR12, PT ;  /* 0x0000000cff007c0c */ /* 0x000fc6000bf85070 */
[----:B------:R-:W-:Y:S04]  /*dc020*/  LDGSTS.E [R108+0x19800], desc[UR40][R90.64], P3 ;  /* 0x198000005a6c7fae */ /* 0x000fe800099a1028 */
[----:B------:R-:W-:Y:S04]  /*dc030*/  LDGSTS.E [R108+0x19880], desc[UR40][R88.64], P3 ;  /* 0x19880000586c7fae */ /* 0x000fe800099a1028 */
[----:B------:R-:W5:Y:S04]  /*dc040*/  LDL.LU.64 R92, [R1+0x5e30] ;  /* 0x005e3000015c7983 */ /* 0x000f680000300a00 */
[----:B------:R-:W5:Y:S01]  /*dc050*/  LDL.LU.64 R90, [R1+0x5e28] ;  /* 0x005e2800015a7983 */ /* 0x000f620000300a00 */
[----:B------:R-:W-:-:S03]  /*dc060*/  UISETP.GT.AND UP4, UPT, UR15, 0x3b, UPT ;  /* 0x0000003b0f00788c */ /* 0x000fc6000bf84270 */
        /* <DEDUP_REMOVED lines=8> */
[----:B------:R-:W-:-:S03]  /*dc0f0*/  USEL UR13, URZ, 0x4, !UP4 ;  /* 0x00000004ff0d7887 */ /* 0x000fc6000e000000 */
[----:B------:R-:W-:Y:S04]  /*dc100*/  LDGSTS.E [R108+0x19b00], desc[UR40][R78.64], P3 ;  /* 0x19b000004e6c7fae */ /* 0x000fe800099a1028 */
[----:B------:R-:W-:Y:S04]  /*dc110*/  LDGSTS.E [R108+0x19b80], desc[UR40][R76.64], P3 ;  /* 0x19b800004c6c7fae */ /* 0x000fe800099a1028 */
[----:B------:R-:W5:Y:S04]  /*dc120*/  LDL.LU.64 R80, [R1+0x5e00] ;  /* 0x005e000001507983 */ /* 0x000f680000300a00 */
[----:B------:R-:W5:Y:S04]  /*dc130*/  LDL.LU.64 R78, [R1+0x5df8] ;  /* 0x005df800014e7983 */ /* 0x000f680000300a00 */
[----:B------:R-:W5:Y:S04]  /*dc140*/  LDL.LU.64 R76, [R1+0x5df0] ;  /* 0x005df000014c7983 */ /* 0x000f680000300a00 */
[----:B------:R-:W-:Y:S04]  /*dc150*/  LDGSTS.E [R108+0x19c00], desc[UR40][R74.64], P3 ;  /* 0x19c000004a6c7fae */ /* 0x000fe800099a1028 */
[----:B------:R-:W-:Y:S01]  /*dc160*/  LDGSTS.E [R108+0x19c80], desc[UR40][R72.64], P3 ;  /* 0x19c80000486c7fae */ /* 0x000fe200099a1028 */
[----:B------:R-:W-:-:S03]  /*dc170*/  USEL UR13, UR13, URZ, !UP0 ;  /* 0x000000ff0d0d7287 */ /* 0x000fc6000c000000 */
        /* <DEDUP_REMOVED lines=10> */
[----:B------:R-:W-:Y:S04]  /*dc220*/  LDGSTS.E [R108+0x19f00], desc[UR40][R62.64], P3 ;  /* 0x19f000003e6c7fae */ /* 0x000fe800099a1028 */
[----:B------:R-:W-:Y:S01]  /*dc230*/  LDGSTS.E [R108+0x19f80], desc[UR40][R60.64], P3 ;  /* 0x19f800003c6c7fae */ /* 0x000fe200099a1028 */
[----:B------:R-:W-:-:S03]  /*dc240*/  ISETP.NE.U32.AND P5, PT, RZ, UR13, PT ;  /* 0x0000000dff007c0c */ /* 0x000fc6000bfa5070 */
        /* <DEDUP_REMOVED lines=31> */
[----:B--2---:R-:W5:Y:S04]  /*dc440*/  LDL.LU.64 R32, [R1+0x5d40] ;  /* 0x005d400001207983 */ /* 0x004f680000300a00 */
[----:B---3--:R-:W5:Y:S04]  /*dc450*/  LDL.LU.64 R30, [R1+0x5d38] ;  /* 0x005d3800011e7983 */ /* 0x008f680000300a00 */
[----:B----4-:R-:W5:Y:S04]  /*dc460*/  LDL.LU.64 R28, [R1+0x5d30] ;  /* 0x005d3000011c7983 */ /* 0x010f680000300a00 */
        /* <DEDUP_REMOVED lines=25> */
[----:B------:R-:W-:-:S03]  /*dc600*/  UISETP.GT.AND UP5, UPT, UR15, 0x3f, UPT ;  /* 0x0000003f0f00788c */ /* 0x000fc6000bfa4270 */
[----:B------:R-:W-:Y:S04]  /*dc610*/  LDGSTS.E [R108+0x1de80], desc[UR40][R142.64], P5 ;  /* 0x1de800008e6c7fae */ /* 0x000fe8000a9a1028 */
[----:B------:R-:W2:Y:S01]  /*dc620*/  LDL.LU.64 R140, [R1+0x3e78] ;  /* 0x003e7800018c7983 */ /* 0x000ea20000300a00 */
[----:B------:R-:W-:-:S03]  /*dc630*/  USEL UR14, URZ, 0x4, !UP5 ;  /* 0x00000004ff0e7887 */ /* 0x000fc6000e800000 */
[----:B------:R-:W-:Y:S01]  /*dc640*/  LDGSTS.E [R108+0x1df00], desc[UR40][R112.64], P5 ;  /* 0x1df00000706c7fae */ /* 0x000fe2000a9a1028 */
[----:B------:R-:W-:-:S03]  /*dc650*/  USEL UR14, UR14, URZ, !UP0 ;  /* 0x000000ff0e0e7287 */ /* 0x000fc6000c000000 */
[----:B------:R-:W-:Y:S03]  /*dc660*/  LDGSTS.E [R108+0x1df80], desc[UR40][R138.64], P5 ;  /* 0x1df800008a6c7fae */ /* 0x000fe6000a9a1028 */
[----:B------:R-:W-:Y:S01]  /*dc670*/  ISETP.NE.U32.AND P6, PT, RZ, UR14, PT ;  /* 0x0000000eff007c0c */ /* 0x000fe2000bfc5070 */
[----:B------:R-:W3:-:S12]  /*dc680*/  LDL.LU.64 R112, [R1+0x3e70] ;  /* 0x003e700001707983 */ /* 0x000ed80000300a00 */
[----:B------:R-:W-:Y:S04]  /*dc690*/  LDGSTS.E [R108+0x1f800], desc[UR40][R136.64], P6 ;  /* 0x1f800000886c7fae */ /* 0x000fe8000b1a1028 */
[----:B------:R-:W-:Y:S04]  /*dc6a0*/  LDGSTS.E [R108+0x1f880], desc[UR40][R114.64], P6 ;  /* 0x1f880000726c7fae */ /* 0x000fe8000b1a1028 */
[----:B------:R-:W-:Y:S04]  /*dc6b0*/  LDGSTS.E [R108+0x1f900], desc[UR40][R134.64], P6 ;  /* 0x1f900000866c7fae */ /* 0x000fe8000b1a1028 */
[----:B------:R-:W-:Y:S04]  /*dc6c0*/  LDGSTS.E [R108+0x1f980], desc[UR40][R116.64], P6 ;  /* 0x1f980000746c7fae */ /* 0x000fe8000b1a1028 */
[----:B------:R-:W4:Y:S04]  /*dc6d0*/  LDL.LU.64 R114, [R1+0x3df8] ;  /* 0x003df80001727983 */ /* 0x000f280000300a00 */
[----:B------:R-:W-:Y:S04]  /*dc6e0*/  LDGSTS.E [R108+0x1fa00], desc[UR40][R132.64], P6 ;  /* 0x1fa00000846c7fae */ /* 0x000fe8000b1a1028 */
[----:B------:R-:W3:Y:S04]  /*dc6f0*/  LDL.LU.64 R116, [R1+0x3df0] ;  /* 0x003df00001747983 */ /* 0x000ee80000300a00 */
[----:B------:R-:W-:Y:S04]  /*dc700*/  LDGSTS.E [R108+0x1fa80], desc[UR40][R122.64], P6 ;  /* 0x1fa800007a6c7fae */ /* 0x000fe8000b1a1028 */
[----:B------:R-:W-:Y:S04]  /*dc710*/  LDGSTS.E [R108+0x1fb00], desc[UR40][R118.64], P6 ;  /* 0x1fb00000766c7fae */ /* 0x000fe8000b1a1028 */
[----:B------:R-:W-:Y:S04]  /*dc720*/  LDGSTS.E [R108+0x1fb80], desc[UR40][R120.64], P6 ;  /* 0x1fb80000786c7fae */ /* 0x000fe8000b1a1028 */
[----:B------:R2:W-:Y:S04]  /*dc730*/  LDGSTS.E [R108+0x1fc00], desc[UR40][R110.64], P6 ;  /* 0x1fc000006e6c7fae */ /* 0x0005e8000b1a1028 */
[----:B------:R-:W3:Y:S04]  /*dc740*/  LDL.LU.64 R118, [R1+0x3d78] ;  /* 0x003d780001767983 */ /* 0x000ee80000300a00 */
[----:B------:R-:W3:Y:S04]  /*dc750*/  LDL.LU.64 R120, [R1+0x3d70] ;  /* 0x003d700001787983 */ /* 0x000ee80000300a00 */
[----:B------:R-:W3:Y:S04]  /*dc760*/  LDL.LU.64 R122, [R1+0x3cf8] ;  /* 0x003cf800017a7983 */ /* 0x000ee80000300a00 */
[----:B------:R-:W3:Y:S04]  /*dc770*/  LDL.LU.64 R132, [R1+0x3cf0] ;  /* 0x003cf00001847983 */ /* 0x000ee80000300a00 */
[----:B------:R-:W3:Y:S04]  /*dc780*/  LDL.LU.64 R134, [R1+0x3c78] ;  /* 0x003c780001867983 */ /* 0x000ee80000300a00 */
[----:B------:R-:W3:Y:S04]  /*dc790*/  LDL.LU.64 R136, [R1+0x3c70] ;  /* 0x003c700001887983 */ /* 0x000ee80000300a00 */
[----:B------:R-:W4:Y:S04]  /*dc7a0*/  LDL.LU.64 R138, [R1+0x3bf8] ;  /* 0x003bf800018a7983 */ /* 0x000f280000300a00 */
[----:B------:R-:W-:Y:S04]  /*dc7b0*/  LDGSTS.E [R108+0x1fc80], desc[UR40][R226.64], P6 ;  /* 0x1fc80000e26c7fae */ /* 0x000fe8000b1a1028 */
[----:B------:R-:W-:Y:S04]  /*dc7c0*/  LDGSTS.E [R108+0x1fd00], desc[UR40][R224.64], P6 ;  /* 0x1fd00000e06c7fae */ /* 0x000fe8000b1a1028 */
[----:B------:R-:W-:Y:S04]  /*dc7d0*/  LDGSTS.E [R108+0x1fd80], desc[UR40][R222.64], P6 ;  /* 0x1fd80000de6c7fae */ /* 0x000fe8000b1a1028 */
[----:B------:R-:W-:Y:S04]  /*dc7e0*/  LDGSTS.E [R108+0x1fe00], desc[UR40][R220.64], P6 ;  /* 0x1fe00000dc6c7fae */ /* 0x000fe8000b1a1028 */
[----:B------:R-:W-:Y:S04]  /*dc7f0*/  LDGSTS.E [R108+0x1fe80], desc[UR40][R218.64], P6 ;  /* 0x1fe80000da6c7fae */ /* 0x000fe8000b1a1028 */
[----:B------:R-:W-:Y:S04]  /*dc800*/  LDGSTS.E [R108+0x1ff00], desc[UR40][R216.64], P6 ;  /* 0x1ff00000d86c7fae */ /* 0x000fe8000b1a1028 */
[----:B------:R1:W-:Y:S01]  /*dc810*/  LDGSTS.E [R108+0x1ff80], desc[UR40][R214.64], P6 ;  /* 0x1ff80000d66c7fae */ /* 0x0003e2000b1a1028 */
[----:B------:R-:W-:Y:S01]  /*dc820*/  ULEA UR10, UR9, UR4, 0xf ;  /* 0x00000004090a7291 */ /* 0x000fe2000f8e78ff */
[----:B------:R-:W-:-:S02]  /*dc830*/  IMAD.SHL.U32 R212, R213, 0x4, RZ ;  /* 0x00000004d5d47824 */ /* 0x000fc400078e00ff */
[----:B------:R-:W0:Y:S01]  /*dc840*/  LDGDEPBAR ;  /* 0x00000000000079af */ /* 0x000e220000000000 */
[----:B--2---:R-:W-:-:S05]  /*dc850*/  IADD3 R110, P2, PT, R140, R242, RZ ;  /* 0x000000f28c6e7210 */ /* 0x004fca0007f5e0ff */
[----:B------:R-:W-:Y:S02]  /*dc860*/  IMAD.X R109, R141, 0x1, R240, P2 ;  /* 0x000000018d6d7824 */ /* 0x000fe400010e06f0 */
        /* <DEDUP_REMOVED lines=21> */
[----:B---3--:R-:W-:-:S05]  /*dc9c0*/  IADD3 R111, P2, PT, R112, R242, RZ ;  /* 0x000000f2706f7210 */ /* 0x008fca0007f5e0ff */
[----:B-1----:R-:W-:Y:S01]  /*dc9d0*/  IMAD.X R108, R113, 0x1, R240, P2 ;  /* 0x00000001716c7824 */ /* 0x002fe200010e06f0 */
[----:B----4-:R-:W-:-:S05]  /*dc9e0*/  IADD3 R113, P2, PT, R114, R242, RZ ;  /* 0x000000f272717210 */ /* 0x010fca0007f5e0ff */
        /* <DEDUP_REMOVED lines=17> */
[----:B------:R-:W-:Y:S02]  /*dcb00*/  LOP3.LUT R113, R113, R112, RZ, 0x3c, !PT ;  /* 0x0000007071717212 */ /* 0x000fe400078e3cff */
[----:B------:R-:W-:Y:S02]  /*dcb10*/  LOP3.LUT R115, R115, R114, RZ, 0x3c, !PT ;  /* 0x0000007273737212 */ /* 0x000fe400078e3cff */
[----:B------:R-:W-:Y:S02]  /*dcb20*/  LOP3.LUT R117, R117, R116, RZ, 0x3c, !PT ;  /* 0x0000007475757212 */ /* 0x000fe400078e3cff */
[----:B------:R-:W-:Y:S02]  /*dcb30*/  LOP3.LUT R119, R119, R118, RZ, 0x3c, !PT ;  /* 0x0000007677777212 */ /* 0x000fe400078e3cff */
[----:B------:R-:W-:Y:S02]  /*dcb40*/  LOP3.LUT R112, R113, R112, RZ, 0x3c, !PT ;  /* 0x0000007071707212 */ /* 0x000fe400078e3cff */
[----:B------:R-:W-:Y:S01]  /*dcb50*/  LOP3.LUT R121, R121, R120, RZ, 0x3c, !PT ;  /* 0x0000007879797212 */ /* 0x000fe200078e3cff */
[----:B------:R-:W-:Y:S01]  /*dcb60*/  IMAD.MOV.U32 R218, RZ, RZ, R110 ;  /* 0x000000ffffda7224 */ /* 0x000fe200078e006e */
[----:B------:R-:W-:Y:S01]  /*dcb70*/  LOP3.LUT R114, R115, R114, RZ, 0x3c, !PT ;  /* 0x0000007273727212 */ /* 0x000fe200078e3cff */
[----:B------:R-:W-:Y:S01]  /*dcb80*/  IMAD.MOV.U32 R219, RZ, RZ, R109 ;  /* 0x000000ffffdb7224 */ /* 0x000fe200078e006d */
[----:B------:R-:W-:Y:S01]  /*dcb90*/  LOP3.LUT R123, R123, R122, RZ, 0x3c, !PT ;  /* 0x0000007a7b7b7212 */ /* 0x000fe200078e3cff */
[----:B------:R-:W-:Y:S01]  /*dcba0*/  IMAD.MOV.U32 R216, RZ, RZ, R111 ;  /* 0x000000ffffd87224 */ /* 0x000fe200078e006f */
[----:B------:R-:W-:Y:S01]  /*dcbb0*/  LOP3.LUT R116, R117, R116, RZ, 0x3c, !PT ;  /* 0x0000007475747212 */ /* 0x000fe200078e3cff */
[----:B------:R-:W-:Y:S01]  /*dcbc0*/  IMAD.MOV.U32 R217, RZ, RZ, R108 ;  /* 0x000000ffffd97224 */ /* 0x000fe200078e006c */
[----:B------:R-:W-:-:S02]  /*dcbd0*/  LOP3.LUT R133, R133, R132, RZ, 0x3c, !PT ;  /* 0x0000008485857212 */ /* 0x000fc400078e3cff */
[----:B------:R-:W-:Y:S02]  /*dcbe0*/  LOP3.LUT R118, R119, R118, RZ, 0x3c, !PT ;  /* 0x0000007677767212 */ /* 0x000fe400078e3cff */
[----:B------:R-:W-:Y:S02]  /*dcbf0*/  LOP3.LUT R135, R135, R134, RZ, 0x3c, !PT ;  /* 0x0000008687877212 */ /* 0x000fe400078e3cff */
[----:B------:R-:W-:Y:S02]  /*dcc00*/  LOP3.LUT R113, R113, R112, RZ, 0x3c, !PT ;  /* 0x0000007071717212 */ /* 0x000fe400078e3cff */
[----:B------:R-:W-:Y:S02]  /*dcc10*/  LOP3.LUT R120, R121, R120, RZ, 0x3c, !PT ;  /* 0x0000007879787212 */ /* 0x000fe400078e3cff */
[----:B------:R-:W-:Y:S02]  /*dcc20*/  LOP3.LUT R137, R137, R136, RZ, 0x3c, !PT ;  /* 0x0000008889897212 */ /* 0x000fe400078e3cff */
[----:B------:R-:W-:-:S02]  /*dcc30*/  LOP3.LUT R115, R115, R114, RZ, 0x3c, !PT ;  /* 0x0000007273737212 */ /* 0x000fc400078e3cff */
[----:B------:R-:W-:Y:S01]  /*dcc40*/  LOP3.LUT R122, R123, R122, RZ, 0x3c, !PT ;  /* 0x0000007a7b7a7212 */ /* 0x000fe200078e3cff */
[----:B------:R-:W-:Y:S01]  /*dcc50*/  STL.64 [R1+0x3e78], R218 ;  /* 0x003e78da01007387 */ /* 0x000fe20000100a00 */
[----:B------:R-:W-:Y:S02]  /*dcc60*/  LOP3.LUT R117, R117, R116, RZ, 0x3c, !PT ;  /* 0x0000007475757212 */ /* 0x000fe400078e3cff */
[----:B------:R-:W-:Y:S01]  /*dcc70*/  LOP3.LUT R132, R133, R132, RZ, 0x3c, !PT ;  /* 0x0000008485847212 */ /* 0x000fe200078e3cff */
[----:B------:R-:W-:Y:S01]  /*dcc80*/  STL.64 [R1+0x3e70], R216 ;  /* 0x003e70d801007387 */ /* 0x000fe20000100a00 */
[----:B------:R-:W-:Y:S02]  /*dcc90*/  LOP3.LUT R119, R119, R118, RZ, 0x3c, !PT ;  /* 0x0000007677777212 */ /* 0x000fe400078e3cff */
[----:B------:R-:W-:Y:S01]  /*dcca0*/  LOP3.LUT R134, R135, R134, RZ, 0x3c, !PT ;  /* 0x0000008687867212 */ /* 0x000fe200078e3cff */
[----:B------:R-:W-:Y:S01]  /*dccb0*/  STL.64 [R1+0x3df8], R112 ;  /* 0x003df87001007387 */ /* 0x000fe20000100a00 */
[----:B------:R-:W-:-:S02]  /*dccc0*/  LOP3.LUT R121, R121, R120, RZ, 0x3c, !PT ;  /* 0x0000007879797212 */ /* 0x000fc400078e3cff */
[----:B------:R-:W-:Y:S01]  /*dccd0*/  LOP3.LUT R136, R137, R136, RZ, 0x3c, !PT ;  /* 0x0000008889887212 */ /* 0x000fe200078e3cff */
[----:B------:R-:W-:Y:S01]  /*dcce0*/  STL.64 [R1+0x3df0], R114 ;  /* 0x003df07201007387 */ /* 0x000fe20000100a00 */
[----:B------:R-:W-:Y:S02]  /*dccf0*/  LOP3.LUT R123, R123, R122, RZ, 0x3c, !PT ;  /* 0x0000007a7b7b7212 */ /* 0x000fe400078e3cff */
[----:B------:R-:W-:Y:S02]  /*dcd00*/  LOP3.LUT R133, R133, R132, RZ, 0x3c, !PT ;  /* 0x0000008485857212 */ /* 0x000fe400078e3cff */
[----:B--2---:R-:W-:-:S05]  /*dcd10*/  IADD3 R139, P2, PT, R140, R242, RZ ;  /* 0x000000f28c8b7210 */ /* 0x004fca0007f5e0ff */
        /* <DEDUP_REMOVED lines=32> */
[--C-:B------:R-:W-:Y:S01]  /*dcf20*/  IMAD.X R202, R205, 0x1, R240.reuse, P2 ;  /* 0x00000001cdca7824 */ /* 0x100fe200010e06f0 */
[----:B------:R-:W-:Y:S02]  /*dcf30*/  IADD3 R205, P2, PT, R206, R242, RZ ;  /* 0x000000f2cecd7210 */ /* 0x000fe40007f5e0ff */
[----:B------:R-:W-:Y:S02]  /*dcf40*/  LOP3.LUT R139, R139, R138, RZ, 0x3c, !PT ;  /* 0x0000008a8b8b7212 */ /* 0x000fe400078e3cff */
[----:B------:R-:W-:Y:S01]  /*dcf50*/  LOP3.LUT R141, R141, R140, RZ, 0x3c, !PT ;  /* 0x0000008c8d8d7212 */ /* 0x000fe200078e3cff */
[----:B------:R-:W-:Y:S01]  /*dcf60*/  IMAD.X R204, R207, 0x1, R240, P2 ;  /* 0x00000001cfcc7824 */ /* 0x000fe200010e06f0 */
[----:B------:R-:W-:Y:S02]  /*dcf70*/  LOP3.LUT R143, R143, R142, RZ, 0x3c, !PT ;  /* 0x0000008e8f8f7212 */ /* 0x000fe400078e3cff */
[----:B------:R-:W-:Y:S02]  /*dcf80*/  IADD3 R207, P2, PT, R208, R242, RZ ;  /* 0x000000f2d0cf7210 */ /* 0x000fe40007f5e0ff */
        /* <DEDUP_REMOVED lines=8> */
[----:B------:R-:W-:-:S02]  /*dd010*/  LOP3.LUT R142, R143, R142, RZ, 0x3c, !PT ;  /* 0x0000008e8f8e7212 */ /* 0x000fc400078e3cff */
[----:B------:R-:W-:Y:S01]  /*dd020*/  LOP3.LUT R183, R183, R182, RZ, 0x3c, !PT ;  /* 0x000000b6b7b77212 */ /* 0x000fe200078e3cff */
[----:B------:R-:W-:Y:S01]  /*dd030*/  IMAD.X R206, R209, 0x1, R240, P2 ;  /* 0x00000001d1ce7824 */ /* 0x000fe200010e06f0 */
        /* <DEDUP_REMOVED lines=8> */
[----:B------:R-:W-:Y:S01]  /*dd0c0*/  STL.64 [R1+0x3c78], R132 ;  /* 0x003c788401007387 */ /* 0x000fe20000100a00 */
[----:B------:R-:W-:Y:S02]  /*dd0d0*/  IADD3 R209, P2, PT, R210, R242, RZ ;  /* 0x000000f2d2d17210 */ /* 0x000fe40007f5e0ff */
[----:B------:R-:W-:Y:S02]  /*dd0e0*/  LOP3.LUT R141, R141, R140, RZ, 0x3c, !PT ;  /* 0x0000008c8d8d7212 */ /* 0x000fe400078e3cff */
[----:B------:R-:W-:Y:S02]  /*dd0f0*/  LOP3.LUT R180, R181, R180, RZ, 0x3c, !PT ;  /* 0x000000b4b5b47212 */ /* 0x000fe400078e3cff */
[----:B------:R-:W-:Y:S01]  /*dd100*/  LOP3.LUT R189, R189, R188, RZ, 0x3c, !PT ;  /* 0x000000bcbdbd7212 */ /* 0x000fe200078e3cff */
[----:B------:R-:W-:Y:S01]  /*dd110*/  STL.64 [R1+0x3c70], R134 ;  /* 0x003c708601007387 */ /* 0x000fe20000100a00 */
[----:B------:R-:W-:-:S02]  /*dd120*/  LOP3.LUT R143, R143, R142, RZ, 0x3c, !PT ;  /* 0x0000008e8f8f7212 */ /* 0x000fc400078e3cff */
[----:B------:R-:W-:Y:S02]  /*dd130*/  LOP3.LUT R182, R183, R182, RZ, 0x3c, !PT ;  /* 0x000000b6b7b67212 */ /* 0x000fe400078e3cff */
[----:B------:R-:W-:Y:S01]  /*dd140*/  LOP3.LUT R191, R191, R190, RZ, 0x3c, !PT ;  /* 0x000000bebfbf7212 */ /* 0x000fe200078e3cff */
[----:B------:R-:W-:Y:S01]  /*dd150*/  STL.64 [R1+0x3bf8], R136 ;  /* 0x003bf88801007387 */ /* 0x000fe20000100a00 */
[----:B------:R-:W-:Y:S02]  /*dd160*/  LOP3.LUT R145, R145, R144, RZ, 0x3c, !PT ;  /* 0x0000009091917212 */ /* 0x000fe400078e3cff */
[----:B------:R-:W-:Y:S02]  /*dd170*/  LOP3.LUT R184, R185, R184, RZ, 0x3c, !PT ;  /* 0x000000b8b9b87212 */ /* 0x000fe400078e3cff */
[----:B------:R-:W-:Y:S01]  /*dd180*/  LOP3.LUT R193, R193, R192, RZ, 0x3c, !PT ;  /* 0x000000c0c1c17212 */ /* 0x000fe200078e3cff */
[----:B------:R-:W-:Y:S01]  /*dd190*/  STL.64 [R1+0x3bf0], R138 ;  /* 0x003bf08a01007387 */ /* 0x000fe20000100a00 */
[----:B------:R-:W-:-:S02]  /*dd1a0*/  LOP3.LUT R147, R147, R146, RZ, 0x3c, !PT ;  /* 0x0000009293937212 */ /* 0x000fc400078e3cff */
[----:B------:R-:W-:Y:S02]  /*dd1b0*/  LOP3.LUT R186, R187, R186, RZ, 0x3c, !PT ;  /* 0x000000babbba7212 */ /* 0x000fe400078e3cff */
[----:B------:R-:W-:Y:S01]  /*dd1c0*/  LOP3.LUT R195, R195, R194, RZ, 0x3c, !PT ;  /* 0x000000c2c3c37212 */ /* 0x000fe200078e3cff */
[----:B------:R-:W-:Y:S01]  /*dd1d0*/  IMAD.X R208, R211, 0x1, R240, P2 ;  /* 0x00000001d3d07824 */ /* 0x000fe200010e06f0 */
[----:B------:R-:W-:Y:S01]  /*dd1e0*/  LOP3.LUT R181, R181, R180, RZ, 0x3c, !PT ;  /* 0x000000b4b5b57212 */ /* 0x000fe200078e3cff */
[----:B------:R1:W-:Y:S01]  /*dd1f0*/  STL.64 [R1+0x3b78], R140 ;  /* 0x003b788c01007387 */ /* 0x0003e20000100a00 */
[----:B------:R-:W-:Y:S02]  /*dd200*/  LOP3.LUT R188, R189, R188, RZ, 0x3c, !PT ;  /* 0x000000bcbdbc7212 */ /* 0x000fe400078e3cff */
[----:B------:R-:W-:Y:S01]  /*dd210*/  LOP3.LUT R197, R197, R196, RZ, 0x3c, !PT ;  /* 0x000000c4c5c57212 */ /* 0x000fe200078e3cff */
[----:B------:R2:W-:Y:S01]  /*dd220*/  STL.64 [R1+0x3b70], R142 ;  /* 0x003b708e01007387 */ /* 0x0005e20000100a00 */
[----:B------:R-:W-:-:S02]  /*dd230*/  LOP3.LUT R183, R183, R182, RZ, 0x3c, !PT ;  /* 0x000000b6b7b77212 */ /* 0x000fc400078e3cff */
[----:B------:R-:W-:Y:S02]  /*dd240*/  LOP3.LUT R190, R191, R190, RZ, 0x3c, !PT ;  /* 0x000000bebfbe7212 */ /* 0x000fe400078e3cff */
[----:B------:R-:W-:Y:S01]  /*dd250*/  LOP3.LUT R199, R199, R198, RZ, 0x3c, !PT ;  /* 0x000000c6c7c77212 */ /* 0x000fe200078e3cff */
[----:B------:R3:W-:Y:S01]  /*dd260*/  STL.64 [R1+0x3b58], R144 ;  /* 0x003b589001007387 */ /* 0x0007e20000100a00 */
[----:B------:R-:W-:Y:S01]  /*dd270*/  LOP3.LUT R185, R185, R184, RZ, 0x3c, !PT ;  /* 0x000000b8b9b97212 */ /* 0x000fe200078e3cff */
[----:B------:R-:W-:Y:S01]  /*dd280*/  VIADD R108, R212, UR10 ;  /* 0x0000000ad46c7c36 */ /* 0x000fe20008000000 */
[----:B------:R-:W-:Y:S02]  /*dd290*/  LOP3.LUT R192, R193, R192, RZ, 0x3c, !PT ;  /* 0x000000c0c1c07212 */ /* 0x000fe400078e3cff */
[----:B------:R-:W-:Y:S01]  /*dd2a0*/  LOP3.LUT R201, R201, R200, RZ, 0x3c, !PT ;  /* 0x000000c8c9c97212 */ /* 0x000fe200078e3cff */
[----:B------:R4:W-:Y:S01]  /*dd2b0*/  STL.64 [R1+0x3b50], R146 ;  /* 0x003b509201007387 */ /* 0x0009e20000100a00 */
[----:B------:R-:W-:-:S02]  /*dd2c0*/  LOP3.LUT R187, R187, R186, RZ, 0x3c, !PT ;  /* 0x000000babbbb7212 */ /* 0x000fc400078e3cff */
        /* <DEDUP_REMOVED lines=8> */
[----:B------:R-:W-:Y:S02]  /*dd350*/  LOP3.LUT R198, R199, R198, RZ, 0x3c, !PT ;  /* 0x000000c6c7c67212 */ /* 0x000fe400078e3cff */
[----:B------:R-:W-:Y:S01]  /*dd360*/  LOP3.LUT R207, R207, R206, RZ, 0x3c, !PT ;  /* 0x000000cecfcf7212 */ /* 0x000fe200078e3cff */
[----:B------:R1:W-:Y:S01]  /*dd370*/  STL.64 [R1+0x3b38], R184 ;  /* 0x003b38b801007387 */ /* 0x0003e20000100a00 */
[----:B------:R-:W-:Y:S02]  /*dd380*/  IADD3 R211, P2, PT, R214, R242, RZ ;  /* 0x000000f2d6d37210 */ /* 0x000fe40007f5e0ff */
[----:B------:R-:W-:Y:S01]  /*dd390*/  LOP3.LUT R193, R193, R192, RZ, 0x3c, !PT ;  /* 0x000000c0c1c17212 */ /* 0x000fe200078e3cff */
[----:B------:R-:W-:Y:S01]  /*dd3a0*/  LDGSTS.E [R108+0x40000], desc[UR40][R218.64], P1 ;  /* 0x40000000da6c7fae */ /* 0x000fe200089a1028 */
        /* <DEDUP_REMOVED lines=8> */
[----:B------:R-:W-:Y:S01]  /*dd430*/  LDGSTS.E [R108+0x40080], desc[UR40][R216.64], P0 ;  /* 0x40080000d86c7fae */ /* 0x000fe200081a1028 */
[----:B------:R-:W-:Y:S02]  /*dd440*/  LOP3.LUT R199, R199, R198, RZ, 0x3c, !PT ;  /* 0x000000c6c7c77212 */ /* 0x000fe400078e3cff */
[----:B------:R-:W-:Y:S01]  /*dd450*/  LOP3.LUT R206, R207, R206, RZ, 0x3c, !PT ;  /* 0x000000cecfce7212 */ /* 0x000fe200078e3cff */
[----:B------:R1:W-:Y:S01]  /*dd460*/  STL.64 [R1+0x3b20], R190 ;  /* 0x003b20be01007387 */ /* 0x0003e20000100a00 */
[----:B------:R-:W-:Y:S01]  /*dd470*/  LOP3.LUT R201, R201, R200, RZ, 0x3c, !PT ;  /* 0x000000c8c9c97212 */ /* 0x000fe200078e3cff */
[----:B------:R-:W-:Y:S01]  /*dd480*/  IMAD.X R210, R215, 0x1, R240, P2 ;  /* 0x00000001d7d27824 */ /* 0x000fe200010e06f0 */
[----:B------:R-:W-:Y:S01]  /*dd490*/  LOP3.LUT R208, R209, R208, RZ, 0x3c, !PT ;  /* 0x000000d0d1d07212 */ /* 0x000fe200078e3cff */
[----:B------:R-:W-:Y:S01]  /*dd4a0*/  LDGSTS.E [R108+0x40800], desc[UR40][R112.64], P1 ;  /* 0x40800000706c7fae */ /* 0x000fe200089a1028 */
[----:B------:R-:W-:-:S02]  /*dd4b0*/  LOP3.LUT R203, R203, R202, RZ, 0x3c, !PT ;  /* 0x000000cacbcb7212 */ /* 0x000fc400078e3cff */
[----:B------:R-:W-:Y:S01]  /*dd4c0*/  LOP3.LUT R205, R205, R204, RZ, 0x3c, !PT ;  /* 0x000000cccdcd7212 */ /* 0x000fe200078e3cff */
[----:B------:R1:W-:Y:S01]  /*dd4d0*/  STL.64 [R1+0x3b18], R192 ;  /* 0x003b18c001007387 */ /* 0x0003e20000100a00 */
[----:B------:R-:W-:-:S03]  /*dd4e0*/  LOP3.LUT R207, R207, R206, RZ, 0x3c, !PT ;  /* 0x000000cecfcf7212 */ /* 0x000fc600078e3cff */
[----:B------:R-:W-:Y:S01]  /*dd4f0*/  LDGSTS.E [R108+0x40880], desc[UR40][R114.64], P0 ;  /* 0x40880000726c7fae */ /* 0x000fe200081a1028 */
[----:B------:R-:W-:-:S03]  /*dd500*/  LOP3.LUT R209, R209, R208, RZ, 0x3c, !PT ;  /* 0x000000d0d1d17212 */ /* 0x000fc600078e3cff */
[----:B------:R1:W-:Y:S01]  /*dd510*/  STL.64 [R1+0x3b10], R194 ;  /* 0x003b10c201007387 */ /* 0x0003e20000100a00 */
[----:B------:R-:W-:-:S03]  /*dd520*/  IMAD.MOV.U32 R214, RZ, RZ, R211 ;  /* 0x000000ffffd67224 */ /* 0x000fc600078e00d3 */
[----:B------:R-:W-:Y:S01]  /*dd530*/  LDGSTS.E [R108+0x41000], desc[UR40][R116.64], P1 ;  /* 0x41000000746c7fae */ /* 0x000fe200089a1028 */
[----:B------:R-:W-:-:S03]  /*dd540*/  IMAD.MOV.U32 R215, RZ, RZ, R210 ;  /* 0x000000ffffd77224 */ /* 0x000fc600078e00d2 */
[----:B------:R1:W-:Y:S04]  /*dd550*/  STL.64 [R1+0x3b08], R196 ;  /* 0x003b08c401007387 */ /* 0x0003e80000100a00 */
[----:B------:R-:W-:Y:S04]  /*dd560*/  LDGSTS.E [R108+0x41080], desc[UR40][R118.64], P0 ;  /* 0x41080000766c7fae */ /* 0x000fe800081a1028 */
        /* <DEDUP_REMOVED lines=14> */
[----:B------:R-:W-:Y:S04]  /*dd650*/  LDGSTS.E [R108+0x43080], desc[UR40][R142.64], P0 ;  /* 0x430800008e6c7fae */ /* 0x000fe800081a1028 */
[----:B------:R-:W-:Y:S04]  /*dd660*/  LDGSTS.E [R108+0x43800], desc[UR40][R144.64], P1 ;  /* 0x43800000906c7fae */ /* 0x000fe800089a1028 */
[----:B-1----:R-:W2:Y:S04]  /*dd670*/  LDL.LU.64 R140, [R1+0x3e68] ;  /* 0x003e6800018c7983 */ /* 0x002ea80000300a00 */
[----:B------:R-:W3:Y:S04]  /*dd680*/  LDL.LU.64 R112, [R1+0x3e60] ;  /* 0x003e600001707983 */ /* 0x000ee80000300a00 */
        /* <DEDUP_REMOVED lines=26> */
[----:B--2---:R-:W-:-:S05]  /*dd830*/  IADD3 R110, P2, PT, R140, R242, RZ ;  /* 0x000000f28c6e7210 */ /* 0x004fca0007f5e0ff */
[----:B------:R-:W-:Y:S02]  /*dd840*/  IMAD.X R109, R141, 0x1, R240, P2 ;  /* 0x000000018d6d7824 */ /* 0x000fe400010e06f0 */
[----:B------:R-:W2:Y:S04]  /*dd850*/  LDL.LU.64 R140, [R1+0x3be0] ;  /* 0x003be000018c7983 */ /* 0x000ea80000300a00 */
[----:B------:R-:W2:Y:S04]  /*dd860*/  LDL.LU.64 R142, [R1+0x3b68] ;  /* 0x003b6800018e7983 */ /* 0x000ea80000300a00 */
        /* <DEDUP_REMOVED lines=19> */
[----:B------:R-:W-:-:S05]  /*dd9a0*/  IADD3 R111, P2, PT, R112, R242, RZ ;  /* 0x000000f2706f7210 */ /* 0x000fca0007f5e0ff */
[----:B-1----:R-:W-:Y:S01]  /*dd9b0*/  IMAD.X R108, R113, 0x1, R240, P2 ;  /* 0x00000001716c7824 */ /* 0x002fe200010e06f0 */
        /* <DEDUP_REMOVED lines=50> */
[----:B--2---:R-:W-:-:S05]  /*ddce0*/  IADD3 R139, P2, PT, R140, R242, RZ ;  /* 0x000000f28c8b7210 */ /* 0x004fca0007f5e0ff */
[----:B------:R-:W-:Y:S01]  /*ddcf0*/  IMAD.X R138, R141, 0x1, R240, P2 ;  /* 0x000000018d8a7824 */ /* 0x000fe200010e06f0 */
[----:B------:R-:W-:-:S05]  /*ddd00*/  IADD3 R141, P2, PT, R142, R242, RZ ;  /* 0x000000f28e8d7210 */ /* 0x000fca0007f5e0ff */
[----:B------:R-:W-:Y:S01]  /*ddd10*/  IMAD.X R140, R143, 0x1, R240, P2 ;  /* 0x000000018f8c7824 */ /* 0x000fe200010e06f0 */
[----:B---3--:R-:W-:-:S05]  /*ddd20*/  IADD3 R143, P2, PT, R144, R242, RZ ;  /* 0x000000f2908f7210 */ /* 0x008fca0007f5e0ff */
[----:B------:R-:W-:Y:S01]  /*ddd30*/  IMAD.X R142, R145, 0x1, R240, P2 ;  /* 0x00000001918e7824 */ /* 0x000fe200010e06f0 */
        /* <DEDUP_REMOVED lines=30> */
[--C-:B------:R-:W-:Y:S01]  /*ddf20*/  IMAD.X R204, R207, 0x1, R240.reuse, P2 ;  /* 0x00000001cfcc7824 */ /* 0x100fe200010e06f0 */
[----:B------:R-:W-:Y:S02]  /*ddf30*/  IADD3 R207, P2, PT, R208, R242, RZ ;  /* 0x000000f2d0cf7210 */ /* 0x000fe40007f5e0ff */
[----:B------:R-:W-:Y:S02]  /*ddf40*/  LOP3.LUT R141, R141, R140, RZ, 0x3c, !PT ;  /* 0x0000008c8d8d7212 */ /* 0x000fe400078e3cff */
[----:B------:R-:W-:Y:S01]  /*ddf50*/  LOP3.LUT R143, R143, R142, RZ, 0x3c, !PT ;  /* 0x0000008e8f8f7212 */ /* 0x000fe200078e3cff */
[----:B------:R-:W-:Y:S01]  /*ddf60*/  IMAD.X R206, R209, 0x1, R240, P2 ;  /* 0x00000001d1ce7824 */ /* 0x000fe200010e06f0 */
[----:B------:R-:W-:Y:S02]  /*ddf70*/  LOP3.LUT R145, R145, R144, RZ, 0x3c, !PT ;  /* 0x0000009091917212 */ /* 0x000fe400078e3cff */
[----:B------:R-:W-:Y:S02]  /*ddf80*/  LOP3.LUT R138, R139, R138, RZ, 0x3c, !PT ;  /* 0x0000008a8b8a7212 */ /* 0x000fe400078e3cff */
[----:B------:R-:W-:Y:S01]  /*ddf90*/  LOP3.LUT R147, R147, R146, RZ, 0x3c, !PT ;  /* 0x0000009293937212 */ /* 0x000fe200078e3cff */
[----:B------:R-:W-:Y:S01]  /*ddfa0*/  STL.64 [R1+0x3d68], R116 ;  /* 0x003d687401007387 */ /* 0x000fe20000100a00 */
[----:B------:R-:W-:-:S02]  /*ddfb0*/  IADD3 R209, P2, PT, R210, R242, RZ ;  /* 0x000000f2d2d17210 */ /* 0x000fc40007f5e0ff */
[----:B------:R-:W-:Y:S02]  /*ddfc0*/  LOP3.LUT R133, R133, R132, RZ, 0x3c, !PT ;  /* 0x0000008485857212 */ /* 0x000fe400078e3cff */
        /* <DEDUP_REMOVED lines=14> */
[----:B------:R-:W-:Y:S01]  /*de0b0*/  IMAD.X R208, R211, 0x1, R240, P2 ;  /* 0x00000001d3d07824 */ /* 0x000fe200010e06f0 */
[----:B------:R-:W-:Y:S01]  /*de0c0*/  LOP3.LUT R141, R141, R140, RZ, 0x3c, !PT ;  /* 0x0000008c8d8d7212 */ /* 0x000fe200078e3cff */
[----:B------:R-:W-:Y:S01]  /*de0d0*/  STL.64 [R1+0x3c68], R132 ;  /* 0x003c688401007387 */ /* 0x000fe20000100a00 */
        /* <DEDUP_REMOVED lines=10> */
[----:B------:R-:W-:Y:S01]  /*de180*/  LOP3.LUT R108, R212, 0x10, RZ, 0x3c, !PT ;  /* 0x00000010d46c7812 */ /* 0x000fe200078e3cff */
[----:B------:R-:W-:Y:S01]  /*de190*/  STL.64 [R1+0x3be0], R138 ;  /* 0x003be08a01007387 */ /* 0x000fe20000100a00 */
        /* <DEDUP_REMOVED lines=8> */
[----:B------:R-:W-:Y:S02]  /*de220*/  LOP3.LUT R190, R191, R190, RZ, 0x3c, !PT ;  /* 0x000000bebfbe7212 */ /* 0x000fe400078e3cff */
[----:B------:R-:W-:Y:S01]  /*de230*/  LOP3.LUT R199, R199, R198, RZ, 0x3c, !PT ;  /* 0x000000c6c7c77212 */ /* 0x000fe200078e3cff */
[----:B------:R-:W-:Y:S01]  /*de240*/  IMAD.X R210, R215, 0x1, R240, P2 ;  /* 0x00000001d7d27824 */ /* 0x000fe200010e06f0 */
[----:B------:R-:W-:Y:S01]  /*de250*/  LOP3.LUT R185, R185, R184, RZ, 0x3c, !PT ;  /* 0x000000b8b9b97212 */ /* 0x000fe200078e3cff */
[----:B------:R3:W-:Y:S01]  /*de260*/  STL.64 [R1+0x3a68], R144 ;  /* 0x003a689001007387 */ /* 0x0007e20000100a00 */
[----:B------:R-:W-:Y:S01]  /*de270*/  LOP3.LUT R192, R193, R192, RZ, 0x3c, !PT ;  /* 0x000000c0c1c07212 */ /* 0x000fe200078e3cff */
[----:B------:R-:W-:Y:S01]  /*de280*/  VIADD R108, R108, UR10 ;  /* 0x0000000a6c6c7c36 */ /* 0x000fe20008000000 */
[----:B------:R-:W-:Y:S01]  /*de290*/  LOP3.LUT R201, R201, R200, RZ, 0x3c, !PT ;  /* 0x000000c8c9c97212 */ /* 0x000fe200078e3cff */
[----:B------:R4:W-:Y:S01]  /*de2a0*/  STL.64 [R1+0x3a60], R146 ;  /* 0x003a609201007387 */ /* 0x0009e20000100a00 */
[----:B------:R-:W-:Y:S01]  /*de2b0*/  LOP3.LUT R187, R187, R186, RZ, 0x3c, !PT ;  /* 0x000000babbbb7212 */ /* 0x000fe200078e3cff */
[----:B------:R-:W-:Y:S01]  /*de2c0*/  IMAD.MOV.U32 R214, RZ, RZ, R189 ;  /* 0x000000ffffd67224 */ /* 0x000fe200078e00bd */
[----:B------:R-:W-:Y:S01]  /*de2d0*/  LOP3.LUT R194, R195, R194, RZ, 0x3c, !PT ;  /* 0x000000c2c3c27212 */ /* 0x000fe200078e3cff */
[----:B------:R-:W-:Y:S01]  /*de2e0*/  IMAD.MOV.U32 R215, RZ, RZ, R188 ;  /* 0x000000ffffd77224 */ /* 0x000fe200078e00bc */
        /* <DEDUP_REMOVED lines=8> */
[----:B------:R1:W-:Y:S01]  /*de370*/  STL.64 [R1+0x3a48], R184 ;  /* 0x003a48b801007387 */ /* 0x0003e20000100a00 */
[----:B------:R-:W-:Y:S02]  /*de380*/  LOP3.LUT R193, R193, R192, RZ, 0x3c, !PT ;  /* 0x000000c0c1c17212 */ /* 0x000fe400078e3cff */
        /* <DEDUP_REMOVED lines=8> */
[----:B------:R-:W-:Y:S01]  /*de410*/  STL.64 [R1+0x39e0], R214 ;  /* 0x0039e0d601007387 */ /* 0x000fe20000100a00 */
[----:B------:R-:W-:-:S02]  /*de420*/  LOP3.LUT R199, R199, R198, RZ, 0x3c, !PT ;  /* 0x000000c6c7c77212 */ /* 0x000fc400078e3cff */
[----:B------:R-:W-:Y:S01]  /*de430*/  LOP3.LUT R206, R207, R206, RZ, 0x3c, !PT ;  /* 0x000000cecfce7212 */ /* 0x000fe200078e3cff */
[----:B------:R-:W-:Y:S01]  /*de440*/  LDGSTS.E [R108+0x40180], desc[UR40][R218.64], P0 ;  /* 0x40180000da6c7fae */ /* 0x000fe200081a1028 */
[----:B------:R-:W-:Y:S02]  /*de450*/  LOP3.LUT R201, R201, R200, RZ, 0x3c, !PT ;  /* 0x000000c8c9c97212 */ /* 0x000fe400078e3cff */
[----:B------:R-:W-:Y:S01]  /*de460*/  LOP3.LUT R208, R209, R208, RZ, 0x3c, !PT ;  /* 0x000000d0d1d07212 */ /* 0x000fe200078e3cff */
[----:B------:R1:W-:Y:S01]  /*de470*/  STL.64 [R1+0x3a38], R190 ;  /* 0x003a38be01007387 */ /* 0x0003e20000100a00 */
[----:B------:R-:W-:-:S03]  /*de480*/  LOP3.LUT R203, R203, R202, RZ, 0x3c, !PT ;  /* 0x000000cacbcb7212 */ /* 0x000fc600078e3cff */
[----:B------:R-:W-:Y:S01]  /*de490*/  LDGSTS.E [R108+0x40900], desc[UR40][R112.64], P1 ;  /* 0x40900000706c7fae */ /* 0x000fe200089a1028 */
[----:B------:R-:W-:-:S03]  /*de4a0*/  LOP3.LUT R205, R205, R204, RZ, 0x3c, !PT ;  /* 0x000000cccdcd7212 */ /* 0x000fc600078e3cff */
        /* <DEDUP_REMOVED lines=201> */
[----:B------:R-:W-:Y:S02]  /*df140*/  LOP3.LUT R193, R193, R192, RZ, 0x3c, !PT ;  /* 0x000000c0c1c17212 */ /* 0x000fe400078e3cff */
[----:B------:R-:W-:Y:S01]  /*df150*/  LOP3.LUT R108, R212, 0x20, RZ, 0x3c, !PT ;  /* 0x00000020d46c7812 */ /* 0x000fe200078e3cff */
        /* <DEDUP_REMOVED lines=225> */
[----:B------:R-:W-:Y:S01]  /*dff70*/  LOP3.LUT R133, R133, R132, RZ, 0x3c, !PT ;  /* 0x0000008485857212 */ /* 0x000fe200078e3cff */
[----:B------:R-:W-:Y:S01]  /*dff80*/  STL.64 [R1+0x3d48], R116 ;  /* 0x003d487401007387 */ /* 0x000fe20000100a00 */
[----:B------:R-:W-:Y:S02]  /*dff90*/  LOP3.LUT R140, R141, R140, RZ, 0x3c, !PT ;  /* 0x0000008c8d8c7212 */ /* 0x000fe400078e3cff */
[----:B------:R-:W-:Y:S01]  /*dffa0*/  LOP3.LUT R181, R181, R180, RZ, 0x3c, !PT ;  /* 0x000000b4b5b57212 */ /* 0x000fe200078e3cff */
[----:B------:R-:W-:Y:S01]  /*dffb0*/  STL.64 [R1+0x3d40], R118 ;  /* 0x003d407601007387 */ /* 0x000fe20000100a00 */
[----:B------:R-:W-:-:S02]  /*dffc0*/  LOP3.LUT R135, R135, R134, RZ, 0x3c, !PT ;  /* 0x0000008687877212 */ /* 0x000fc400078e3cff */
[----:B------:R-:W-:Y:S02]  /*dffd0*/  LOP3.LUT R142, R143, R142, RZ, 0x3c, !PT ;  /* 0x0000008e8f8e7212 */ /* 0x000fe400078e3cff */
        /* <DEDUP_REMOVED lines=20> */
[----:B------:R-:W-:Y:S01]  /*e0120*/  STL.64 [R1+0x3bc8], R136 ;  /* 0x003bc88801007387 */ /* 0x000fe20000100a00 */
[----:B------:R-:W-:Y:S02]  /*e0130*/  LOP3.LUT R184, R185, R184, RZ, 0x3c, !PT ;  /* 0x000000b8b9b87212 */ /* 0x000fe400078e3cff */
[----:B------:R-:W-:Y:S01]  /*e0140*/  LOP3.LUT R108, R212, 0x30, RZ, 0x3c, !PT ;  /* 0x00000030d46c7812 */ /* 0x000fe200078e3cff */
[----:B------:R-:W-:Y:S01]  /*e0150*/  STL.64 [R1+0x3bc0], R138 ;  /* 0x003bc08a01007387 */ /* 0x000fe20000100a00 */
[----:B------:R-:W-:-:S02]  /*e0160*/  LOP3.LUT R147, R147, R146, RZ, 0x3c, !PT ;  /* 0x0000009293937212 */ /* 0x000fc400078e3cff */
[----:B------:R-:W-:Y:S02]  /*e0170*/  LOP3.LUT R186, R187, R186, RZ, 0x3c, !PT ;  /* 0x000000babbba7212 */ /* 0x000fe400078e3cff */
[----:B------:R-:W-:Y:S01]  /*e0180*/  LOP3.LUT R195, R195, R194, RZ, 0x3c, !PT ;  /* 0x000000c2c3c37212 */ /* 0x000fe200078e3cff */
[----:B------:R1:W-:Y:S01]  /*e0190*/  STL.64 [R1+0x3ab8], R140 ;  /* 0x003ab88c01007387 */ /* 0x0003e20000100a00 */
[----:B------:R-:W-:Y:S02]  /*e01a0*/  IADD3 R211, P2, PT, R214, R242, RZ ;  /* 0x000000f2d6d37210 */ /* 0x000fe40007f5e0ff */
        /* <DEDUP_REMOVED lines=10> */
[----:B------:R-:W-:Y:S01]  /*e0250*/  LOP3.LUT R201, R201, R200, RZ, 0x3c, !PT ;  /* 0x000000c8c9c97212 */ /* 0x000fe200078e3cff */
[----:B------:R4:W-:Y:S01]  /*e0260*/  STL.64 [R1+0x39c0], R146 ;  /* 0x0039c09201007387 */ /* 0x0009e20000100a00 */
[----:B------:R-:W-:Y:S02]  /*e0270*/  LOP3.LUT R187, R187, R186, RZ, 0x3c, !PT ;  /* 0x000000babbbb7212 */ /* 0x000fe400078e3cff */
[----:B------:R-:W-:-:S02]  /*e0280*/  LOP3.LUT R194, R195, R194, RZ, 0x3c, !PT ;  /* 0x000000c2c3c27212 */ /* 0x000fc400078e3cff */
[----:B------:R-:W-:Y:S01]  /*e0290*/  LOP3.LUT R203, R203, R202, RZ, 0x3c, !PT ;  /* 0x000000cacbcb7212 */ /* 0x000fe200078e3cff */
[----:B------:R-:W-:Y:S01]  /*e02a0*/  IMAD.X R210, R215, 0x1, R240, P2 ;  /* 0x00000001d7d27824 */ /* 0x000fe200010e06f0 */
[----:B------:R-:W-:Y:S01]  /*e02b0*/  LOP3.LUT R189, R189, R188, RZ, 0x3c, !PT ;  /* 0x000000bcbdbd7212 */ /* 0x000fe200078e3cff */
[----:B------:R1:W-:Y:S01]  /*e02c0*/  STL.64 [R1+0x38f8], R180 ;  /* 0x0038f8b401007387 */ /* 0x0003e20000100a00 */
[----:B------:R-:W-:Y:S02]  /*e02d0*/  LOP3.LUT R196, R197, R196, RZ, 0x3c, !PT ;  /* 0x000000c4c5c47212 */ /* 0x000fe400078e3cff */
        /* <DEDUP_REMOVED lines=26> */
[----:B------:R-:W-:Y:S01]  /*e0480*/  STL.64 [R1+0x3840], R214 ;  /* 0x003840d601007387 */ /* 0x000fe20000100a00 */
        /* <DEDUP_REMOVED lines=489> */
[----:B------:R-:W-:Y:S01]  /*e2320*/  LOP3.LUT R209, R209, R208, RZ, 0x3c, !PT ;  /* 0x000000d0d1d17212 */ /* 0x000fe200078e3cff */
[----:B------:R1:W-:Y:S01]  /*e2330*/  STL.64 [R1+0x3820], R186 ;  /* 0x003820ba01007387 */ /* 0x0003e20000100a00 */
[----:B------:R-:W-:Y:S02]  /*e2340*/  LOP3.LUT R195, R195, R194, RZ, 0x3c, !PT ;  /* 0x000000c2c3c37212 */ /* 0x000fe400078e3cff */
[----:B------:R-:W-:Y:S01]  /*e2350*/  LOP3.LUT R202, R203, R202, RZ, 0x3c, !PT ;  /* 0x000000cacbca7212 */ /* 0x000fe200078e3cff */
[----:B------:R-:W-:Y:S01]  /*e2360*/  LDGSTS.E [R108+0x40500], desc[UR40][R220.64], P1 ;  /* 0x40500000dc6c7fae */ /* 0x000fe200089a1028 */
[----:B------:R-:W-:Y:S01]  /*e2370*/  LOP3.LUT R197, R197, R196, RZ, 0x3c, !PT ;  /* 0x000000c4c5c57212 */ /* 0x000fe200078e3cff */
[----:B------:R-:W-:Y:S01]  /*e2380*/  IMAD.X R210, R215, 0x1, R240, P2 ;  /* 0x00000001d7d27824 */ /* 0x000fe200010e06f0 */
[----:B------:R-:W-:Y:S01]  /*e2390*/  LOP3.LUT R204, R205, R204, RZ, 0x3c, !PT ;  /* 0x000000cccdcc7212 */ /* 0x000fe200078e3cff */
[----:B------:R1:W-:Y:S01]  /*e23a0*/  STL.64 [R1+0x37e8], R188 ;  /* 0x0037e8bc01007387 */ /* 0x0003e20000100a00 */
[----:B------:R-:W-:Y:S01]  /*e23b0*/  LOP3.LUT R199, R199, R198, RZ, 0x3c, !PT ;  /* 0x000000c6c7c77212 */ /* 0x000fe200078e3cff */
[----:B------:R-:W-:Y:S01]  /*e23c0*/  IMAD.MOV.U32 R214, RZ, RZ, R201 ;  /* 0x000000ffffd67224 */ /* 0x000fe200078e00c9 */
[----:B------:R-:W-:Y:S01]  /*e23d0*/  LOP3.LUT R206, R207, R206, RZ, 0x3c, !PT ;  /* 0x000000cecfce7212 */ /* 0x000fe200078e3cff */
[----:B------:R-:W-:Y:S01]  /*e23e0*/  LDGSTS.E [R108+0x40580], desc[UR40][R218.64], P0 ;  /* 0x40580000da6c7fae */ /* 0x000fe200081a1028 */
[----:B------:R-:W-:Y:S01]  /*e23f0*/  IMAD.MOV.U32 R215, RZ, RZ, R200 ;  /* 0x000000ffffd77224 */ /* 0x000fe200078e00c8 */
[----:B------:R-:W-:-:S02]  /*e2400*/  LOP3.LUT R208, R209, R208, RZ, 0x3c, !PT ;  /* 0x000000d0d1d07212 */ /* 0x000fc400078e3cff */
        /* <DEDUP_REMOVED lines=16> */
[----:B------:R-:W-:Y:S04]  /*e2510*/  STL.64 [R1+0x3700], R214 ;  /* 0x003700d601007387 */ /* 0x000fe80000100a00 */
        /* <DEDUP_REMOVED lines=339> */
[----:B------:R-:W-:Y:S01]  /*e3a50*/  LOP3.LUT R113, R113, R112, RZ, 0x3c, !PT ;  /* 0x0000007071717212 */ /* 0x000fe200078e3cff */
[----:B------:R-:W-:Y:S01]  /*e3a60*/  IMAD.MOV.U32 R217, RZ, RZ, R108 ;  /* 0x000000ffffd97224 */ /* 0x000fe200078e006c */
[----:B------:R-:W-:Y:S02]  /*e3a70*/  LOP3.LUT R115, R115, R114, RZ, 0x3c, !PT ;  /* 0x0000007273737212 */ /* 0x000fe400078e3cff */
[----:B------:R-:W-:Y:S02]  /*e3a80*/  LOP3.LUT R108, R212, 0x70, RZ, 0x3c, !PT ;  /* 0x00000070d46c7812 */ /* 0x000fe400078e3cff */
[----:B------:R-:W-:Y:S02]  /*e3a90*/  LOP3.LUT R117, R117, R116, RZ, 0x3c, !PT ;  /* 0x0000007475757212 */ /* 0x000fe400078e3cff */
[----:B------:R-:W-:Y:S02]  /*e3aa0*/  LOP3.LUT R119, R119, R118, RZ, 0x3c, !PT ;  /* 0x0000007677777212 */ /* 0x000fe400078e3cff */
[----:B------:R-:W-:-:S02]  /*e3ab0*/  LOP3.LUT R112, R113, R112, RZ, 0x3c, !PT ;  /* 0x0000007071707212 */ /* 0x000fc400078e3cff */
[----:B------:R-:W-:Y:S01]  /*e3ac0*/  LOP3.LUT R121, R121, R120, RZ, 0x3c, !PT ;  /* 0x0000007879797212 */ /* 0x000fe200078e3cff */
[----:B------:R-:W-:Y:S01]  /*e3ad0*/  IMAD.MOV.U32 R218, RZ, RZ, R110 ;  /* 0x000000ffffda7224 */ /* 0x000fe200078e006e */
[----:B------:R-:W-:Y:S01]  /*e3ae0*/  LOP3.LUT R114, R115, R114, RZ, 0x3c, !PT ;  /* 0x0000007273727212 */ /* 0x000fe200078e3cff */
[----:B------:R-:W-:Y:S01]  /*e3af0*/  IMAD.MOV.U32 R219, RZ, RZ, R109 ;  /* 0x000000ffffdb7224 */ /* 0x000fe200078e006d */
[----:B------:R-:W-:Y:S01]  /*e3b00*/  LOP3.LUT R123, R123, R122, RZ, 0x3c, !PT ;  /* 0x0000007a7b7b7212 */ /* 0x000fe200078e3cff */
[----:B------:R-:W-:Y:S01]  /*e3b10*/  VIADD R108, R108, UR10 ;  /* 0x0000000a6c6c7c36 */ /* 0x000fe20008000000 */
[----:B------:R-:W-:Y:S01]  /*e3b20*/  LOP3.LUT R116, R117, R116, RZ, 0x3c, !PT ;  /* 0x0000007475747212 */ /* 0x000fe200078e3cff */
[----:B------:R-:W-:Y:S01]  /*e3b30*/  IMAD.MOV.U32 R216, RZ, RZ, R111 ;  /* 0x000000ffffd87224 */ /* 0x000fe200078e006f */
[----:B------:R-:W-:Y:S02]  /*e3b40*/  LOP3.LUT R133, R133, R132, RZ, 0x3c, !PT ;  /* 0x0000008485857212 */ /* 0x000fe400078e3cff */
[----:B------:R-:W-:Y:S01]  /*e3b50*/  LOP3.LUT R118, R119, R118, RZ, 0x3c, !PT ;  /* 0x0000007677767212 */ /* 0x000fe200078e3cff */
[----:B------:R1:W-:Y:S01]  /*e3b60*/  LDGSTS.E [R108+0x40700], desc[UR40][R218.64], P1 ;  /* 0x40700000da6c7fae */ /* 0x0003e200089a1028 */
[----:B------:R-:W-:-:S02]  /*e3b70*/  LOP3.LUT R135, R135, R134, RZ, 0x3c, !PT ;  /* 0x0000008687877212 */ /* 0x000fc400078e3cff */
[----:B------:R-:W-:Y:S02]  /*e3b80*/  LOP3.LUT R113, R113, R112, RZ, 0x3c, !PT ;  /* 0x0000007071717212 */ /* 0x000fe400078e3cff */
[----:B------:R-:W-:Y:S02]  /*e3b90*/  LOP3.LUT R120, R121, R120, RZ, 0x3c, !PT ;  /* 0x0000007879787212 */ /* 0x000fe400078e3cff */
[----:B------:R-:W-:Y:S02]  /*e3ba0*/  LOP3.LUT R137, R137, R136, RZ, 0x3c, !PT ;  /* 0x0000008889897212 */ /* 0x000fe400078e3cff */
[----:B------:R-:W-:Y:S01]  /*e3bb0*/  LOP3.LUT R115, R115, R114, RZ, 0x3c, !PT ;  /* 0x0000007273737212 */ /* 0x000fe200078e3cff */
[----:B------:R1:W-:Y:S01]  /*e3bc0*/  STL.64 [R1+0x3e08], R218 ;  /* 0x003e08da01007387 */ /* 0x0003e20000100a00 */
[----:B------:R-:W-:Y:S02]  /*e3bd0*/  LOP3.LUT R122, R123, R122, RZ, 0x3c, !PT ;  /* 0x0000007a7b7a7212 */ /* 0x000fe400078e3cff */
[----:B------:R-:W-:Y:S01]  /*e3be0*/  LOP3.LUT R117, R117, R116, RZ, 0x3c, !PT ;  /* 0x0000007475757212 */ /* 0x000fe200078e3cff */
[----:B------:R1:W-:Y:S01]  /*e3bf0*/  LDGSTS.E [R108+0x40780], desc[UR40][R216.64], P0 ;  /* 0x40780000d86c7fae */ /* 0x0003e200081a1028 */
[----:B------:R-:W-:-:S02]  /*e3c00*/  LOP3.LUT R132, R133, R132, RZ, 0x3c, !PT ;  /* 0x0000008485847212 */ /* 0x000fc400078e3cff */
[----:B------:R-:W-:Y:S02]  /*e3c10*/  LOP3.LUT R119, R119, R118, RZ, 0x3c, !PT ;  /* 0x0000007677777212 */ /* 0x000fe400078e3cff */
[----:B------:R-:W-:Y:S01]  /*e3c20*/  LOP3.LUT R134, R135, R134, RZ, 0x3c, !PT ;  /* 0x0000008687867212 */ /* 0x000fe200078e3cff */
[----:B------:R1:W-:Y:S01]  /*e3c30*/  STL.64 [R1+0x3e00], R216 ;  /* 0x003e00d801007387 */ /* 0x0003e20000100a00 */
[----:B------:R-:W-:Y:S02]  /*e3c40*/  LOP3.LUT R121, R121, R120, RZ, 0x3c, !PT ;  /* 0x0000007879797212 */ /* 0x000fe400078e3cff */
[----:B------:R-:W-:Y:S01]  /*e3c50*/  LOP3.LUT R136, R137, R136, RZ, 0x3c, !PT ;  /* 0x0000008889887212 */ /* 0x000fe200078e3cff */
[----:B------:R1:W-:Y:S01]  /*e3c60*/  LDGSTS.E [R108+0x40f00], desc[UR40][R112.64], P1 ;  /* 0x40f00000706c7fae */ /* 0x0003e200089a1028 */
[----:B------:R-:W-:Y:S02]  /*e3c70*/  LOP3.LUT R123, R123, R122, RZ, 0x3c, !PT ;  /* 0x0000007a7b7b7212 */ /* 0x000fe400078e3cff */
[-C--:B--2---:R-:W-:Y:S01]  /*e3c80*/  IADD3 R139, P2, PT, R140, R242.reuse, RZ ;  /* 0x000000f28c8b7210 */ /* 0x084fe20007f5e0ff */
[----:B------:R1:W-:Y:S04]  /*e3c90*/  STL.64 [R1+0x3d88], R112 ;  /* 0x003d887001007387 */ /* 0x0003e80000100a00 */
[--C-:B------:R-:W-:Y:S01]  /*e3ca0*/  IMAD.X R138, R141, 0x1, R240.reuse, P2 ;  /* 0x000000018d8a7824 */ /* 0x100fe200010e06f0 */
[-C--:B------:R-:W-:Y:S01]  /*e3cb0*/  IADD3 R141, P2, PT, R142, R242.reuse, RZ ;  /* 0x000000f28e8d7210 */ /* 0x080fe20007f5e0ff */
[----:B------:R1:W-:Y:S04]  /*e3cc0*/  LDGSTS.E [R108+0x40f80], desc[UR40][R114.64], P0 ;  /* 0x40f80000726c7fae */ /* 0x0003e800081a1028 */
[--C-:B------:R-:W-:Y:S01]  /*e3cd0*/  IMAD.X R140, R143, 0x1, R240.reuse, P2 ;  /* 0x000000018f8c7824 */ /* 0x100fe200010e06f0 */
[-C--:B---3--:R-:W-:Y:S01]  /*e3ce0*/  IADD3 R143, P2, PT, R144, R242.reuse, RZ ;  /* 0x000000f2908f7210 */ /* 0x088fe20007f5e0ff */
[----:B------:R1:W-:Y:S04]  /*e3cf0*/  STL.64 [R1+0x3d80], R114 ;  /* 0x003d807201007387 */ /* 0x0003e80000100a00 */
[--C-:B------:R-:W-:Y:S01]  /*e3d00*/  IMAD.X R142, R145, 0x1, R240.reuse, P2 ;  /* 0x00000001918e7824 */ /* 0x100fe200010e06f0 */
[-C--:B----4-:R-:W-:Y:S01]  /*e3d10*/  IADD3 R145, P2, PT, R146, R242.reuse, RZ ;  /* 0x000000f292917210 */ /* 0x090fe20007f5e0ff */
[----:B------:R1:W-:Y:S04]  /*e3d20*/  LDGSTS.E [R108+0x41700], desc[UR40][R116.64], P1 ;  /* 0x41700000746c7fae */ /* 0x0003e800089a1028 */
[----:B------:R-:W-:Y:S01]  /*e3d30*/  IMAD.X R144, R147, 0x1, R240, P2 ;  /* 0x0000000193907824 */ /* 0x000fe200010e06f0 */
[----:B------:R-:W-:-:S02]  /*e3d40*/  IADD3 R147, P2, PT, R180, R242, RZ ;  /* 0x000000f2b4937210 */ /* 0x000fc40007f5e0ff */
[----:B------:R-:W-:Y:S02]  /*e3d50*/  LOP3.LUT R139, R139, R138, RZ, 0x3c, !PT ;  /* 0x0000008a8b8b7212 */ /* 0x000fe400078e3cff */
[----:B------:R-:W-:Y:S01]  /*e3d60*/  LOP3.LUT R141, R141, R140, RZ, 0x3c, !PT ;  /* 0x0000008c8d8d7212 */ /* 0x000fe200078e3cff */
[--C-:B------:R-:W-:Y:S01]  /*e3d70*/  IMAD.X R146, R181, 0x1, R240.reuse, P2 ;  /* 0x00000001b5927824 */ /* 0x100fe200010e06f0 */
[----:B------:R-:W-:Y:S02]  /*e3d80*/  IADD3 R181, P2, PT, R182, R242, RZ ;  /* 0x000000f2b6b57210 */ /* 0x000fe40007f5e0ff */
[----:B------:R-:W-:Y:S01]  /*e3d90*/  LOP3.LUT R133, R133, R132, RZ, 0x3c, !PT ;  /* 0x0000008485857212 */ /* 0x000fe200078e3cff */
[----:B------:R1:W-:Y:S02]  /*e3da0*/  STL.64 [R1+0x3d08], R116 ;  /* 0x003d087401007387 */ /* 0x0003e40000100a00 */
[--C-:B------:R-:W-:Y:S01]  /*e3db0*/  IMAD.X R180, R183, 0x1, R240.reuse, P2 ;  /* 0x00000001b7b47824 */ /* 0x100fe200010e06f0 */
[-C--:B------:R-:W-:Y:S01]  /*e3dc0*/  IADD3 R183, P2, PT, R184, R242.reuse, RZ ;  /* 0x000000f2b8b77210 */ /* 0x080fe20007f5e0ff */
[----:B------:R1:W-:Y:S04]  /*e3dd0*/  LDGSTS.E [R108+0x41780], desc[UR40][R118.64], P0 ;  /* 0x41780000766c7fae */ /* 0x0003e800081a1028 */
[----:B------:R-:W-:Y:S01]  /*e3de0*/  IMAD.X R182, R185, 0x1, R240, P2 ;  /* 0x00000001b9b67824 */ /* 0x000fe200010e06f0 */
[----:B------:R-:W-:-:S02]  /*e3df0*/  IADD3 R185, P2, PT, R186, R242, RZ ;  /* 0x000000f2bab97210 */ /* 0x000fc40007f5e0ff */
[----:B------:R-:W-:Y:S02]  /*e3e00*/  LOP3.LUT R143, R143, R142, RZ, 0x3c, !PT ;  /* 0x0000008e8f8f7212 */ /* 0x000fe400078e3cff */
[----:B------:R-:W-:Y:S01]  /*e3e10*/  LOP3.LUT R145, R145, R144, RZ, 0x3c, !PT ;  /* 0x0000009091917212 */ /* 0x000fe200078e3cff */
[--C-:B------:R-:W-:Y:S01]  /*e3e20*/  IMAD.X R184, R187, 0x1, R240.reuse, P2 ;  /* 0x00000001bbb87824 */ /* 0x100fe200010e06f0 */
[----:B------:R-:W-:Y:S02]  /*e3e30*/  IADD3 R187, P2, PT, R188, R242, RZ ;  /* 0x000000f2bcbb7210 */ /* 0x000fe40007f5e0ff */
[----:B------:R-:W-:Y:S02]  /*e3e40*/  LOP3.LUT R138, R139, R138, RZ, 0x3c, !PT ;  /* 0x0000008a8b8a7212 */ /* 0x000fe400078e3cff */
[----:B------:R-:W-:Y:S01]  /*e3e50*/  LOP3.LUT R147, R147, R146, RZ, 0x3c, !PT ;  /* 0x0000009293937212 */ /* 0x000fe200078e3cff */
[----:B------:R-:W-:Y:S01]  /*e3e60*/  IMAD.X R186, R189, 0x1, R240, P2 ;  /* 0x00000001bdba7824 */ /* 0x000fe200010e06f0 */
[----:B------:R-:W-:-:S02]  /*e3e70*/  IADD3 R189, P2, PT, R190, R242, RZ ;  /* 0x000000f2bebd7210 */ /* 0x000fc40007f5e0ff */
[----:B------:R-:W-:Y:S02]  /*e3e80*/  LOP3.LUT R140, R141, R140, RZ, 0x3c, !PT ;  /* 0x0000008c8d8c7212 */ /* 0x000fe400078e3cff */
[----:B------:R-:W-:Y:S01]  /*e3e90*/  LOP3.LUT R135, R135, R134, RZ, 0x3c, !PT ;  /* 0x0000008687877212 */ /* 0x000fe200078e3cff */
[--C-:B------:R-:W-:Y:S01]  /*e3ea0*/  IMAD.X R188, R191, 0x1, R240.reuse, P2 ;  /* 0x00000001bfbc7824 */ /* 0x100fe200010e06f0 */
[-C--:B------:R-:W-:Y:S01]  /*e3eb0*/  IADD3 R191, P2, PT, R192, R242.reuse, RZ ;  /* 0x000000f2c0bf7210 */ /* 0x080fe20007f5e0ff */
[----:B------:R1:W-:Y:S04]  /*e3ec0*/  STL.64 [R1+0x3d00], R118 ;  /* 0x003d007601007387 */ /* 0x0003e80000100a00 */
        /* <DEDUP_REMOVED lines=28> */
[----:B------:R1:W-:Y:S01]  /*e4090*/  STL.64 [R1+0x3c80], R122 ;  /* 0x003c807a01007387 */ /* 0x0003e20000100a00 */
[----:B------:R-:W-:Y:S01]  /*e40a0*/  LOP3.LUT R141, R141, R140, RZ, 0x3c, !PT ;  /* 0x0000008c8d8d7212 */ /* 0x000fe200078e3cff */
[----:B------:R-:W-:Y:S01]  /*e40b0*/  IMAD.X R206, R209, 0x1, R240, P2 ;  /* 0x00000001d1ce7824 */ /* 0x000fe200010e06f0 */
[----:B------:R-:W-:Y:S01]  /*e40c0*/  IADD3 R209, P2, PT, R210, R242, RZ ;  /* 0x000000f2d2d17210 */ /* 0x000fe20007f5e0ff */
[----:B------:R1:W-:Y:S01]  /*e40d0*/  LDGSTS.E [R108+0x42700], desc[UR40][R132.64], P1 ;  /* 0x42700000846c7fae */ /* 0x0003e200089a1028 */
[----:B------:R-:W-:-:S02]  /*e40e0*/  LOP3.LUT R180, R181, R180, RZ, 0x3c, !PT ;  /* 0x000000b4b5b47212 */ /* 0x000fc400078e3cff */
[----:B------:R-:W-:Y:S01]  /*e40f0*/  LOP3.LUT R189, R189, R188, RZ, 0x3c, !PT ;  /* 0x000000bcbdbd7212 */ /* 0x000fe200078e3cff */
[----:B------:R1:W-:Y:S01]  /*e4100*/  STL.64 [R1+0x3c08], R132 ;  /* 0x003c088401007387 */ /* 0x0003e20000100a00 */
[----:B------:R-:W-:Y:S02]  /*e4110*/  LOP3.LUT R143, R143, R142, RZ, 0x3c, !PT ;  /* 0x0000008e8f8f7212 */ /* 0x000fe400078e3cff */
[----:B------:R-:W-:Y:S01]  /*e4120*/  LOP3.LUT R182, R183, R182, RZ, 0x3c, !PT ;  /* 0x000000b6b7b67212 */ /* 0x000fe200078e3cff */
[----:B------:R1:W-:Y:S01]  /*e4130*/  LDGSTS.E [R108+0x42780], desc[UR40][R134.64], P0 ;  /* 0x42780000866c7fae */ /* 0x0003e200081a1028 */
[----:B------:R-:W-:Y:S02]  /*e4140*/  LOP3.LUT R191, R191, R190, RZ, 0x3c, !PT ;  /* 0x000000bebfbf7212 */ /* 0x000fe400078e3cff */
[----:B------:R-:W-:Y:S01]  /*e4150*/  LOP3.LUT R145, R145, R144, RZ, 0x3c, !PT ;  /* 0x0000009091917212 */ /* 0x000fe200078e3cff */
[----:B------:R1:W-:Y:S01]  /*e4160*/  STL.64 [R1+0x3c00], R134 ;  /* 0x003c008601007387 */ /* 0x0003e20000100a00 */
[----:B------:R-:W-:-:S02]  /*e4170*/  LOP3.LUT R184, R185, R184, RZ, 0x3c, !PT ;  /* 0x000000b8b9b87212 */ /* 0x000fc400078e3cff */
[----:B------:R-:W-:Y:S01]  /*e4180*/  LOP3.LUT R193, R193, R192, RZ, 0x3c, !PT ;  /* 0x000000c0c1c17212 */ /* 0x000fe200078e3cff */
[----:B------:R1:W-:Y:S01]  /*e4190*/  LDGSTS.E [R108+0x42f00], desc[UR40][R136.64], P1 ;  /* 0x42f00000886c7fae */ /* 0x0003e200089a1028 */
[----:B------:R-:W-:Y:S02]  /*e41a0*/  LOP3.LUT R147, R147, R146, RZ, 0x3c, !PT ;  /* 0x0000009293937212 */ /* 0x000fe400078e3cff */
[----:B------:R-:W-:Y:S01]  /*e41b0*/  LOP3.LUT R186, R187, R186, RZ, 0x3c, !PT ;  /* 0x000000babbba7212 */ /* 0x000fe200078e3cff */
[----:B------:R1:W-:Y:S01]  /*e41c0*/  STL.64 [R1+0x3b88], R136 ;  /* 0x003b888801007387 */ /* 0x0003e20000100a00 */
[----:B------:R-:W-:Y:S01]  /*e41d0*/  LOP3.LUT R195, R195, R194, RZ, 0x3c, !PT ;  /* 0x000000c2c3c37212 */ /* 0x000fe200078e3cff */
[----:B------:R-:W-:Y:S01]  /*e41e0*/  IMAD.X R208, R211, 0x1, R240, P2 ;  /* 0x00000001d3d07824 */ /* 0x000fe200010e06f0 */
[----:B------:R-:W-:Y:S01]  /*e41f0*/  LOP3.LUT R181, R181, R180, RZ, 0x3c, !PT ;  /* 0x000000b4b5b57212 */ /* 0x000fe200078e3cff */
        /* <DEDUP_REMOVED lines=16> */
[----:B------:R-:W-:Y:S02]  /*e4300*/  LOP3.LUT R203, R203, R202, RZ, 0x3c, !PT ;  /* 0x000000cacbcb7212 */ /* 0x000fe400078e3cff */
        /* <DEDUP_REMOVED lines=9> */
[----:B------:R-:W-:Y:S01]  /*e43a0*/  IADD3 R211, P2, PT, R214, R242, RZ ;  /* 0x000000f2d6d37210 */ /* 0x000fe20007f5e0ff */
[----:B------:R1:W-:Y:S01]  /*e43b0*/  STL.64 [R1+0x3980], R146 ;  /* 0x0039809201007387 */ /* 0x0003e20000100a00 */
[----:B------:R-:W-:-:S02]  /*e43c0*/  LOP3.LUT R193, R193, R192, RZ, 0x3c, !PT ;  /* 0x000000c0c1c17212 */ /* 0x000fc400078e3cff */
[----:B------:R-:W-:Y:S01]  /*e43d0*/  LOP3.LUT R200, R201, R200, RZ, 0x3c, !PT ;  /* 0x000000c8c9c87212 */ /* 0x000fe200078e3cff */
[----:B------:R1:W-:Y:S01]  /*e43e0*/  LDGSTS.E [R108+0x44700], desc[UR40][R180.64], P1 ;  /* 0x44700000b46c7fae */ /* 0x0003e200089a1028 */
[----:B------:R-:W-:Y:S02]  /*e43f0*/  LOP3.LUT R209, R209, R208, RZ, 0x3c, !PT ;  /* 0x000000d0d1d17212 */ /* 0x000fe400078e3cff */
[----:B------:R-:W-:Y:S01]  /*e4400*/  LOP3.LUT R195, R195, R194, RZ, 0x3c, !PT ;  /* 0x000000c2c3c37212 */ /* 0x000fe200078e3cff */
[----:B------:R1:W-:Y:S01]  /*e4410*/  STL.64 [R1+0x38b8], R180 ;  /* 0x0038b8b401007387 */ /* 0x0003e20000100a00 */
[----:B------:R-:W-:-:S03]  /*e4420*/  LOP3.LUT R202, R203, R202, RZ, 0x3c, !PT ;  /* 0x000000cacbca7212 */ /* 0x000fc600078e3cff */
[----:B------:R1:W-:Y:S01]  /*e4430*/  LDGSTS.E [R108+0x44780], desc[UR40][R182.64], P0 ;  /* 0x44780000b66c7fae */ /* 0x0003e200081a1028 */
[----:B------:R-:W-:Y:S02]  /*e4440*/  LOP3.LUT R197, R197, R196, RZ, 0x3c, !PT ;  /* 0x000000c4c5c57212 */ /* 0x000fe400078e3cff */
[----:B------:R-:W-:Y:S01]  /*e4450*/  LOP3.LUT R204, R205, R204, RZ, 0x3c, !PT ;  /* 0x000000cccdcc7212 */ /* 0x000fe200078e3cff */
[----:B------:R1:W-:Y:S01]  /*e4460*/  STL.64 [R1+0x38b0], R182 ;  /* 0x0038b0b601007387 */ /* 0x0003e20000100a00 */
[----:B------:R-:W-:-:S03]  /*e4470*/  LOP3.LUT R199, R199, R198, RZ, 0x3c, !PT ;  /* 0x000000c6c7c77212 */ /* 0x000fc600078e3cff */
[----:B------:R1:W-:Y:S01]  /*e4480*/  LDGSTS.E [R108+0x44f00], desc[UR40][R184.64], P1 ;  /* 0x44f00000b86c7fae */ /* 0x0003e200089a1028 */
[----:B------:R-:W-:-:S03]  /*e4490*/  LOP3.LUT R206, R207, R206, RZ, 0x3c, !PT ;  /* 0x000000cecfce7212 */ /* 0x000fc600078e3cff */
[----:B------:R1:W-:Y:S01]  /*e44a0*/  STL.64 [R1+0x3808], R184 ;  /* 0x003808b801007387 */ /* 0x0003e20000100a00 */
[----:B------:R-:W-:-:S03]  /*e44b0*/  LOP3.LUT R201, R201, R200, RZ, 0x3c, !PT ;  /* 0x000000c8c9c97212 */ /* 0x000fc600078e3cff */
[----:B------:R1:W-:Y:S01]  /*e44c0*/  LDGSTS.E [R108+0x44f80], desc[UR40][R186.64], P0 ;  /* 0x44f80000ba6c7fae */ /* 0x0003e200081a1028 */
[----:B------:R-:W-:Y:S01]  /*e44d0*/  LOP3.LUT R208, R209, R208, RZ, 0x3c, !PT ;  /* 0x000000d0d1d07212 */ /* 0x000fe200078e3cff */
[----:B------:R-:W-:Y:S02]  /*e44e0*/  IMAD.X R210, R215, 0x1, R240, P2 ;  /* 0x00000001d7d27824 */ /* 0x000fe400010e06f0 */
[----:B------:R1:W-:Y:S01]  /*e44f0*/  STL.64 [R1+0x3800], R186 ;  /* 0x003800ba01007387 */ /* 0x0003e20000100a00 */
[----:B------:R-:W-:-:S03]  /*e4500*/  LOP3.LUT R203, R203, R202, RZ, 0x3c, !PT ;  /* 0x000000cacbcb7212 */ /* 0x000fc600078e3cff */
[----:B------:R1:W-:Y:S01]  /*e4510*/  LDGSTS.E [R108+0x45700], desc[UR40][R188.64], P1 ;  /* 0x45700000bc6c7fae */ /* 0x0003e200089a1028 */
[----:B------:R-:W-:-:S03]  /*e4520*/  LOP3.LUT R205, R205, R204, RZ, 0x3c, !PT ;  /* 0x000000cccdcd7212 */ /* 0x000fc600078e3cff */
[----:B------:R1:W-:Y:S01]  /*e4530*/  STL.64 [R1+0x3778], R188 ;  /* 0x003778bc01007387 */ /* 0x0003e20000100a00 */
[----:B------:R-:W-:-:S03]  /*e4540*/  LOP3.LUT R207, R207, R206, RZ, 0x3c, !PT ;  /* 0x000000cecfcf7212 */ /* 0x000fc600078e3cff */
[----:B------:R1:W-:Y:S01]  /*e4550*/  LDGSTS.E [R108+0x45780], desc[UR40][R190.64], P0 ;  /* 0x45780000be6c7fae */ /* 0x0003e200081a1028 */
[----:B------:R-:W-:-:S03]  /*e4560*/  LOP3.LUT R209, R209, R208, RZ, 0x3c, !PT ;  /* 0x000000d0d1d17212 */ /* 0x000fc600078e3cff */
[----:B------:R1:W-:Y:S04]  /*e4570*/  STL.64 [R1+0x3770], R190 ;  /* 0x003770be01007387 */ /* 0x0003e80000100a00 */
[----:B------:R1:W-:Y:S01]  /*e4580*/  LDGSTS.E [R108+0x45f00], desc[UR40][R192.64], P1 ;  /* 0x45f00000c06c7fae */ /* 0x0003e200089a1028 */
[----:B------:R-:W-:-:S03]  /*e4590*/  IMAD.MOV.U32 R214, RZ, RZ, R211 ;  /* 0x000000ffffd67224 */ /* 0x000fc600078e00d3 */
[----:B------:R1:W-:Y:S01]  /*e45a0*/  STL.64 [R1+0x3748], R192 ;  /* 0x003748c001007387 */ /* 0x0003e20000100a00 */
[----:B------:R-:W-:-:S03]  /*e45b0*/  IMAD.MOV.U32 R215, RZ, RZ, R210 ;  /* 0x000000ffffd77224 */ /* 0x000fc600078e00d2 */
[----:B------:R1:W-:Y:S04]  /*e45c0*/  LDGSTS.E [R108+0x45f80], desc[UR40][R194.64], P0 ;  /* 0x45f80000c26c7fae */ /* 0x0003e800081a1028 */
[----:B------:R1:W-:Y:S04]  /*e45d0*/  STL.64 [R1+0x3740], R194 ;  /* 0x003740c201007387 */ /* 0x0003e80000100a00 */
        /* <DEDUP_REMOVED lines=16> */
[----:B------:R-:W0:Y:S01]  /*e46e0*/  LDGDEPBAR ;  /* 0x00000000000079af */ /* 0x000e220000000000 */
[----:B------:R-:W-:-:S04]  /*e46f0*/  UIADD3 UR6, UPT, UPT, UR6, 0x1, URZ ;  /* 0x0000000106067890 */ /* 0x000fc8000fffe0ff */
[----:B------:R-:W-:-:S09]  /*e4700*/  UISETP.NE.U32.AND UP0, UPT, UR6, UR5, UPT ;  /* 0x000000050600728c */ /* 0x000fd2000bf05070 */
[----:B-1----:R-:W-:Y:S05]  /*e4710*/  BRA.U UP0, `(.L_x_1) ;  /* 0xfffff685001c7547 */ /* 0x002fea000b83ffff */
.L_x_0:
[----:B-----5:R-:W3:Y:S01]  /*e4720*/  LDL R220, [R1+0x2f40] ;  /* 0x002f400001dc7983 */ /* 0x020ee20000100800 */
[----:B------:R-:W1:Y:S01]  /*e4730*/  LDCU UR16, c[0x0][0x3b4] ;  /* 0x00007680ff1077ac */ /* 0x000e620008000800 */
[----:B------:R-:W4:Y:S01]  /*e4740*/  LDC R134, c[0x0][0x3b4] ;  /* 0x0000ed00ff867b82 */ /* 0x000f220000000800 */
[----:B------:R-:W2:Y:S01]  /*e4750*/  LDCU.64 UR14, c[0x0][0x390] ;  /* 0x00007200ff0e77ac */ /* 0x000ea20008000a00 */
[----:B------:R1:W-:Y:S01]  /*e4760*/  STL [R1+0x5cfc], R16 ;  /* 0x005cfc1001007387 */ /* 0x0003e20000100800 */
[----:B------:R-:W2:Y:S05]  /*e4770*/  LDCU UR25, c[0x0][0x3b4] ;  /* 0x00007680ff1977ac */ /* 0x000eaa0008000800 */
[----:B------:R-:W2:Y:S01]  /*e4780*/  LDC R137, c[0x0][0x3b4] ;  /* 0x0000ed00ff897b82 */ /* 0x000ea20000000800 */
[----:B------:R-:W2:Y:S01]  /*e4790*/  LDCU.64 UR30, c[0x0][0x390] ;  /* 0x00007200ff1e77ac */ /* 0x000ea20008000a00 */
[----:B------:R-:W2:Y:S01]  /*e47a0*/  LDCU.64 UR26, c[0x0][0x390] ;  /* 0x00007200ff1a77ac */ /* 0x000ea20008000a00 */
[----:B-1----:R-:W2:Y:S05]  /*e47b0*/  LDL R16, [R1+0x413c] ;  /* 0x00413c0001107983 */ /* 0x002eaa0000100800 */
[----:B------:R-:W1:Y:S01]  /*e47c0*/  LDC R138, c[0x0][0x3b4] ;  /* 0x0000ed00ff8a7b82 */ /* 0x000e620000000800 */
[----:B------:R-:W1:Y:S01]  /*e47d0*/  LDCU.64 UR28, c[0x0][0x390] ;  /* 0x00007200ff1c77ac */ /* 0x000e620008000a00 */
[----:B------:R4:W-:Y:S01]  /*e47e0*/  STL [R1+0x5cf8], R15 ;  /* 0x005cf80f01007387 */ /* 0x0009e20000100800 */
[----:B------:R-:W1:Y:S05]  /*e47f0*/  LDCU.64 UR32, c[0x0][0x390] ;  /* 0x00007200ff2077ac */ /* 0x000e6a0008000a00 */
[----:B------:R-:W1:Y:S01]  /*e4800*/  LDC R139, c[0x0][0x3b4] ;  /* 0x0000ed00ff8b7b82 */ /* 0x000e620000000800 */
[----:B------:R-:W1:Y:S01]  /*e4810*/  LDCU.64 UR42, c[0x0][0x398] ;  /* 0x00007300ff2a77ac */ /* 0x000e620008000a00 */
[----:B------:R-:W1:Y:S01]  /*e4820*/  LDCU.64 UR36, c[0x0][0x398] ;  /* 0x00007300ff2477ac */ /* 0x000e620008000a00 */
[----:B----4-:R-:W4:Y:S05]  /*e4830*/  LDL R15, [R1+0x4140] ;  /* 0x00414000010f7983 */ /* 0x010f2a0000100800 */
[----:B------:R-:W1:Y:S01]  /*e4840*/  LDC R140, c[0x0][0x3b4] ;  /* 0x0000ed00ff8c7b82 */ /* 0x000e620000000800 */
[----:B------:R-:W1:Y:S01]  /*e4850*/  LDCU UR34, c[0x0][0x398] ;  /* 0x00007300ff2277ac */ /* 0x000e620008000800 */
[----:B------:R1:W-:Y:S01]  /*e4860*/  STL [R1+0x5cf4], R14 ;  /* 0x005cf40e01007387 */ /* 0x0003e20000100800 */
[----:B------:R-:W1:Y:S05]  /*e4870*/  LDCU UR13, c[0x0][0x398] ;  /* 0x00007300ff0d77ac */ /* 0x000e6a0008000800 */
[----:B------:R-:W2:Y:S01]  /*e4880*/  LDC R141, c[0x0][0x3b4] ;  /* 0x0000ed00ff8d7b82 */ /* 0x000ea20000000800 */
[----:B------:R-:W1:Y:S01]  /*e4890*/  LDCU UR12, c[0x0][0x398] ;  /* 0x00007300ff0c77ac */ /* 0x000e620008000800 */
[----:B------:R-:W1:Y:S02]  /*e48a0*/  LDCU UR10, c[0x0][0x398] ;  /* 0x00007300ff0a77ac */ /* 0x000e640008000800 */
[----:B-1----:R-:W2:Y:S04]  /*e48b0*/  LDL R14, [R1+0x4144] ;  /* 0x00414400010e7983 */ /* 0x002ea80000100800 */
[----:B------:R-:W1:Y:S01]  /*e48c0*/  LDC R142, c[0x0][0x3b4] ;  /* 0x0000ed00ff8e7b82 */ /* 0x000e620000000800 */
[----:B------:R-:W1:Y:S01]  /*e48d0*/  LDCU UR11, c[0x0][0x398] ;  /* 0x00007300ff0b77ac */ /* 0x000e620008000800 */
[----:B------:R1:W-:Y:S01]  /*e48e0*/  STL [R1+0x5cf0], R13 ;  /* 0x005cf00d01007387 */ /* 0x0003e20000100800 */
[----:B------:R-:W1:Y:S05]  /*e48f0*/  LDCU UR20, c[0x0][0x398] ;  /* 0x00007300ff1477ac */ /* 0x000e6a0008000800 */
[----:B------:R-:W2:Y:S01]  /*e4900*/  LDC R143, c[0x0][0x3b4] ;  /* 0x0000ed00ff8f7b82 */ /* 0x000ea20000000800 */
[----:B------:R-:W1:Y:S01]  /*e4910*/  LDCU UR21, c[0x0][0x398] ;  /* 0x00007300ff1577ac */ /* 0x000e620008000800 */
[----:B------:R-:W4:Y:S01]  /*e4920*/  LDCU UR22, c[0x0][0x398] ;  /* 0x00007300ff1677ac */ /* 0x000f220008000800 */
[----:B-1----:R-:W2:Y:S05]  /*e4930*/  LDL R13, [R1+0x4148] ;  /* 0x00414800010d7983 */ /* 0x002eaa0000100800 */
[----:B------:R-:W1:Y:S01]  /*e4940*/  LDC R218, c[0x0][0x3b4] ;  /* 0x0000ed00ffda7b82 */ /* 0x000e620000000800 */
[----:B------:R-:W-:Y:S01]  /*e4950*/  LOP3.LUT R3, R3, 0xfffffffd, RZ, 0xc0, !PT ;  /* 0xfffffffd03037812 */ /* 0x000fe200078ec0ff */
[----:B------:R-:W1:Y:S01]  /*e4960*/  LDCU UR23, c[0x0][0x398] ;  /* 0x00007300ff1777ac */ /* 0x000e620008000800 */
[----:B------:R1:W-:Y:S01]  /*e4970*/  STL [R1+0x5cec], R12 ;  /* 0x005cec0c01007387 */ /* 0x0003e20000100800 */
[----:B------:R-:W-:Y:S01]  /*e4980*/  LOP3.LUT R217, R217, 0x7fffffff, RZ, 0xc0, !PT ;  /* 0x7fffffffd9d97812 */ /* 0x000fe200078ec0ff */
[----:B------:R-:W-:-:S04]  /*e4990*/  DEPBAR.LE SB0, 0x0 ;  /* 0x000080000000791a */ /* 0x000fc80000000000 */
[----:B------:R-:W1:Y:S02]  /*e49a0*/  LDCU UR24, c[0x0][0x398] ;  /* 0x00007300ff1877ac */ /* 0x000e640008000800 */
[----:B-1----:R-:W2:Y:S01]  /*e49b0*/  LDL R12, [R1+0x414c] ;  /* 0x00414c00010c7983 */ /* 0x002ea20000100800 */
[----:B------:R-:W1:Y:S03]  /*e49c0*/  LDCU UR44, c[0x0][0x398] ;  /* 0x00007300ff2c77ac */ /* 0x000e660008000800 */
[----:B------:R1:W-:Y:S01]  /*e49d0*/  STL [R1+0x5ce8], R11 ;  /* 0x005ce80b01007387 */ /* 0x0003e20000100800 */
[----:B------:R-:W1:Y:S01]  /*e49e0*/  LDCU UR45, c[0x0][0x398] ;  /* 0x00007300ff2d77ac */ /* 0x000e620008000800 */
[----:B------:R-:W1:Y:S01]  /*e49f0*/  LDCU UR54, c[0x0][0x398] ;  /* 0x00007300ff3677ac */ /* 0x000e620008000800 */
[----:B------:R-:W1:Y:S02]  /*e4a00*/  LDCU UR18, c[0x0][0x398] ;  /* 0x00007300ff1277ac */ /* 0x000e640008000800 */
[----:B-1----:R-:W2:Y:S01]  /*e4a10*/  LDL R11, [R1+0x4150] ;  /* 0x00415000010b7983 */ /* 0x002ea20000100800 */
[----:B------:R-:W1:Y:S03]  /*e4a20*/  LDCU UR19, c[0x0][0x398] ;  /* 0x00007300ff1377ac */ /* 0x000e660008000800 */
[----:B------:R1:W-:Y:S01]  /*e4a30*/  STL [R1+0x5ce4], R10 ;  /* 0x005ce40a01007387 */ /* 0x0003e20000100800 */
[----:B------:R-:W2:Y:S01]  /*e4a40*/  LDCU UR5, c[0x0][0x398] ;  /* 0x00007300ff0577ac */ /* 0x000ea20008000800 */
[----:B------:R-:W2:Y:S02]  /*e4a50*/  LDCU UR6, c[0x0][0x398] ;  /* 0x00007300ff0677ac */ /* 0x000ea40008000800 */
[----:B-1----:R-:W2:Y:S01]  /*e4a60*/  LDL R10, [R1+0x4154] ;  /* 0x00415400010a7983 */ /* 0x002ea20000100800 */
[----:B------:R-:W1:Y:S03]  /*e4a70*/  LDCU UR7, c[0x0][0x398] ;  /* 0x00007300ff0777ac */ /* 0x000e660008000800 */
[----:B------:R1:W-:Y:S01]  /*e4a80*/  STL [R1+0x5ce0], R9 ;  /* 0x005ce00901007387 */ /* 0x0003e20000100800 */
[----:B------:R-:W2:Y:S01]  /*e4a90*/  LDCU UR8, c[0x0][0x398] ;  /* 0x00007300ff0877ac */ /* 0x000ea20008000800 */
[----:B------:R-:W2:Y:S01]  /*e4aa0*/  LDCU UR9, c[0x0][0x398] ;  /* 0x00007300ff0977ac */ /* 0x000ea20008000800 */
[----:B------:R-:W2:Y:S01]  /*e4ab0*/  LDCU UR38, c[0x0][0x398] ;  /* 0x00007300ff2677ac */ /* 0x000ea20008000800 */
[----:B-1----:R-:W2:Y:S01]  /*e4ac0*/  LDL R9, [R1+0x324c] ;  /* 0x00324c0001097983 */ /* 0x002ea20000100800 */
[----:B------:R-:W1:Y:S03]  /*e4ad0*/  LDCU UR39, c[0x0][0x398] ;  /* 0x00007300ff2777ac */ /* 0x000e660008000800 */
[----:B------:R1:W-:Y:S01]  /*e4ae0*/  STL [R1+0x5cdc], R8 ;  /* 0x005cdc0801007387 */ /* 0x0003e20000100800 */
[----:B------:R-:W2:Y:S01]  /*e4af0*/  LDCU UR46, c[0x0][0x398] ;  /* 0x00007300ff2e77ac */ /* 0x000ea20008000800 */
[----:B------:R-:W2:Y:S02]  /*e4b00*/  LDCU UR53, c[0x0][0x398] ;  /* 0x00007300ff3577ac */ /* 0x000ea40008000800 */
[----:B-1----:R-:W3:Y:S01]  /*e4b10*/  LDL R8, [R1+0x3248] ;  /* 0x0032480001087983 */ /* 0x002ee20000100800 */
[----:B------:R-:W1:Y:S03]  /*e4b20*/  LDCU UR52, c[0x0][0x398] ;  /* 0x00007300ff3477ac */ /* 0x000e660008000800 */
[----:B------:R1:W-:Y:S01]  /*e4b30*/  STL [R1+0x5cd8], R7 ;  /* 0x005cd80701007387 */ /* 0x0003e20000100800 */
[----:B------:R-:W2:Y:S01]  /*e4b40*/  LDCU UR51, c[0x0][0x398] ;  /* 0x00007300ff3377ac */ /* 0x000ea20008000800 */
[----:B------:R-:W2:Y:S01]  /*e4b50*/  LDCU UR50, c[0x0][0x398] ;  /* 0x00007300ff3277ac */ /* 0x000ea20008000800 */
[----:B------:R-:W2:Y:S01]  /*e4b60*/  LDCU UR49, c[0x0][0x398] ;  /* 0x00007300ff3177ac */ /* 0x000ea20008000800 */
[----:B-1----:R-:W4:Y:S01]  /*e4b70*/  LDL R7, [R1+0x4164] ;  /* 0x0041640001077983 */ /* 0x002f220000100800 */
[----:B------:R-:W1:Y:S03]  /*e4b80*/  LDCU UR48, c[0x0][0x398] ;  /* 0x00007300ff3077ac */ /* 0x000e660008000800 */
[----:B------:R1:W-:Y:S01]  /*e4b90*/  STL [R1+0x5cd4], R6 ;  /* 0x005cd40601007387 */ /* 0x0003e20000100800 */
[----:B------:R-:W2:Y:S01]  /*e4ba0*/  LDCU UR47, c[0x0][0x398] ;  /* 0x00007300ff2f77ac */ /* 0x000ea20008000800 */
[----:B------:R-:W2:Y:S02]  /*e4bb0*/  LDCU UR69, c[0x0][0x398] ;  /* 0x00007300ff4577ac */ /* 0x000ea40008000800 */
[----:B-1----:R-:W4:Y:S01]  /*e4bc0*/  LDL R6, [R1+0x4168] ;  /* 0x0041680001067983 */ /* 0x002f220000100800 */
        /* <DEDUP_REMOVED lines=8> */
[----:B------:R-:W2:Y:S03]  /*e4c50*/  LDCU UR63, c[0x0][0x398] ;  /* 0x00007300ff3f77ac */ /* 0x000ea60008000800 */
[----:B------:R-:W4:Y:S01]  /*e4c60*/  LDL R242, [R1+0x4158] ;  /* 0x0041580001f27983 */ /* 0x000f220000100800 */
[----:B------:R-:W2:Y:S03]  /*e4c70*/  LDCU UR62, c[0x0][0x398] ;  /* 0x00007300ff3e77ac */ /* 0x000ea60008000800 */
[----:B------:R-:W4:Y:S01]  /*e4c80*/  LDL R241, [R1+0x4160] ;  /* 0x0041600001f17983 */ /* 0x000f220000100800 */
[----:B------:R-:W2:Y:S03]  /*e4c90*/  LDCU UR61, c[0x0][0x398] ;  /* 0x00007300ff3d77ac */ /* 0x000ea60008000800 */
[----:B-1----:R-:W4:Y:S01]  /*e4ca0*/  LDL R4, [R1+0x415c] ;  /* 0x00415c0001047983 */ /* 0x002f220000100800 */
[----:B------:R-:W1:Y:S03]  /*e4cb0*/  LDCU UR60, c[0x0][0x398] ;  /* 0x00007300ff3c77ac */ /* 0x000e660008000800 */
[----:B------:R-:W4:Y:S01]  /*e4cc0*/  LDL R243, [R1+0x4138] ;  /* 0x0041380001f37983 */ /* 0x000f220000100800 */
[----:B------:R-:W-:Y:S01]  /*e4cd0*/  LOP3.LUT R216, R216, 0x7fffffff, RZ, 0xc0, !PT ;  /* 0x7fffffffd8d87812 */ /* 0x000fe200078ec0ff */
[----:B------:R-:W1:Y:S01]  /*e4ce0*/  LDCU UR59, c[0x0][0x398] ;  /* 0x00007300ff3b77ac */ /* 0x000e620008000800 */
        /* <DEDUP_REMOVED lines=13> */
[----:B--2---:R-:W-:Y:S01]  /*e4dc0*/  IMAD R135, R9, UR25, RZ ;  /* 0x0000001909877c24 */ /* 0x004fe2000f8e02ff */
[----:B------:R-:W2:Y:S01]  /*e4dd0*/  LDCU UR25, c[0x0][0x398] ;  /* 0x00007300ff1977ac */ /* 0x000ea20008000800 */
[----:B---3--:R-:W-:Y:S01]  /*e4de0*/  IMAD R136, R8, UR16, RZ ;  /* 0x0000001008887c24 */ /* 0x008fe2000f8e02ff */
[----:B------:R-:W3:Y:S04]  /*e4df0*/  LDCU.64 UR16, c[0x0][0x390] ;  /* 0x00007200ff1077ac */ /* 0x000ee80008000a00 */
[----:B------:R-:W-:Y:S01]  /*e4e00*/  LEA R196, P0, R136, UR14, 0x2 ;  /* 0x0000000e88c47c11 */ /* 0x000fe2000f8010ff */
[----:B------:R-:W-:-:S03]  /*e4e10*/  IMAD R134, R134, 0x40, R136 ;  /* 0x0000004086867824 */ /* 0x000fc600078e0288 */
[----:B------:R-:W-:Y:S01]  /*e4e20*/  LEA.HI.X.SX32 R197, R136, UR15, 0x2, P0 ;  /* 0x0000000f88c57c11 */ /* 0x000fe200080f16ff */
[----:B------:R-:W1:Y:S01]  /*e4e30*/  LDCU.64 UR14, c[0x0][0x390] ;  /* 0x00007200ff0e77ac */ /* 0x000e620008000a00 */
[----:B------:R-:W2:Y:S01]  /*e4e40*/  LDC R136, c[0x0][0x3b4] ;  /* 0x0000ed00ff887b82 */ /* 0x000ea20000000800 */
[C---:B------:R-:W-:Y:S02]  /*e4e50*/  LEA R194, P0, R135.reuse, UR30, 0x2 ;  /* 0x0000001e87c27c11 */ /* 0x040fe4000f8010ff */
[C---:B------:R-:W-:Y:S02]  /*e4e60*/  LEA R192, P1, R134.reuse, UR26, 0x2 ;  /* 0x0000001a86c07c11 */ /* 0x040fe4000f8210ff */
[----:B------:R-:W-:Y:S01]  /*e4e70*/  LEA.HI.X.SX32 R195, R135, UR31, 0x2, P0 ;  /* 0x0000001f87c37c11 */ /* 0x000fe200080f16ff */
[----:B------:R-:W-:Y:S01]  /*e4e80*/  IMAD R135, R137, 0x20, R134 ;  /* 0x0000002089877824 */ /* 0x000fe200078e0286 */
[----:B------:R-:W-:Y:S01]  /*e4e90*/  LEA.HI.X.SX32 R193, R134, UR27, 0x2, P1 ;  /* 0x0000001b86c17c11 */ /* 0x000fe200088f16ff */
[----:B------:R-:W4:Y:S01]  /*e4ea0*/  LDC R137, c[0x0][0x3b4] ;  /* 0x0000ed00ff897b82 */ /* 0x000f220000000800 */
[----:B------:R-:W2:Y:S01]  /*e4eb0*/  LDCU.64 UR30, c[0x0][0x390] ;  /* 0x00007200ff1e77ac */ /* 0x000ea20008000a00 */
[----:B------:R-:W-:Y:S01]  /*e4ec0*/  IMAD R134, R138, 0x20, R135 ;  /* 0x000000208a867824 */ /* 0x000fe200078e0287 */
[C---:B---3--:R-:W-:Y:S01]  /*e4ed0*/  LEA R190, P0, R135.reuse, UR16, 0x2 ;  /* 0x0000001087be7c11 */ /* 0x048fe2000f8010ff */
[----:B------:R-:W3:Y:S03]  /*e4ee0*/  LDCU.64 UR26, c[0x0][0x390] ;  /* 0x00007200ff1a77ac */ /* 0x000ee60008000a00 */
[----:B------:R-:W-:Y:S01]  /*e4ef0*/  LEA.HI.X.SX32 R191, R135, UR17, 0x2, P0 ;  /* 0x0000001187bf7c11 */ /* 0x000fe200080f16ff */
[----:B------:R-:W4:Y:S01]  /*e4f00*/  LDC R138, c[0x0][0x3b4] ;  /* 0x0000ed00ff8a7b82 */ /* 0x000f220000000800 */
[----:B------:R-:W-:Y:S01]  /*e4f10*/  IMAD R135, R139, 0x20, R134 ;  /* 0x000000208b877824 */ /* 0x000fe200078e0286 */
[----:B------:R-:W-:Y:S01]  /*e4f20*/  LEA R188, P1, R134, UR28, 0x2 ;  /* 0x0000001c86bc7c11 */ /* 0x000fe2000f8210ff */
[----:B------:R-:W2:Y:S03]  /*e4f30*/  LDCU.64 UR16, c[0x0][0x390] ;  /* 0x00007200ff1077ac */ /* 0x000ea60008000a00 */
[----:B-1----:R-:W-:-:S02]  /*e4f40*/  LEA R186, P0, R135, UR14, 0x2 ;  /* 0x0000000e87ba7c11 */ /* 0x002fc4000f8010ff */
[----:B------:R-:W1:Y:S01]  /*e4f50*/  LDC R139, c[0x0][0x3b4] ;  /* 0x0000ed00ff8b7b82 */ /* 0x000e620000000800 */
[----:B--2---:R-:W-:Y:S01]  /*e4f60*/  IMAD R136, R136, 0x20, R135 ;  /* 0x0000002088887824 */ /* 0x004fe200078e0287 */
[----:B------:R-:W-:Y:S01]  /*e4f70*/  LEA.HI.X.SX32 R189, R134, UR29, 0x2, P1 ;  /* 0x0000001d86bd7c11 */ /* 0x000fe200088f16ff */
[----:B------:R-:W2:Y:S01]  /*e4f80*/  LDCU.64 UR28, c[0x0][0x390] ;  /* 0x00007200ff1c77ac */ /* 0x000ea20008000a00 */
[----:B------:R-:W-:Y:S01]  /*e4f90*/  LEA.HI.X.SX32 R187, R135, UR15, 0x2, P0 ;  /* 0x0000000f87bb7c11 */ /* 0x000fe200080f16ff */
[----:B------:R-:W-:Y:S01]  /*e4fa0*/  IMAD R134, R140, 0x20, R136 ;  /* 0x000000208c867824 */ /* 0x000fe200078e0288 */
[----:B------:R-:W1:Y:S01]  /*e4fb0*/  LDCU.64 UR14, c[0x0][0x390] ;  /* 0x00007200ff0e77ac */ /* 0x000e620008000a00 */
[----:B------:R-:W-:Y:S02]  /*e4fc0*/  LEA R184, P0, R136, UR30, 0x2 ;  /* 0x0000001e88b87c11 */ /* 0x000fe4000f8010ff */
[----:B------:R-:W-:Y:S01]  /*e4fd0*/  IMAD R135, R141, 0x20, R134 ;  /* 0x000000208d877824 */ /* 0x000fe200078e0286 */
[----:B---3--:R-:W-:-:S02]  /*e4fe0*/  LEA R182, P1, R134, UR26, 0x2 ;  /* 0x0000001a86b67c11 */ /* 0x008fc4000f8210ff */
[----:B------:R-:W-:Y:S01]  /*e4ff0*/  LEA.HI.X.SX32 R185, R136, UR31, 0x2, P0 ;  /* 0x0000001f88b97c11 */ /* 0x000fe200080f16ff */
[----:B------:R-:W3:Y:S01]  /*e5000*/  LDCU.64 UR30, c[0x0][0x390] ;  /* 0x00007200ff1e77ac */ /* 0x000ee20008000a00 */
[----:B------:R-:W-:Y:S01]  /*e5010*/  LEA.HI.X.SX32 R183, R134, UR27, 0x2, P1 ;  /* 0x0000001b86b77c11 */ /* 0x000fe200088f16ff */
[----:B----4-:R-:W-:Y:S01]  /*e5020*/  IMAD R134, R137, 0x20, R135 ;  /* 0x0000002089867824 */ /* 0x010fe200078e0287 */
[C---:B------:R-:W-:Y:S01]  /*e5030*/  LEA R180, P0, R135.reuse, UR32, 0x2 ;  /* 0x0000002087b47c11 */ /* 0x040fe2000f8010ff */
[----:B------:R-:W4:Y:S01]  /*e5040*/  LDC R137, c[0x0][0x3b4] ;  /* 0x0000ed00ff897b82 */ /* 0x000f220000000800 */
[----:B------:R-:W3:Y:S02]  /*e5050*/  LDCU.64 UR26, c[0x0][0x390] ;  /* 0x00007200ff1a77ac */ /* 0x000ee40008000a00 */
[----:B------:R-:W-:Y:S01]  /*e5060*/  LEA.HI.X.SX32 R181, R135, UR33, 0x2, P0 ;  /* 0x0000002187b57c11 */ /* 0x000fe200080f16ff */
[----:B------:R-:W-:Y:S01]  /*e5070*/  IMAD R135, R138, 0x20, R134 ;  /* 0x000000208a877824 */ /* 0x000fe200078e0286 */
[C---:B------:R-:W-:Y:S01]  /*e5080*/  LEA R146, P1, R134.reuse, UR16, 0x2 ;  /* 0x0000001086927c11 */ /* 0x040fe2000f8210ff */
[----:B------:R-:W4:Y:S02]  /*e5090*/  LDCU UR33, c[0x0][0x398] ;  /* 0x00007300ff2177ac */ /* 0x000f240008000800 */
[----:B-1----:R-:W-:Y:S01]  /*e50a0*/  IMAD R136, R139, 0x20, R135 ;  /* 0x000000208b887824 */ /* 0x002fe200078e0287 */
[----:B------:R-:W-:Y:S01]  /*e50b0*/  LEA.HI.X.SX32 R147, R134, UR17, 0x2, P1 ;  /* 0x0000001186937c11 */ /* 0x000fe200088f16ff */
[----:B------:R-:W1:Y:S01]  /*e50c0*/  LDCU.64 UR16, c[0x0][0x390] ;  /* 0x00007200ff1077ac */ /* 0x000e620008000a00 */
[----:B------:R-:W-:Y:S01]  /*e50d0*/  LEA R144, P0, R135, UR14, 0x2 ;  /* 0x0000000e87907c11 */ /* 0x000fe2000f8010ff */
[----:B------:R-:W-:Y:S01]  /*e50e0*/  IMAD R134, R142, 0x20, R136 ;  /* 0x000000208e867824 */ /* 0x000fe200078e0288 */
[----:B------:R-:W-:Y:S01]  /*e50f0*/  LOP3.LUT R215, R215, 0x7fffffff, RZ, 0xc0, !PT ;  /* 0x7fffffffd7d77812 */ /* 0x000fe200078ec0ff */
[----:B------:R-:W1:Y:S01]  /*e5100*/  LDCU UR32, c[0x0][0x398] ;  /* 0x00007300ff2077ac */ /* 0x000e620008000800 */
[----:B------:R-:W-:Y:S01]  /*e5110*/  LEA.HI.X.SX32 R145, R135, UR15, 0x2, P0 ;  /* 0x0000000f87917c11 */ /* 0x000fe200080f16ff */
[----:B------:R-:W1:Y:S01]  /*e5120*/  LDCU.64 UR14, c[0x0][0x390] ;  /* 0x00007200ff0e77ac */ /* 0x000e620008000a00 */
[----:B--2---:R-:W-:Y:S01]  /*e5130*/  LEA R142, P0, R136, UR28, 0x2 ;  /* 0x0000001c888e7c11 */ /* 0x004fe2000f8010ff */
[----:B------:R-:W-:Y:S01]  /*e5140*/  IMAD R135, R143, 0x20, R134 ;  /* 0x000000208f877824 */ /* 0x000fe200078e0286 */
[----:B---3--:R-:W-:Y:S01]  /*e5150*/  LEA R140, P1, R134, UR30, 0x2 ;  /* 0x0000001e868c7c11 */ /* 0x008fe2000f8210ff */
[----:B------:R-:W2:Y:S01]  /*e5160*/  LDCU UR28, c[0x0][0x398] ;  /* 0x00007300ff1c77ac */ /* 0x000ea20008000800 */
[----:B------:R-:W-:-:S02]  /*e5170*/  LEA.HI.X.SX32 R143, R136, UR29, 0x2, P0 ;  /* 0x0000001d888f7c11 */ /* 0x000fc400080f16ff */
[----:B------:R-:W-:Y:S01]  /*e5180*/  LEA.HI.X.SX32 R141, R134, UR31, 0x2, P1 ;  /* 0x0000001f868d7c11 */ /* 0x000fe200088f16ff */
[----:B------:R-:W-:Y:S01]  /*e5190*/  IMAD R134, R218, 0x20, R135 ;  /* 0x00000020da867824 */ /* 0x000fe200078e0287 */
[C---:B------:R-:W-:Y:S01]  /*e51a0*/  LEA R138, P0, R135.reuse, UR26, 0x2 ;  /* 0x0000001a878a7c11 */ /* 0x040fe2000f8010ff */
[----:B------:R-:W-:Y:S01]  /*e51b0*/  VIADD R218, R220, 0x5f ;  /* 0x0000005fdcda7836 */ /* 0x000fe20000000000 */
[----:B------:R-:W3:Y:S02]  /*e51c0*/  LDCU UR26, c[0x0][0x398] ;  /* 0x00007300ff1a77ac */ /* 0x000ee40008000800 */
[----:B------:R-:W-:Y:S01]  /*e51d0*/  LEA.HI.X.SX32 R139, R135, UR27, 0x2, P0 ;  /* 0x0000001b878b7c11 */ /* 0x000fe200080f16ff */
[----:B----4-:R-:W-:Y:S01]  /*e51e0*/  IMAD R135, R137, 0x20, R134 ;  /* 0x0000002089877824 */ /* 0x010fe200078e0286 */
[C---:B-1----:R-:W-:Y:S01]  /*e51f0*/  LEA R136, P0, R134.reuse, UR16, 0x2 ;  /* 0x0000001086887c11 */ /* 0x042fe2000f8010ff */
[----:B------:R-:W1:Y:S03]  /*e5200*/  LDCU UR27, c[0x0][0x398] ;  /* 0x00007300ff1b77ac */ /* 0x000e660008000800 */
[----:B------:R-:W-:Y:S01]  /*e5210*/  LEA.HI.X.SX32 R137, R134, UR17, 0x2, P0 ;  /* 0x0000001186897c11 */ /* 0x000fe200080f16ff */
[----:B------:R-:W4:Y:S01]  /*e5220*/  LDCU UR29, c[0x0][0x398] ;  /* 0x00007300ff1d77ac */ /* 0x000f220008000800 */
[C---:B------:R-:W-:Y:S01]  /*e5230*/  LEA R134, P0, R135.reuse, UR14, 0x2 ;  /* 0x0000000e87867c11 */ /* 0x040fe2000f8010ff */
[----:B------:R-:W1:Y:S03]  /*e5240*/  LDCU UR31, c[0x0][0x398] ;  /* 0x00007300ff1f77ac */ /* 0x000e660008000800 */
[----:B------:R-:W-:-:S02]  /*e5250*/  LEA.HI.X.SX32 R135, R135, UR15, 0x2, P0 ;  /* 0x0000000f87877c11 */ /* 0x000fc400080f16ff */
[----:B------:R-:W-:Y:S01]  /*e5260*/  ISETP.GE.AND P0, PT, R218, UR43, PT ;  /* 0x0000002bda007c0c */ /* 0x000fe2000bf06270 */
[----:B------:R-:W-:Y:S01]  /*e5270*/  VIADD R218, R220, 0x5e ;  /* 0x0000005edcda7836 */ /* 0x000fe20000000000 */
[----:B------:R-:W1:Y:S02]  /*e5280*/  LDCU UR30, c[0x0][0x398] ;  /* 0x00007300ff1e77ac */ /* 0x000e640008000800 */
[----:B------:R-:W-:Y:S02]  /*e5290*/  ISETP.LT.AND P2, PT, R4, UR36, !P0 ;  /* 0x0000002404007c0c */ /* 0x000fe4000c741270 */
[----:B------:R-:W-:Y:S01]  /*e52a0*/  ISETP.LT.AND P1, PT, R7, UR34, !P0 ;  /* 0x0000002207007c0c */ /* 0x000fe2000c721270 */
[----:B------:R-:W1:Y:S01]  /*e52b0*/  LDCU UR36, c[0x0][0x398] ;  /* 0x00007300ff2477ac */ /* 0x000e620008000800 */
[----:B------:R-:W-:Y:S01]  /*e52c0*/  ISETP.LT.AND P3, PT, R243, UR20, !P0 ;  /* 0x00000014f3007c0c */ /* 0x000fe2000c761270 */
[----:B------:R-:W1:Y:S01]  /*e52d0*/  LDCU UR34, c[0x0][0x398] ;  /* 0x00007300ff2277ac */ /* 0x000e620008000800 */
[----:B------:R-:W1:Y:S07]  /*e52e0*/  LDCU UR17, c[0x0][0x398] ;  /* 0x00007300ff1177ac */ /* 0x000e6e0008000800 */
[----:B------:R-:W-:-:S02]  /*e52f0*/  @P2 LOP3.LUT R3, R3, 0x2, RZ, 0xfc, !PT ;  /* 0x0000000203032812 */ /* 0x000fc400078efcff */
[----:B------:R-:W-:Y:S01]  /*e5300*/  ISETP.LT.AND P2, PT, R6, UR13, !P0 ;  /* 0x0000000d06007c0c */ /* 0x000fe2000c741270 */
[----:B------:R-:W1:Y:S01]  /*e5310*/  LDCU UR16, c[0x0][0x398] ;  /* 0x00007300ff1077ac */ /* 0x000e620008000800 */
[----:B------:R-:W-:Y:S01]  /*e5320*/  LOP3.LUT R3, R3, 0xffffffef, RZ, 0xc0, !PT ;  /* 0xffffffef03037812 */ /* 0x000fe200078ec0ff */
[----:B------:R-:W1:Y:S03]  /*e5330*/  LDCU UR15, c[0x0][0x398] ;  /* 0x00007300ff0f77ac */ /* 0x000e660008000800 */
[----:B------:R-:W-:Y:S02]  /*e5340*/  @P1 LOP3.LUT R3, R3, 0x10, RZ, 0xfc, !PT ;  /* 0x0000001003031812 */ /* 0x000fe400078efcff */
[----:B------:R-:W-:Y:S01]  /*e5350*/  ISETP.LT.AND P1, PT, R5, UR12, !P0 ;  /* 0x0000000c05007c0c */ /* 0x000fe2000c721270 */
[----:B------:R-:W1:Y:S01]  /*e5360*/  LDCU UR14, c[0x0][0x398] ;  /* 0x00007300ff0e77ac */ /* 0x000e620008000800 */
[----:B------:R-:W-:Y:S01]  /*e5370*/  LOP3.LUT R3, R3, 0xfffffff7, RZ, 0xc0, !PT ;  /* 0xfffffff703037812 */ /* 0x000fe200078ec0ff */
[----:B------:R-:W1:Y:S03]  /*e5380*/  LDCU UR13, c[0x0][0x398] ;  /* 0x00007300ff0d77ac */ /* 0x000e660008000800 */
[----:B------:R-:W-:Y:S01]  /*e5390*/  @P2 LOP3.LUT R3, R3, 0x8, RZ, 0xfc, !PT ;  /* 0x0000000803032812 */ /* 0x000fe200078efcff */
[----:B------:R-:W1:Y:S03]  /*e53a0*/  LDCU UR12, c[0x0][0x398] ;  /* 0x00007300ff0c77ac */ /* 0x000e660008000800 */
[----:B------:R-:W-:Y:S01]  /*e53b0*/  LOP3.LUT R3, R3, 0xfffffffb, RZ, 0xc0, !PT ;  /* 0xfffffffb03037812 */ /* 0x000fe200078ec0ff */
[----:B------:R-:W1:Y:S03]  /*e53c0*/  LDCU UR20, c[0x0][0x398] ;  /* 0x00007300ff1477ac */ /* 0x000e660008000800 */
[----:B------:R-:W-:-:S02]  /*e53d0*/  @P1 LOP3.LUT R3, R3, 0x4, RZ, 0xfc, !PT ;  /* 0x0000000403031812 */ /* 0x000fc400078efcff */
[----:B------:R-:W-:Y:S01]  /*e53e0*/  ISETP.LT.AND P1, PT, R242, UR10, !P0 ;  /* 0x0000000af2007c0c */ /* 0x000fe2000c721270 */
[----:B------:R-:W1:Y:S01]  /*e53f0*/  LDCU UR10, c[0x0][0x398] ;  /* 0x00007300ff0a77ac */ /* 0x000e620008000800 */
[----:B------:R-:W-:Y:S02]  /*e5400*/  ISETP.LT.AND P2, PT, R241, UR11, !P0 ;  /* 0x0000000bf1007c0c */ /* 0x000fe4000c741270 */
[----:B------:R-:W-:Y:S01]  /*e5410*/  LOP3.LUT R3, R3, 0xfffffffe, RZ, 0xc0, !PT ;  /* 0xfffffffe03037812 */ /* 0x000fe200078ec0ff */
[----:B------:R-:W1:Y:S01]  /*e5420*/  LDCU UR11, c[0x0][0x398] ;  /* 0x00007300ff0b77ac */ /* 0x000e620008000800 */
[----:B------:R-:W-:Y:S01]  /*e5430*/  LOP3.LUT R214, R214, 0x7fffffff, RZ, 0xc0, !PT ;  /* 0x7fffffffd6d67812 */ /* 0x000fe200078ec0ff */
[----:B------:R-:W1:Y:S06]  /*e5440*/  LDCU UR43, c[0x0][0x398] ;  /* 0x00007300ff2b77ac */ /* 0x000e6c0008000800 */
[----:B------:R-:W-:-:S02]  /*e5450*/  @P1 LOP3.LUT R217, R217, 0x80000000, RZ, 0xfc, !PT ;  /* 0x80000000d9d91812 */ /* 0x000fc400078efcff */
[----:B------:R-:W-:Y:S02]  /*e5460*/  @P2 LOP3.LUT R3, R3, 0x1, RZ, 0xfc, !PT ;  /* 0x0000000103032812 */ /* 0x000fe400078efcff */
[----:B------:R-:W-:Y:S01]  /*e5470*/  ISETP.LT.AND P2, PT, R16, UR21, !P0 ;  /* 0x0000001510007c0c */ /* 0x000fe2000c741270 */
[----:B------:R-:W1:Y:S01]  /*e5480*/  LDCU UR21, c[0x0][0x398] ;  /* 0x00007300ff1577ac */ /* 0x000e620008000800 */
[----:B------:R-:W-:-:S04]  /*e5490*/  LOP3.LUT R217, R217, 0xbfffffff, RZ, 0xc0, !PT ;  /* 0xbfffffffd9d97812 */ /* 0x000fc800078ec0ff */
        /* <DEDUP_REMOVED lines=13> */
[----:B------:R-:W-:Y:S02]  /*e5570*/  ISETP.LT.AND P1, PT, R12, UR44, !P0 ;  /* 0x0000002c0c007c0c */ /* 0x000fe4000c721270 */
[----:B------:R-:W-:-:S04]  /*e5580*/  LOP3.LUT R217, R217, 0xfbffffff, RZ, 0xc0, !PT ;  /* 0xfbffffffd9d97812 */ /* 0x000fc800078ec0ff */
[----:B------:R-:W-:Y:S02]  /*e5590*/  @P2 LOP3.LUT R217, R217, 0x4000000, RZ, 0xfc, !PT ;  /* 0x04000000d9d92812 */ /* 0x000fe400078efcff */
[----:B------:R-:W-:Y:S01]  /*e55a0*/  ISETP.LT.AND P3, PT, R11, UR45, !P0 ;  /* 0x0000002d0b007c0c */ /* 0x000fe2000c761270 */
[----:B------:R-:W1:Y:S01]  /*e55b0*/  LDCU.64 UR44, c[0x0][0x398] ;  /* 0x00007300ff2c77ac */ /* 0x000e620008000a00 */
        /* <DEDUP_REMOVED lines=13> */
[----:B------:R-:W-:-:S04]  /*e5690*/  @P1 LOP3.LUT R217, R217, 0x400000, RZ, 0xfc, !PT ;  /* 0x00400000d9d91812 */ /* 0x000fc800078efcff */
[----:B------:R-:W-:-:S04]  /*e56a0*/  LOP3.LUT R217, R217, 0xffdfffff, RZ, 0xc0, !PT ;  /* 0xffdfffffd9d97812 */ /* 0x000fc800078ec0ff */
[----:B------:R-:W-:Y:S02]  /*e56b0*/  @P0 LOP3.LUT R217, R217, 0x200000, RZ, 0xfc, !PT ;  /* 0x00200000d9d90812 */ /* 0x000fe400078efcff */
[----:B------:R-:W-:Y:S02]  /*e56c0*/  ISETP.GE.AND P0, PT, R218, UR37, PT ;  /* 0x00000025da007c0c */ /* 0x000fe4000bf06270 */
[----:B------:R-:W-:Y:S01]  /*e56d0*/  LOP3.LUT R217, R217, 0xfffdffff, RZ, 0xc0, !PT ;  /* 0xfffdffffd9d97812 */ /* 0x000fe200078ec0ff */
[----:B------:R-:W-:Y:S01]  /*e56e0*/  VIADD R218, R220, 0x5d ;  /* 0x0000005ddcda7836 */ /* 0x000fe20000000000 */
[----:B-1----:R-:W-:Y:S01]  /*e56f0*/  ISETP.LT.AND P3, PT, R4, UR44, !P0 ;  /* 0x0000002c04007c0c */ /* 0x002fe2000c761270 */
[----:B------:R-:W1:Y:S01]  /*e5700*/  LDCU UR37, c[0x0][0x398] ;  /* 0x00007300ff2577ac */ /* 0x000e620008000800 */
[----:B------:R-:W-:Y:S02]  /*e5710*/  ISETP.LT.AND P2, PT, R7, UR5, !P0 ;  /* 0x0000000507007c0c */ /* 0x000fe4000c741270 */
[----:B------:R-:W-:Y:S01]  /*e5720*/  ISETP.LT.AND P1, PT, R6, UR6, !P0 ;  /* 0x0000000606007c0c */ /* 0x000fe2000c721270 */
[----:B------:R-:W1:Y:S01]  /*e5730*/  LDCU UR6, c[0x0][0x398] ;  /* 0x00007300ff0677ac */ /* 0x000e620008000800 */
[----:B------:R-:W1:Y:S07]  /*e5740*/  LDCU UR5, c[0x0][0x398] ;  /* 0x00007300ff0577ac */ /* 0x000e6e0008000800 */
[----:B------:R-:W-:-:S04]  /*e5750*/  @P3 LOP3.LUT R217, R217, 0x20000, RZ, 0xfc, !PT ;  /* 0x00020000d9d93812 */ /* 0x000fc800078efcff */
        /* <DEDUP_REMOVED lines=55> */
[----:B------:R-:W-:Y:S01]  /*e5ad0*/  ISETP.GE.AND P0, PT, R218, UR45, PT ;  /* 0x0000002dda007c0c */ /* 0x000fe2000bf06270 */
[----:B------:R-:W2:Y:S03]  /*e5ae0*/  LDCU.64 UR44, c[0x0][0x398] ;  /* 0x00007300ff2c77ac */ /* 0x000ea60008000a00 */
[----:B-1----:R-:W-:Y:S02]  /*e5af0*/  ISETP.LT.AND P3, PT, R4, UR38, !P0 ;  /* 0x0000002604007c0c */ /* 0x002fe4000c761270 */
[----:B------:R-:W-:Y:S01]  /*e5b00*/  LOP3.LUT R217, R217, 0xfffffffd, RZ, 0xc0, !PT ;  /* 0xfffffffdd9d97812 */ /* 0x000fe200078ec0ff */
[----:B------:R-:W-:Y:S01]  /*e5b10*/  VIADD R218, R220, 0x5c ;  /* 0x0000005cdcda7836 */ /* 0x000fe20000000000 */
[----:B------:R-:W-:Y:S01]  /*e5b20*/  ISETP.LT.AND P2, PT, R7, UR69, !P0 ;  /* 0x0000004507007c0c */ /* 0x000fe2000c741270 */
[----:B------:R-:W1:Y:S01]  /*e5b30*/  LDCU UR69, c[0x0][0x398] ;  /* 0x00007300ff4577ac */ /* 0x000e620008000800 */
[----:B------:R-:W-:Y:S01]  /*e5b40*/  ISETP.LT.AND P1, PT, R6, UR68, !P0 ;  /* 0x0000004406007c0c */ /* 0x000fe2000c721270 */
[----:B------:R-:W1:Y:S06]  /*e5b50*/  LDCU UR68, c[0x0][0x398] ;  /* 0x00007300ff4477ac */ /* 0x000e6c0008000800 */
[----:B------:R-:W-:Y:S01]  /*e5b60*/  @P3 LOP3.LUT R217, R217, 0x2, RZ, 0xfc, !PT ;  /* 0x00000002d9d93812 */ /* 0x000fe200078efcff */
[----:B------:R-:W1:Y:S03]  /*e5b70*/  LDCU UR38, c[0x0][0x398] ;  /* 0x00007300ff2677ac */ /* 0x000e660008000800 */
        /* <DEDUP_REMOVED lines=8> */
[----:B------:R-:W-:Y:S02]  /*e5c00*/  ISETP.LT.AND P2, PT, R241, UR66, !P0 ;  /* 0x00000042f1007c0c */ /* 0x000fe4000c741270 */
[----:B------:R-:W-:Y:S01]  /*e5c10*/  LOP3.LUT R217, R217, 0xfffffffb, RZ, 0xc0, !PT ;  /* 0xfffffffbd9d97812 */ /* 0x000fe200078ec0ff */
[----:B------:R-:W1:Y:S03]  /*e5c20*/  LDCU UR66, c[0x0][0x398] ;  /* 0x00007300ff4277ac */ /* 0x000e660008000800 */
[----:B------:R-:W-:-:S02]  /*e5c30*/  @P3 LOP3.LUT R217, R217, 0x4, RZ, 0xfc, !PT ;  /* 0x00000004d9d93812 */ /* 0x000fc400078efcff */
[----:B------:R-:W-:Y:S01]  /*e5c40*/  ISETP.LT.AND P3, PT, R243, UR64, !P0 ;  /* 0x00000040f3007c0c */ /* 0x000fe2000c761270 */
[----:B------:R-:W1:Y:S01]  /*e5c50*/  LDCU UR64, c[0x0][0x398] ;  /* 0x00007300ff4077ac */ /* 0x000e620008000800 */
[----:B------:R-:W-:Y:S02]  /*e5c60*/  LOP3.LUT R217, R217, 0xfffffffe, RZ, 0xc0, !PT ;  /* 0xfffffffed9d97812 */ /* 0x000fe400078ec0ff */
[----:B------:R-:W-:Y:S02]  /*e5c70*/  @P1 LOP3.LUT R216, R216, 0x80000000, RZ, 0xfc, !PT ;  /* 0x80000000d8d81812 */ /* 0x000fe400078efcff */
        /* <DEDUP_REMOVED lines=40> */
[----:B------:R-:W3:Y:S03]  /*e5f00*/  LDCU UR39, c[0x0][0x398] ;  /* 0x00007300ff2777ac */ /* 0x000ee60008000800 */
[----:B--2---:R-:W-:Y:S02]  /*e5f10*/  ISETP.LT.AND P1, PT, R4, UR44, !P0 ;  /* 0x0000002c04007c0c */ /* 0x004fe4000c721270 */
[----:B------:R-:W-:Y:S01]  /*e5f20*/  LOP3.LUT R216, R216, 0xfffdffff, RZ, 0xc0, !PT ;  /* 0xfffdffffd8d87812 */ /* 0x000fe200078ec0ff */
[----:B------:R-:W-:Y:S01]  /*e5f30*/  VIADD R218, R220, 0x5b ;  /* 0x0000005bdcda7836 */ /* 0x000fe20000000000 */
[----:B-1----:R-:W-:Y:S01]  /*e5f40*/  ISETP.LT.AND P3, PT, R7, UR68, !P0 ;  /* 0x0000004407007c0c */ /* 0x002fe2000c761270 */
[----:B------:R-:W1:Y:S01]  /*e5f50*/  LDCU UR68, c[0x0][0x398] ;  /* 0x00007300ff4477ac */ /* 0x000e620008000800 */
[----:B------:R-:W-:Y:S01]  /*e5f60*/  ISETP.LT.AND P2, PT, R6, UR69, !P0 ;  /* 0x0000004506007c0c */ /* 0x000fe2000c741270 */
[----:B------:R-:W2:Y:S06]  /*e5f70*/  LDCU UR69, c[0x0][0x398] ;  /* 0x00007300ff4577ac */ /* 0x000eac0008000800 */
[----:B------:R-:W-:Y:S01]  /*e5f80*/  @P1 LOP3.LUT R216, R216, 0x20000, RZ, 0xfc, !PT ;  /* 0x00020000d8d81812 */ /* 0x000fe200078efcff */
[----:B------:R-:W1:Y:S03]  /*e5f90*/  LDCU UR44, c[0x0][0x398] ;  /* 0x00007300ff2c77ac */ /* 0x000e660008000800 */
[----:B------:R-:W-:-:S04]  /*e5fa0*/  LOP3.LUT R216, R216, 0xffefffff, RZ, 0xc0, !PT ;  /* 0xffefffffd8d87812 */ /* 0x000fc800078ec0ff */
[----:B------:R-:W-:Y:S02]  /*e5fb0*/  @P3 LOP3.LUT R216, R216, 0x100000, RZ, 0xfc, !PT ;  /* 0x00100000d8d83812 */ /* 0x000fe400078efcff */
[----:B------:R-:W-:Y:S01]  /*e5fc0*/  ISETP.LT.AND P1, PT, R5, UR38, !P0 ;  /* 0x0000002605007c0c */ /* 0x000fe2000c721270 */
[----:B------:R-:W2:Y:S01]  /*e5fd0*/  LDCU UR38, c[0x0][0x398] ;  /* 0x00007300ff2677ac */ /* 0x000ea20008000800 */
[----:B------:R-:W-:-:S04]  /*e5fe0*/  LOP3.LUT R216, R216, 0xfff7ffff, RZ, 0xc0, !PT ;  /* 0xfff7ffffd8d87812 */ /* 0x000fc800078ec0ff */
[----:B------:R-:W-:-:S04]  /*e5ff0*/  @P2 LOP3.LUT R216, R216, 0x80000, RZ, 0xfc, !PT ;  /* 0x00080000d8d82812 */ /* 0x000fc800078efcff */
[----:B------:R-:W-:-:S04]  /*e6000*/  LOP3.LUT R216, R216, 0xfffbffff, RZ, 0xc0, !PT ;  /* 0xfffbffffd8d87812 */ /* 0x000fc800078ec0ff */
[----:B------:R-:W-:Y:S02]  /*e6010*/  @P1 LOP3.LUT R216, R216, 0x40000, RZ, 0xfc, !PT ;  /* 0x00040000d8d81812 */ /* 0x000fe400078efcff */
[----:B---3--:R-:W-:Y:S01]  /*e6020*/  ISETP.LT.AND P1, PT, R241, UR39, !P0 ;  /* 0x00000027f1007c0c */ /* 0x008fe2000c721270 */
[----:B------:R-:W3:Y:S01]  /*e6030*/  LDCU UR39, c[0x0][0x398] ;  /* 0x00007300ff2777ac */ /* 0x000ee20008000800 */
[----:B-1----:R-:W-:Y:S02]  /*e6040*/  ISETP.LT.AND P3, PT, R242, UR68, !P0 ;  /* 0x00000044f2007c0c */ /* 0x002fe4000c761270 */
[----:B------:R-:W-:Y:S01]  /*e6050*/  LOP3.LUT R216, R216, 0xfffeffff, RZ, 0xc0, !PT ;  /* 0xfffeffffd8d87812 */ /* 0x000fe200078ec0ff */
[----:B------:R-:W1:Y:S01]  /*e6060*/  LDCU UR68, c[0x0][0x398] ;  /* 0x00007300ff4477ac */ /* 0x000e620008000800 */
[----:B--2---:R-:W-:Y:S01]  /*e6070*/  ISETP.LT.AND P2, PT, R243, UR69, !P0 ;  /* 0x00000045f3007c0c */ /* 0x004fe2000c741270 */
[----:B------:R-:W2:Y:S06]  /*e6080*/  LDCU UR69, c[0x0][0x398] ;  /* 0x00007300ff4577ac */ /* 0x000eac0008000800 */
[----:B------:R-:W-:-:S04]  /*e6090*/  @P1 LOP3.LUT R216, R216, 0x10000, RZ, 0xfc, !PT ;  /* 0x00010000d8d81812 */ /* 0x000fc800078efcff */
        /* <DEDUP_REMOVED lines=8> */
[----:B---3--:R-:W-:Y:S02]  /*e6120*/  ISETP.LT.AND P1, PT, R15, UR39, !P0 ;  /* 0x000000270f007c0c */ /* 0x008fe4000c721270 */
[----:B-1----:R-:W-:Y:S01]  /*e6130*/  ISETP.LT.AND P3, PT, R14, UR68, !P0 ;  /* 0x000000440e007c0c */ /* 0x002fe2000c761270 */
[----:B------:R-:W1:Y:S01]  /*e6140*/  LDCU UR68, c[0x0][0x398] ;  /* 0x00007300ff4477ac */ /* 0x000e620008000800 */
[----:B------:R-:W-:Y:S02]  /*e6150*/  LOP3.LUT R216, R216, 0xffffefff, RZ, 0xc0, !PT ;  /* 0xffffefffd8d87812 */ /* 0x000fe400078ec0ff */
[----:B--2---:R-:W-:Y:S01]  /*e6160*/  ISETP.LT.AND P2, PT, R13, UR69, !P0 ;  /* 0x000000450d007c0c */ /* 0x004fe2000c741270 */
[----:B------:R-:W2:Y:S06]  /*e6170*/  LDCU UR69, c[0x0][0x398] ;  /* 0x00007300ff4577ac */ /* 0x000eac0008000800 */
[----:B------:R-:W-:-:S04]  /*e6180*/  @P1 LOP3.LUT R216, R216, 0x1000, RZ, 0xfc, !PT ;  /* 0x00001000d8d81812 */ /* 0x000fc800078efcff */
[----:B------:R-:W-:-:S04]  /*e6190*/  LOP3.LUT R216, R216, 0xfffff7ff, RZ, 0xc0, !PT ;  /* 0xfffff7ffd8d87812 */ /* 0x000fc800078ec0ff */
[----:B------:R-:W-:Y:S02]  /*e61a0*/  @P3 LOP3.LUT R216, R216, 0x800, RZ, 0xfc, !PT ;  /* 0x00000800d8d83812 */ /* 0x000fe400078efcff */
[----:B------:R-:W-:Y:S01]  /*e61b0*/  ISETP.LT.AND P1, PT, R12, UR38, !P0 ;  /* 0x000000260c007c0c */ /* 0x000fe2000c721270 */
[----:B------:R-:W3:Y:S01]  /*e61c0*/  LDCU.64 UR38, c[0x0][0x398] ;  /* 0x00007300ff2677ac */ /* 0x000ee20008000a00 */
        /* <DEDUP_REMOVED lines=23> */
[----:B---3--:R-:W-:Y:S01]  /*e6340*/  ISETP.LT.AND P3, PT, R4, UR38, !P0 ;  /* 0x0000002604007c0c */ /* 0x008fe2000c761270 */
[----:B------:R-:W3:Y:S01]  /*e6350*/  LDCU UR38, c[0x0][0x398] ;  /* 0x00007300ff2677ac */ /* 0x000ee20008000800 */
[----:B------:R-:W-:Y:S02]  /*e6360*/  ISETP.LT.AND P2, PT, R7, UR77, !P0 ;  /* 0x0000004d07007c0c */ /* 0x000fe4000c741270 */
[----:B------:R-:W-:Y:S01]  /*e6370*/  ISETP.LT.AND P1, PT, R6, UR76, !P0 ;  /* 0x0000004c06007c0c */ /* 0x000fe2000c721270 */
[----:B------:R-:W1:Y:S01]  /*e6380*/  LDCU UR45, c[0x0][0x398] ;  /* 0x00007300ff2d77ac */ /* 0x000e620008000800 */
[----:B------:R-:W-:-:S02]  /*e6390*/  LOP3.LUT R213, R213, 0x7fffffff, RZ, 0xc0, !PT ;  /* 0x7fffffffd5d57812 */ /* 0x000fc400078ec0ff */
[----:B------:R-:W-:Y:S01]  /*e63a0*/  LOP3.LUT R212, R212, 0x7fffffff, RZ, 0xc0, !PT ;  /* 0x7fffffffd4d47812 */ /* 0x000fe200078ec0ff */
[----:B------:R-:W1:Y:S04]  /*e63b0*/  LDCU UR77, c[0x0][0x398] ;  /* 0x00007300ff4d77ac */ /* 0x000e680008000800 */
        /* <DEDUP_REMOVED lines=8> */
[----:B------:R-:W-:Y:S02]  /*e6440*/  ISETP.LT.AND P1, PT, R242, UR27, !P0 ;  /* 0x0000001bf2007c0c */ /* 0x000fe4000c721270 */
[----:B------:R-:W-:Y:S01]  /*e6450*/  ISETP.LT.AND P2, PT, R241, UR28, !P0 ;  /* 0x0000001cf1007c0c */ /* 0x000fe2000c741270 */
[----:B------:R-:W1:Y:S01]  /*e6460*/  LDCU UR28, c[0x0][0x398] ;  /* 0x00007300ff1c77ac */ /* 0x000e620008000800 */
[----:B------:R-:W-:-:S04]  /*e6470*/  LOP3.LUT R216, R216, 0xfffffffb, RZ, 0xc0, !PT ;  /* 0xfffffffbd8d87812 */ /* 0x000fc800078ec0ff */
[----:B------:R-:W-:Y:S02]  /*e6480*/  @P3 LOP3.LUT R216, R216, 0x4, RZ, 0xfc, !PT ;  /* 0x00000004d8d83812 */ /* 0x000fe400078efcff */
[----:B------:R-:W-:Y:S01]  /*e6490*/  ISETP.LT.AND P3, PT, R243, UR26, !P0 ;  /* 0x0000001af3007c0c */ /* 0x000fe2000c761270 */
[----:B------:R-:W1:Y:S01]  /*e64a0*/  LDCU.64 UR26, c[0x0][0x398] ;  /* 0x00007300ff1a77ac */ /* 0x000e620008000a00 */
[----:B------:R-:W-:Y:S02]  /*e64b0*/  LOP3.LUT R216, R216, 0xfffffffe, RZ, 0xc0, !PT ;  /* 0xfffffffed8d87812 */ /* 0x000fe400078ec0ff */
[----:B------:R-:W-:Y:S02]  /*e64c0*/  @P1 LOP3.LUT R215, R215, 0x80000000, RZ, 0xfc, !PT ;  /* 0x80000000d7d71812 */ /* 0x000fe400078efcff */
[----:B------:R-:W-:Y:S02]  /*e64d0*/  @P2 LOP3.LUT R216, R216, 0x1, RZ, 0xfc, !PT ;  /* 0x00000001d8d82812 */ /* 0x000fe400078efcff */
[----:B------:R-:W-:Y:S01]  /*e64e0*/  ISETP.LT.AND P2, PT, R16, UR25, !P0 ;  /* 0x0000001910007c0c */ /* 0x000fe2000c741270 */
[----:B------:R-:W1:Y:S01]  /*e64f0*/  LDCU UR25, c[0x0][0x398] ;  /* 0x00007300ff1977ac */ /* 0x000e620008000800 */
[----:B------:R-:W-:-:S04]  /*e6500*/  LOP3.LUT R215, R215, 0xbfffffff, RZ, 0xc0, !PT ;  /* 0xbfffffffd7d77812 */ /* 0x000fc800078ec0ff */
[----:B------:R-:W-:Y:S02]  /*e6510*/  @P3 LOP3.LUT R215, R215, 0x40000000, RZ, 0xfc, !PT ;  /* 0x40000000d7d73812 */ /* 0x000fe400078efcff */
[----:B----4-:R-:W-:Y:S01]  /*e6520*/  ISETP.LT.AND P1, PT, R15, UR29, !P0 ;  /* 0x0000001d0f007c0c */ /* 0x010fe2000c721270 */
[----:B------:R-:W4:Y:S01]  /*e6530*/  LDCU UR29, c[0x0][0x398] ;  /* 0x00007300ff1d77ac */ /* 0x000f220008000800 */
        /* <DEDUP_REMOVED lines=103> */
[----:B---3--:R-:W-:Y:S01]  /*e6bb0*/  ISETP.LT.AND P2, PT, R5, UR38, !P0 ;  /* 0x0000002605007c0c */ /* 0x008fe2000c741270 */
[----:B------:R-:W3:Y:S01]  /*e6bc0*/  LDCU UR36, c[0x0][0x398] ;  /* 0x00007300ff2477ac */ /* 0x000ee20008000800 */
[----:B------:R-:W1:Y:S07]  /*e6bd0*/  LDCU UR38, c[0x0][0x398] ;  /* 0x00007300ff2677ac */ /* 0x000e6e0008000800 */
[----:B------:R-:W-:Y:S01]  /*e6be0*/  @P1 LOP3.LUT R215, R215, 0x2, RZ, 0xfc, !PT ;  /* 0x00000002d7d71812 */ /* 0x000fe200078efcff */
[----:B------:R-:W1:Y:S01]  /*e6bf0*/  LDCU UR10, c[0x0][0x398] ;  /* 0x00007300ff0a77ac */ /* 0x000e620008000800 */
[----:B------:R-:W-:-:S02]  /*e6c00*/  ISETP.LT.AND P1, PT, R7, UR35, !P0 ;  /* 0x0000002307007c0c */ /* 0x000fc4000c721270 */
[----:B------:R-:W-:Y:S01]  /*e6c10*/  LOP3.LUT R215, R215, 0xffffffef, RZ, 0xc0, !PT ;  /* 0xffffffefd7d77812 */ /* 0x000fe200078ec0ff */
[----:B------:R-:W1:Y:S10]  /*e6c20*/  LDCU UR35, c[0x0][0x398] ;  /* 0x00007300ff2377ac */ /* 0x000e740008000800 */
        /* <DEDUP_REMOVED lines=9> */
[----:B-1----:R-:W-:Y:S01]  /*e6cc0*/  ISETP.LT.AND P1, PT, R242, UR35, !P0 ;  /* 0x00000023f2007c0c */ /* 0x002fe2000c721270 */
[----:B------:R-:W1:Y:S01]  /*e6cd0*/  LDCU UR35, c[0x0][0x398] ;  /* 0x00007300ff2377ac */ /* 0x000e620008000800 */
[----:B---3--:R-:W-:Y:S02]  /*e6ce0*/  ISETP.LT.AND P3, PT, R243, UR36, !P0 ;  /* 0x00000024f3007c0c */ /* 0x008fe4000c761270 */
[----:B------:R-:W-:Y:S01]  /*e6cf0*/  ISETP.LT.AND P2, PT, R16, UR38, !P0 ;  /* 0x0000002610007c0c */ /* 0x000fe2000c741270 */
[----:B------:R-:W3:Y:S01]  /*e6d00*/  LDCU UR38, c[0x0][0x398] ;  /* 0x00007300ff2677ac */ /* 0x000ee20008000800 */
[----:B------:R-:W1:Y:S07]  /*e6d10*/  LDCU UR36, c[0x0][0x398] ;  /* 0x00007300ff2477ac */ /* 0x000e6e0008000800 */
[----:B------:R-:W-:-:S04]  /*e6d20*/  @P1 LOP3.LUT R214, R214, 0x80000000, RZ, 0xfc, !PT ;  /* 0x80000000d6d61812 */ /* 0x000fc800078efcff */
[----:B------:R-:W-:-:S04]  /*e6d30*/  LOP3.LUT R214, R214, 0xbfffffff, RZ, 0xc0, !PT ;  /* 0xbfffffffd6d67812 */ /* 0x000fc800078ec0ff */
[----:B------:R-:W-:Y:S02]  /*e6d40*/  @P3 LOP3.LUT R214, R214, 0x40000000, RZ, 0xfc, !PT ;  /* 0x40000000d6d63812 */ /* 0x000fe400078efcff */
[----:B--2---:R-:W-:Y:S02]  /*e6d50*/  ISETP.LT.AND P1, PT, R15, UR45, !P0 ;  /* 0x0000002d0f007c0c */ /* 0x004fe4000c721270 */
[----:B------:R-:W-:-:S04]  /*e6d60*/  LOP3.LUT R214, R214, 0xdfffffff, RZ, 0xc0, !PT ;  /* 0xdfffffffd6d67812 */ /* 0x000fc800078ec0ff */
[----:B------:R-:W-:Y:S02]  /*e6d70*/  @P2 LOP3.LUT R214, R214, 0x20000000, RZ, 0xfc, !PT ;  /* 0x20000000d6d62812 */ /* 0x000fe400078efcff */
[----:B------:R-:W-:Y:S01]  /*e6d80*/  ISETP.LT.AND P3, PT, R14, UR74, !P0 ;  /* 0x0000004a0e007c0c */ /* 0x000fe2000c761270 */
[----:B------:R-:W2:Y:S01]  /*e6d90*/  LDCU UR74, c[0x0][0x398] ;  /* 0x00007300ff4a77ac */ /* 0x000ea20008000800 */
        /* <DEDUP_REMOVED lines=31> */
[----:B------:R-:W-:Y:S01]  /*e6f90*/  ISETP.LT.AND P3, PT, R4, UR12, !P0 ;  /* 0x0000000c04007c0c */ /* 0x000fe2000c761270 */
[----:B------:R-:W1:Y:S01]  /*e6fa0*/  LDCU UR12, c[0x0][0x398] ;  /* 0x00007300ff0c77ac */ /* 0x000e620008000800 */
[----:B------:R-:W-:Y:S02]  /*e6fb0*/  ISETP.LT.AND P2, PT, R7, UR37, !P0 ;  /* 0x0000002507007c0c */ /* 0x000fe4000c741270 */
[----:B------:R-:W-:Y:S01]  /*e6fc0*/  ISETP.LT.AND P1, PT, R6, UR9, !P0 ;  /* 0x0000000906007c0c */ /* 0x000fe2000c721270 */
[----:B------:R-:W1:Y:S01]  /*e6fd0*/  LDCU UR9, c[0x0][0x398] ;  /* 0x00007300ff0977ac */ /* 0x000e620008000800 */
[----:B------:R-:W-:Y:S01]  /*e6fe0*/  LOP3.LUT R211, R211, 0x7fffffff, RZ, 0xc0, !PT ;  /* 0x7fffffffd3d37812 */ /* 0x000fe200078ec0ff */
        /* <DEDUP_REMOVED lines=124> */
[----:B------:R-:W-:-:S04]  /*e77b0*/  ISETP.GE.AND P0, PT, R218, UR7, PT ;  /* 0x00000007da007c0c */ /* 0x000fc8000bf06270 */
        /* <DEDUP_REMOVED lines=15> */
[----:B--2---:R-:W-:Y:S01]  /*e78b0*/  ISETP.LT.AND P1, PT, R241, UR74, !P0 ;  /* 0x0000004af1007c0c */ /* 0x004fe2000c721270 */
[----:B------:R-:W2:Y:S01]  /*e78c0*/  LDCU UR74, c[0x0][0x398] ;  /* 0x00007300ff4a77ac */ /* 0x000ea20008000800 */
[----:B------:R-:W-:-:S04]  /*e78d0*/  LOP3.LUT R213, R213, 0xfffbffff, RZ, 0xc0, !PT ;  /* 0xfffbffffd5d57812 */ /* 0x000fc800078ec0ff */
[----:B------:R-:W-:-:S04]  /*e78e0*/  @P2 LOP3.LUT R213, R213, 0x40000, RZ, 0xfc, !PT ;  /* 0x00040000d5d52812 */ /* 0x000fc800078efcff */
[----:B------:R-:W-:-:S04]  /*e78f0*/  LOP3.LUT R213, R213, 0xfffeffff, RZ, 0xc0, !PT ;  /* 0xfffeffffd5d57812 */ /* 0x000fc800078ec0ff */
[----:B------:R-:W-:Y:S02]  /*e7900*/  @P1 LOP3.LUT R213, R213, 0x10000, RZ, 0xfc, !PT ;  /* 0x00010000d5d51812 */ /* 0x000fe400078efcff */
[----:B-1----:R-:W-:Y:S01]  /*e7910*/  ISETP.LT.AND P1, PT, R242, UR68, !P0 ;  /* 0x00000044f2007c0c */ /* 0x002fe2000c721270 */
[----:B------:R-:W1:Y:S01]  /*e7920*/  LDCU UR68, c[0x0][0x398] ;  /* 0x00007300ff4477ac */ /* 0x000e620008000800 */
[----:B------:R-:W-:Y:S02]  /*e7930*/  ISETP.LT.AND P3, PT, R243, UR67, !P0 ;  /* 0x00000043f3007c0c */ /* 0x000fe4000c761270 */
[----:B------:R-:W-:Y:S01]  /*e7940*/  LOP3.LUT R213, R213, 0xffff7fff, RZ, 0xc0, !PT ;  /* 0xffff7fffd5d57812 */ /* 0x000fe200078ec0ff */
[----:B------:R-:W1:Y:S01]  /*e7950*/  LDCU UR67, c[0x0][0x398] ;  /* 0x00007300ff4377ac */ /* 0x000e620008000800 */
[----:B------:R-:W-:Y:S01]  /*e7960*/  ISETP.LT.AND P2, PT, R16, UR6, !P0 ;  /* 0x0000000610007c0c */ /* 0x000fe2000c741270 */
[----:B------:R-:W1:Y:S06]  /*e7970*/  LDCU.64 UR6, c[0x0][0x398] ;  /* 0x00007300ff0677ac */ /* 0x000e6c0008000a00 */
[----:B------:R-:W-:-:S04]  /*e7980*/  @P1 LOP3.LUT R213, R213, 0x8000, RZ, 0xfc, !PT ;  /* 0x00008000d5d51812 */ /* 0x000fc800078efcff */
[----:B------:R-:W-:-:S04]  /*e7990*/  LOP3.LUT R213, R213, 0xffffbfff, RZ, 0xc0, !PT ;  /* 0xffffbfffd5d57812 */ /* 0x000fc800078ec0ff */
[----:B------:R-:W-:Y:S02]  /*e79a0*/  @P3 LOP3.LUT R213, R213, 0x4000, RZ, 0xfc, !PT ;  /* 0x00004000d5d53812 */ /* 0x000fe400078efcff */
[----:B--2---:R-:W-:Y:S01]  /*e79b0*/  ISETP.LT.AND P1, PT, R15, UR74, !P0 ;  /* 0x0000004a0f007c0c */ /* 0x004fe2000c721270 */
        /* <DEDUP_REMOVED lines=42> */
[----:B------:R-:W-:-:S02]  /*e7c60*/  @P1 LOP3.LUT R213, R213, 0x2, RZ, 0xfc, !PT ;  /* 0x00000002d5d51812 */ /* 0x000fc400078efcff */
[----:B------:R-:W-:Y:S01]  /*e7c70*/  ISETP.LT.AND P1, PT, R7, UR69, !P0 ;  /* 0x0000004507007c0c */ /* 0x000fe2000c721270 */
[----:B------:R-:W1:Y:S01]  /*e7c80*/  LDCU UR69, c[0x0][0x398] ;  /* 0x00007300ff4577ac */ /* 0x000e620008000800 */
[----:B------:R-:W-:-:S11]  /*e7c90*/  LOP3.LUT R213, R213, 0xffffffef, RZ, 0xc0, !PT ;  /* 0xffffffefd5d57812 */ /* 0x000fd600078ec0ff */
        /* <DEDUP_REMOVED lines=12> */
[----:B------:R-:W-:Y:S01]  /*e7d60*/  ISETP.LT.AND P2, PT, R16, UR67, !P0 ;  /* 0x0000004310007c0c */ /* 0x000fe2000c741270 */
[----:B------:R-:W1:Y:S01]  /*e7d70*/  LDCU UR67, c[0x0][0x398] ;  /* 0x00007300ff4377ac */ /* 0x000e620008000800 */
[----:B------:R-:W-:Y:S02]  /*e7d80*/  LOP3.LUT R210, R210, 0x7fffffff, RZ, 0xc0, !PT ;  /* 0x7fffffffd2d27812 */ /* 0x000fe400078ec0ff */
[----:B------:R-:W-:Y:S01]  /*e7d90*/  LOP3.LUT R209, R209, 0x7fffffff, RZ, 0xc0, !PT ;  /* 0x7fffffffd1d17812 */ /* 0x000fe200078ec0ff */
[----:B------:R-:W1:Y:S04]  /*e7da0*/  LDCU UR68, c[0x0][0x398] ;  /* 0x00007300ff4477ac */ /* 0x000e680008000800 */
        /* <DEDUP_REMOVED lines=28> */
[----:B------:R-:W-:Y:S02]  /*e7f70*/  LOP3.LUT R212, R212, 0xff7fffff, RZ, 0xc0, !PT ;  /* 0xff7fffffd4d47812 */ /* 0x000fe400078ec0ff */
[----:B------:R-:W-:Y:S01]  /*e7f80*/  ISETP.LT.AND P0, PT, R8, UR18, !P0 ;  /* 0x0000001208007c0c */ /* 0x000fe2000c701270 */
[----:B------:R-:W1:Y:S01]  /*e7f90*/  LDCU.64 UR18, c[0x0][0x398] ;  /* 0x00007300ff1277ac */ /* 0x000e620008000a00 */
[----:B------:R-:W-:-:S04]  /*e7fa0*/  @P2 LOP3.LUT R212, R212, 0x800000, RZ, 0xfc, !PT ;  /* 0x00800000d4d42812 */ /* 0x000fc800078efcff */
        /* <DEDUP_REMOVED lines=41> */
[----:B---3--:R-:W-:Y:S01]  /*e8240*/  ISETP.LT.AND P3, PT, R14, UR38, !P0 ;  /* 0x000000260e007c0c */ /* 0x008fe2000c761270 */
[----:B------:R-:W3:Y:S01]  /*e8250*/  LDCU UR38, c[0x0][0x398] ;  /* 0x00007300ff2677ac */ /* 0x000ee20008000800 */
        /* <DEDUP_REMOVED lines=31> */
[----:B--2---:R-:W-:Y:S01]  /*e8450*/  ISETP.LT.AND P1, PT, R4, UR6, !P0 ;  /* 0x0000000604007c0c */ /* 0x004fe2000c721270 */
[----:B------:R-:W2:Y:S01]  /*e8460*/  LDCU UR19, c[0x0][0x398] ;  /* 0x00007300ff1377ac */ /* 0x000ea20008000800 */
[----:B-1----:R-:W-:Y:S02]  /*e8470*/  ISETP.LT.AND P3, PT, R6, UR75, !P0 ;  /* 0x0000004b06007c0c */ /* 0x002fe4000c761270 */
[----:B------:R-:W-:Y:S01]  /*e8480*/  ISETP.LT.AND P2, PT, R5, UR76, !P0 ;  /* 0x0000004c05007c0c */ /* 0x000fe2000c741270 */
[----:B------:R-:W1:Y:S01]  /*e8490*/  LDCU UR75, c[0x0][0x398] ;  /* 0x00007300ff4b77ac */ /* 0x000e620008000800 */
[----:B------:R-:W1:Y:S07]  /*e84a0*/  LDCU UR76, c[0x0][0x398] ;  /* 0x00007300ff4c77ac */ /* 0x000e6e0008000800 */
[----:B------:R-:W-:-:S02]  /*e84b0*/  @P1 LOP3.LUT R212, R212, 0x2, RZ, 0xfc, !PT ;  /* 0x00000002d4d41812 */ /* 0x000fc400078efcff */
[----:B---3--:R-:W-:Y:S01]  /*e84c0*/  ISETP.LT.AND P1, PT, R7, UR38, !P0 ;  /* 0x0000002607007c0c */ /* 0x008fe2000c721270 */
[----:B------:R-:W3:Y:S01]  /*e84d0*/  LDCU UR38, c[0x0][0x398] ;  /* 0x00007300ff2677ac */ /* 0x000ee20008000800 */
[----:B------:R-:W-:-:S11]  /*e84e0*/  LOP3.LUT R212, R212, 0xffffffef, RZ, 0xc0, !PT ;  /* 0xffffffefd4d47812 */ /* 0x000fd600078ec0ff */
        /* <DEDUP_REMOVED lines=12> */
[----:B------:R-:W-:Y:S01]  /*e85b0*/  ISETP.LT.AND P2, PT, R16, UR76, !P0 ;  /* 0x0000004c10007c0c */ /* 0x000fe2000c741270 */
[----:B------:R-:W1:Y:S01]  /*e85c0*/  LDCU UR75, c[0x0][0x398] ;  /* 0x00007300ff4b77ac */ /* 0x000e620008000800 */
[----:B------:R-:W1:Y:S07]  /*e85d0*/  LDCU UR76, c[0x0][0x398] ;  /* 0x00007300ff4c77ac */ /* 0x000e6e0008000800 */
        /* <DEDUP_REMOVED lines=43> */
[----:B------:R-:W-:-:S02]  /*e8890*/  ISETP.LT.AND P1, PT, R6, UR12, !P0 ;  /* 0x0000000c06007c0c */ /* 0x000fc4000c721270 */
        /* <DEDUP_REMOVED lines=103> */
[----:B----4-:R-:W-:Y:S01]  /*e8f10*/  ISETP.LT.AND P1, PT, R12, UR29, !P0 ;  /* 0x0000001d0c007c0c */ /* 0x010fe2000c721270 */
[----:B------:R-:W4:Y:S01]  /*e8f20*/  LDCU.64 UR28, c[0x0][0x398] ;  /* 0x00007300ff1c77ac */ /* 0x000f220008000a00 */
        /* <DEDUP_REMOVED lines=21> */
[----:B----4-:R-:W-:Y:S02]  /*e9080*/  ISETP.LT.AND P1, PT, R4, UR28, !P0 ;  /* 0x0000001c04007c0c */ /* 0x010fe4000c721270 */
[----:B------:R-:W-:Y:S01]  /*e9090*/  LOP3.LUT R210, R210, 0xfffdffff, RZ, 0xc0, !PT ;  /* 0xfffdffffd2d27812 */ /* 0x000fe200078ec0ff */
[----:B------:R-:W-:Y:S01]  /*e90a0*/  VIADD R218, R220, 0x4f ;  /* 0x0000004fdcda7836 */ /* 0x000fe20000000000 */
[----:B------:R-:W-:Y:S01]  /*e90b0*/  ISETP.LT.AND P3, PT, R6, UR75, !P0 ;  /* 0x0000004b06007c0c */ /* 0x000fe2000c761270 */
[----:B------:R-:W4:Y:S01]  /*e90c0*/  LDCU UR75, c[0x0][0x398] ;  /* 0x00007300ff4b77ac */ /* 0x000f220008000800 */
[----:B------:R-:W-:Y:S01]  /*e90d0*/  ISETP.LT.AND P2, PT, R5, UR76, !P0 ;  /* 0x0000004c05007c0c */ /* 0x000fe2000c741270 */
[----:B------:R-:W1:Y:S06]  /*e90e0*/  LDCU UR76, c[0x0][0x398] ;  /* 0x00007300ff4c77ac */ /* 0x000e6c0008000800 */
[----:B------:R-:W-:Y:S01]  /*e90f0*/  @P1 LOP3.LUT R210, R210, 0x20000, RZ, 0xfc, !PT ;  /* 0x00020000d2d21812 */ /* 0x000fe200078efcff */
[----:B------:R-:W1:Y:S01]  /*e9100*/  LDCU UR28, c[0x0][0x398] ;  /* 0x00007300ff1c77ac */ /* 0x000e620008000800 */
[----:B--2---:R-:W-:-:S02]  /*e9110*/  ISETP.LT.AND P1, PT, R7, UR6, !P0 ;  /* 0x0000000607007c0c */ /* 0x004fc4000c721270 */
[----:B------:R-:W-:Y:S01]  /*e9120*/  LOP3.LUT R210, R210, 0xffefffff, RZ, 0xc0, !PT ;  /* 0xffefffffd2d27812 */ /* 0x000fe200078ec0ff */
[----:B------:R-:W2:Y:S10]  /*e9130*/  LDCU UR6, c[0x0][0x398] ;  /* 0x00007300ff0677ac */ /* 0x000eb40008000800 */
[----:B------:R-:W-:-:S04]  /*e9140*/  @P1 LOP3.LUT R210, R210, 0x100000, RZ, 0xfc, !PT ;  /* 0x00100000d2d21812 */ /* 0x000fc800078efcff */
        /* <DEDUP_REMOVED lines=8> */
[----:B--2---:R-:W-:Y:S01]  /*e91d0*/  ISETP.LT.AND P1, PT, R242, UR6, !P0 ;  /* 0x00000006f2007c0c */ /* 0x004fe2000c721270 */
[----:B------:R-:W2:Y:S01]  /*e91e0*/  LDCU.64 UR6, c[0x0][0x398] ;  /* 0x00007300ff0677ac */ /* 0x000ea20008000a00 */
[----:B----4-:R-:W-:Y:S02]  /*e91f0*/  ISETP.LT.AND P3, PT, R243, UR75, !P0 ;  /* 0x0000004bf3007c0c */ /* 0x010fe4000c761270 */
[----:B------:R-:W-:Y:S01]  /*e9200*/  LOP3.LUT R210, R210, 0xffff7fff, RZ, 0xc0, !PT ;  /* 0xffff7fffd2d27812 */ /* 0x000fe200078ec0ff */
[----:B------:R-:W4:Y:S01]  /*e9210*/  LDCU UR75, c[0x0][0x398] ;  /* 0x00007300ff4b77ac */ /* 0x000f220008000800 */
[----:B-1----:R-:W-:Y:S01]  /*e9220*/  ISETP.LT.AND P2, PT, R16, UR76, !P0 ;  /* 0x0000004c10007c0c */ /* 0x002fe2000c741270 */
[----:B------:R-:W1:Y:S06]  /*e9230*/  LDCU UR76, c[0x0][0x398] ;  /* 0x00007300ff4c77ac */ /* 0x000e6c0008000800 */
        /* <DEDUP_REMOVED lines=45> */
[----:B------:R-:W-:Y:S01]  /*e9510*/  LOP3.LUT R207, R207, 0x7fffffff, RZ, 0xc0, !PT ;  /* 0x7fffffffcfcf7812 */ /* 0x000fe200078ec0ff */
[----:B------:R-:W1:Y:S06]  /*e9520*/  LDCU UR76, c[0x0][0x398] ;  /* 0x00007300ff4c77ac */ /* 0x000e6c0008000800 */
[----:B------:R-:W-:-:S02]  /*e9530*/  @P1 LOP3.LUT R210, R210, 0x2, RZ, 0xfc, !PT ;  /* 0x00000002d2d21812 */ /* 0x000fc400078efcff */
[----:B----4-:R-:W-:Y:S01]  /*e9540*/  ISETP.LT.AND P1, PT, R6, UR75, !P0 ;  /* 0x0000004b06007c0c */ /* 0x010fe2000c721270 */
[----:B------:R-:W4:Y:S01]  /*e9550*/  LDCU UR75, c[0x0][0x398] ;  /* 0x00007300ff4b77ac */ /* 0x000f220008000800 */
[----:B------:R-:W-:-:S04]  /*e9560*/  LOP3.LUT R210, R210, 0xffffffef, RZ, 0xc0, !PT ;  /* 0xffffffefd2d27812 */ /* 0x000fc800078ec0ff */
[----:B------:R-:W-:-:S04]  /*e9570*/  @P2 LOP3.LUT R210, R210, 0x10, RZ, 0xfc, !PT ;  /* 0x00000010d2d22812 */ /* 0x000fc800078efcff */
        /* <DEDUP_REMOVED lines=119> */
[----:B------:R-:W1:Y:S03]  /*e9cf0*/  LDCU UR17, c[0x0][0x398] ;  /* 0x00007300ff1177ac */ /* 0x000e660008000800 */
[----:B--2---:R-:W-:Y:S01]  /*e9d00*/  ISETP.LT.AND P1, PT, R4, UR6, !P0 ;  /* 0x0000000604007c0c */ /* 0x004fe2000c721270 */
[----:B------:R-:W2:Y:S01]  /*e9d10*/  LDCU UR6, c[0x0][0x398] ;  /* 0x00007300ff0677ac */ /* 0x000ea20008000800 */
[----:B------:R-:W-:-:S11]  /*e9d20*/  LOP3.LUT R209, R209, 0xfffffffd, RZ, 0xc0, !PT ;  /* 0xfffffffdd1d17812 */ /* 0x000fd600078ec0ff */
[----:B------:R-:W-:Y:S02]  /*e9d30*/  @P1 LOP3.LUT R209, R209, 0x2, RZ, 0xfc, !PT ;  /* 0x00000002d1d11812 */ /* 0x000fe400078efcff */
[----:B--2---:R-:W-:Y:S01]  /*e9d40*/  ISETP.LT.AND P1, PT, R7, UR6, !P0 ;  /* 0x0000000607007c0c */ /* 0x004fe2000c721270 */
[----:B------:R-:W2:Y:S01]  /*e9d50*/  LDCU UR6, c[0x0][0x398] ;  /* 0x00007300ff0677ac */ /* 0x000ea20008000800 */
[----:B-1----:R-:W-:Y:S02]  /*e9d60*/  ISETP.LT.AND P3, PT, R6, UR17, !P0 ;  /* 0x0000001106007c0c */ /* 0x002fe4000c761270 */
[----:B------:R-:W-:Y:S01]  /*e9d70*/  LOP3.LUT R209, R209, 0xffffffef, RZ, 0xc0, !PT ;  /* 0xffffffefd1d17812 */ /* 0x000fe200078ec0ff */
[----:B------:R-:W1:Y:S01]  /*e9d80*/  LDCU UR17, c[0x0][0x398] ;  /* 0x00007300ff1177ac */ /* 0x000e620008000800 */
[----:B------:R-:W-:Y:S01]  /*e9d90*/  ISETP.LT.AND P2, PT, R5, UR14, !P0 ;  /* 0x0000000e05007c0c */ /* 0x000fe2000c741270 */
[----:B------:R-:W1:Y:S06]  /*e9da0*/  LDCU UR14, c[0x0][0x398] ;  /* 0x00007300ff0e77ac */ /* 0x000e6c0008000800 */
[----:B------:R-:W-:-:S04]  /*e9db0*/  @P1 LOP3.LUT R209, R209, 0x10, RZ, 0xfc, !PT ;  /* 0x00000010d1d11812 */ /* 0x000fc800078efcff */
[----:B------:R-:W-:-:S04]  /*e9dc0*/  LOP3.LUT R209, R209, 0xfffffff7, RZ, 0xc0, !PT ;  /* 0xfffffff7d1d17812 */ /* 0x000fc800078ec0ff */
[----:B------:R-:W-:Y:S02]  /*e9dd0*/  @P3 LOP3.LUT R209, R209, 0x8, RZ, 0xfc, !PT ;  /* 0x00000008d1d13812 */ /* 0x000fe400078efcff */
[----:B------:R-:W-:Y:S01]  /*e9de0*/  ISETP.LT.AND P1, PT, R241, UR15, !P0 ;  /* 0x0000000ff1007c0c */ /* 0x000fe2000c721270 */
[----:B------:R-:W3:Y:S01]  /*e9df0*/  LDCU UR15, c[0x0][0x398] ;  /* 0x00007300ff0f77ac */ /* 0x000ee20008000800 */
[----:B------:R-:W-:-:S04]  /*e9e00*/  LOP3.LUT R209, R209, 0xfffffffb, RZ, 0xc0, !PT ;  /* 0xfffffffbd1d17812 */ /* 0x000fc800078ec0ff */
[----:B------:R-:W-:-:S04]  /*e9e10*/  @P2 LOP3.LUT R209, R209, 0x4, RZ, 0xfc, !PT ;  /* 0x00000004d1d12812 */ /* 0x000fc800078efcff */
[----:B------:R-:W-:-:S04]  /*e9e20*/  LOP3.LUT R209, R209, 0xfffffffe, RZ, 0xc0, !PT ;  /* 0xfffffffed1d17812 */ /* 0x000fc800078ec0ff */
[----:B------:R-:W-:Y:S02]  /*e9e30*/  @P1 LOP3.LUT R209, R209, 0x1, RZ, 0xfc, !PT ;  /* 0x00000001d1d11812 */ /* 0x000fe400078efcff */
[----:B--2---:R-:W-:Y:S02]  /*e9e40*/  ISETP.LT.AND P1, PT, R242, UR6, !P0 ;  /* 0x00000006f2007c0c */ /* 0x004fe4000c721270 */
[----:B-1----:R-:W-:Y:S01]  /*e9e50*/  ISETP.LT.AND P3, PT, R243, UR17, !P0 ;  /* 0x00000011f3007c0c */ /* 0x002fe2000c761270 */
[----:B------:R-:W-:Y:S01]  /*e9e60*/  VIADD R218, R220, 0x4c ;  /* 0x0000004cdcda7836 */ /* 0x000fe20000000000 */
[----:B------:R-:W-:Y:S01]  /*e9e70*/  ISETP.LT.AND P2, PT, R16, UR14, !P0 ;  /* 0x0000000e10007c0c */ /* 0x000fe2000c741270 */
[----:B------:R-:W1:Y:S08]  /*e9e80*/  LDCU UR17, c[0x0][0x398] ;  /* 0x00007300ff1177ac */ /* 0x000e700008000800 */
[----:B------:R-:W-:-:S04]  /*e9e90*/  @P1 LOP3.LUT R208, R208, 0x80000000, RZ, 0xfc, !PT ;  /* 0x80000000d0d01812 */ /* 0x000fc800078efcff */
[----:B------:R-:W-:-:S04]  /*e9ea0*/  LOP3.LUT R208, R208, 0xbfffffff, RZ, 0xc0, !PT ;  /* 0xbfffffffd0d07812 */ /* 0x000fc800078ec0ff */
[----:B------:R-:W-:Y:S02]  /*e9eb0*/  @P3 LOP3.LUT R208, R208, 0x40000000, RZ, 0xfc, !PT ;  /* 0x40000000d0d03812 */ /* 0x000fe400078efcff */
[----:B---3--:R-:W-:Y:S01]  /*e9ec0*/  ISETP.LT.AND P1, PT, R15, UR15, !P0 ;  /* 0x0000000f0f007c0c */ /* 0x008fe2000c721270 */
[----:B------:R-:W2:Y:S01]  /*e9ed0*/  LDCU.64 UR14, c[0x0][0x398] ;  /* 0x00007300ff0e77ac */ /* 0x000ea20008000a00 */
[----:B------:R-:W-:-:S04]  /*e9ee0*/  LOP3.LUT R208, R208, 0xdfffffff, RZ, 0xc0, !PT ;  /* 0xdfffffffd0d07812 */ /* 0x000fc800078ec0ff */
[----:B------:R-:W-:Y:S02]  /*e9ef0*/  @P2 LOP3.LUT R208, R208, 0x20000000, RZ, 0xfc, !PT ;  /* 0x20000000d0d02812 */ /* 0x000fe400078efcff */
[----:B------:R-:W-:Y:S01]  /*e9f00*/  ISETP.LT.AND P3, PT, R14, UR48, !P0 ;  /* 0x000000300e007c0c */ /* 0x000fe2000c761270 */
        /* <DEDUP_REMOVED lines=30> */
[----:B------:R-:W1:Y:S03]  /*ea0f0*/  LDCU.64 UR6, c[0x0][0x398] ;  /* 0x00007300ff0677ac */ /* 0x000e660008000a00 */
[----:B--2---:R-:W-:Y:S02]  /*ea100*/  ISETP.LT.AND P3, PT, R4, UR14, !P0 ;  /* 0x0000000e04007c0c */ /* 0x004fe4000c761270 */
[----:B------:R-:W-:Y:S01]  /*ea110*/  LOP3.LUT R208, R208, 0xfffdffff, RZ, 0xc0, !PT ;  /* 0xfffdffffd0d07812 */ /* 0x000fe200078ec0ff */
[----:B------:R-:W-:Y:S01]  /*ea120*/  VIADD R218, R220, 0x4b ;  /* 0x0000004bdcda7836 */ /* 0x000fe20000000000 */
[----:B------:R-:W-:Y:S01]  /*ea130*/  ISETP.LT.AND P2, PT, R7, UR49, !P0 ;  /* 0x0000003107007c0c */ /* 0x000fe2000c741270 */
[----:B------:R-:W2:Y:S01]  /*ea140*/  LDCU UR14, c[0x0][0x398] ;  /* 0x00007300ff0e77ac */ /* 0x000ea20008000800 */
        /* <DEDUP_REMOVED lines=127> */
[----:B------:R-:W2:Y:S03]  /*ea940*/  LDCU UR7, c[0x0][0x398] ;  /* 0x00007300ff0777ac */ /* 0x000ea60008000800 */
[----:B-1----:R-:W-:Y:S01]  /*ea950*/  ISETP.LT.AND P1, PT, R4, UR20, !P0 ;  /* 0x0000001404007c0c */ /* 0x002fe2000c721270 */
[----:B------:R-:W1:Y:S01]  /*ea960*/  LDCU UR20, c[0x0][0x398] ;  /* 0x00007300ff1477ac */ /* 0x000e620008000800 */
[----:B------:R-:W-:-:S11]  /*ea970*/  LOP3.LUT R207, R207, 0xfffdffff, RZ, 0xc0, !PT ;  /* 0xfffdffffcfcf7812 */ /* 0x000fd600078ec0ff */
[----:B------:R-:W-:Y:S02]  /*ea980*/  @P1 LOP3.LUT R207, R207, 0x20000, RZ, 0xfc, !PT ;  /* 0x00020000cfcf1812 */ /* 0x000fe400078efcff */
[----:B-1----:R-:W-:Y:S01]  /*ea990*/  ISETP.LT.AND P1, PT, R7, UR20, !P0 ;  /* 0x0000001407007c0c */ /* 0x002fe2000c721270 */
[----:B------:R-:W1:Y:S01]  /*ea9a0*/  LDCU UR20, c[0x0][0x398] ;  /* 0x00007300ff1477ac */ /* 0x000e620008000800 */
[----:B--2---:R-:W-:Y:S02]  /*ea9b0*/  ISETP.LT.AND P3, PT, R6, UR7, !P0 ;  /* 0x0000000706007c0c */ /* 0x004fe4000c761270 */
[----:B------:R-:W-:Y:S01]  /*ea9c0*/  LOP3.LUT R207, R207, 0xffefffff, RZ, 0xc0, !PT ;  /* 0xffefffffcfcf7812 */ /* 0x000fe200078ec0ff */
[----:B------:R-:W2:Y:S01]  /*ea9d0*/  LDCU UR7, c[0x0][0x398] ;  /* 0x00007300ff0777ac */ /* 0x000ea20008000800 */
        /* <DEDUP_REMOVED lines=11> */
[----:B-1----:R-:W-:Y:S01]  /*eaa90*/  ISETP.LT.AND P1, PT, R242, UR20, !P0 ;  /* 0x00000014f2007c0c */ /* 0x002fe2000c721270 */
[----:B------:R-:W-:Y:S01]  /*eaaa0*/  VIADD R218, R220, 0x49 ;  /* 0x00000049dcda7836 */ /* 0x000fe20000000000 */
[----:B--2---:R-:W-:Y:S01]  /*eaab0*/  ISETP.LT.AND P3, PT, R243, UR7, !P0 ;  /* 0x00000007f3007c0c */ /* 0x004fe2000c761270 */
[----:B------:R-:W1:Y:S01]  /*eaac0*/  LDCU UR20, c[0x0][0x398] ;  /* 0x00007300ff1477ac */ /* 0x000e620008000800 */
[----:B------:R-:W-:Y:S02]  /*eaad0*/  LOP3.LUT R207, R207, 0xffff7fff, RZ, 0xc0, !PT ;  /* 0xffff7fffcfcf7812 */ /* 0x000fe400078ec0ff */
[----:B------:R-:W-:Y:S01]  /*eaae0*/  ISETP.LT.AND P2, PT, R16, UR66, !P0 ;  /* 0x0000004210007c0c */ /* 0x000fe2000c741270 */
[----:B------:R-:W2:Y:S06]  /*eaaf0*/  LDCU UR66, c[0x0][0x398] ;  /* 0x00007300ff4277ac */ /* 0x000eac0008000800 */
[----:B------:R-:W-:-:S04]  /*eab00*/  @P1 LOP3.LUT R207, R207, 0x8000, RZ, 0xfc, !PT ;  /* 0x00008000cfcf1812 */ /* 0x000fc800078efcff */
[----:B------:R-:W-:-:S04]  /*eab10*/  LOP3.LUT R207, R207, 0xffffbfff, RZ, 0xc0, !PT ;  /* 0xffffbfffcfcf7812 */ /* 0x000fc800078ec0ff */
[----:B------:R-:W-:Y:S02]  /*eab20*/  @P3 LOP3.LUT R207, R207, 0x4000, RZ, 0xfc, !PT ;  /* 0x00004000cfcf3812 */ /* 0x000fe400078efcff */
[----:B---3--:R-:W-:Y:S01]  /*eab30*/  ISETP.LT.AND P1, PT, R15, UR6, !P0 ;  /* 0x000000060f007c0c */ /* 0x008fe2000c721270 */
        /* <DEDUP_REMOVED lines=38> */
[----:B-1----:R-:W-:Y:S02]  /*eada0*/  ISETP.LT.AND P2, PT, R7, UR45, !P0 ;  /* 0x0000002d07007c0c */ /* 0x002fe4000c741270 */
[----:B--2---:R-:W-:Y:S01]  /*eadb0*/  ISETP.LT.AND P1, PT, R6, UR66, !P0 ;  /* 0x0000004206007c0c */ /* 0x004fe2000c721270 */
[----:B------:R-:W1:Y:S01]  /*eadc0*/  LDCU UR45, c[0x0][0x398] ;  /* 0x00007300ff2d77ac */ /* 0x000e620008000800 */
[----:B------:R-:W-:-:S02]  /*eadd0*/  LOP3.LUT R204, R204, 0x7fffffff, RZ, 0xc0, !PT ;  /* 0x7fffffffcccc7812 */ /* 0x000fc400078ec0ff */
[----:B------:R-:W-:Y:S01]  /*eade0*/  LOP3.LUT R203, R203, 0x7fffffff, RZ, 0xc0, !PT ;  /* 0x7fffffffcbcb7812 */ /* 0x000fe200078ec0ff */
[----:B------:R-:W2:Y:S04]  /*eadf0*/  LDCU UR66, c[0x0][0x398] ;  /* 0x00007300ff4277ac */ /* 0x000ea80008000800 */
[----:B------:R-:W-:-:S04]  /*eae00*/  @P3 LOP3.LUT R207, R207, 0x2, RZ, 0xfc, !PT ;  /* 0x00000002cfcf3812 */ /* 0x000fc800078efcff */
        /* <DEDUP_REMOVED lines=152> */
[----:B------:R-:W2:Y:S01]  /*eb790*/  LDCU UR67, c[0x0][0x398] ;  /* 0x00007300ff4377ac */ /* 0x000ea20008000800 */
        /* <DEDUP_REMOVED lines=123> */
[----:B------:R-:W-:Y:S02]  /*ebf50*/  ISETP.LT.AND P3, PT, R243, UR23, !P0 ;  /* 0x00000017f3007c0c */ /* 0x000fe4000c761270 */
[----:B------:R-:W-:Y:S02]  /*ebf60*/  LOP3.LUT R205, R205, 0xfffffffe, RZ, 0xc0, !PT ;  /* 0xfffffffecdcd7812 */ /* 0x000fe400078ec0ff */
[----:B------:R-:W-:Y:S02]  /*ebf70*/  @P1 LOP3.LUT R204, R204, 0x80000000, RZ, 0xfc, !PT ;  /* 0x80000000cccc1812 */ /* 0x000fe400078efcff */
        /* <DEDUP_REMOVED lines=67> */
[----:B------:R-:W2:Y:S06]  /*ec3b0*/  LDCU.64 UR6, c[0x0][0x398] ;  /* 0x00007300ff0677ac */ /* 0x000eac0008000a00 */
[----:B------:R-:W-:-:S04]  /*ec3c0*/  @P1 LOP3.LUT R204, R204, 0x8000, RZ, 0xfc, !PT ;  /* 0x00008000cccc1812 */ /* 0x000fc800078efcff */
        /* <DEDUP_REMOVED lines=42> */
[----:B---3--:R-:W-:Y:S01]  /*ec670*/  ISETP.LT.AND P1, PT, R6, UR67, !P0 ;  /* 0x0000004306007c0c */ /* 0x008fe2000c721270 */
[----:B------:R-:W1:Y:S01]  /*ec680*/  LDCU UR67, c[0x0][0x398] ;  /* 0x00007300ff4377ac */ /* 0x000e620008000800 */
[----:B------:R-:W-:Y:S01]  /*ec690*/  LOP3.LUT R201, R201, 0x7fffffff, RZ, 0xc0, !PT ;  /* 0x7fffffffc9c97812 */ /* 0x000fe200078ec0ff */
[----:B------:R-:W3:Y:S06]  /*ec6a0*/  LDCU UR50, c[0x0][0x398] ;  /* 0x00007300ff3277ac */ /* 0x000eec0008000800 */
        /* <DEDUP_REMOVED lines=387> */
[----:B--2---:R-:W-:Y:S02]  /*edee0*/  ISETP.LT.AND P3, PT, R4, UR6, !P0 ;  /* 0x0000000604007c0c */ /* 0x004fe4000c761270 */
[----:B-1----:R-:W-:Y:S02]  /*edef0*/  ISETP.LT.AND P2, PT, R7, UR67, !P0 ;  /* 0x0000004307007c0c */ /* 0x002fe4000c741270 */
[----:B------:R-:W-:Y:S01]  /*edf00*/  LOP3.LUT R201, R201, 0xfffffffd, RZ, 0xc0, !PT ;  /* 0xfffffffdc9c97812 */ /* 0x000fe200078ec0ff */
[----:B------:R-:W-:Y:S01]  /*edf10*/  VIADD R218, R220, 0x3c ;  /* 0x0000003cdcda7836 */ /* 0x000fe20000000000 */
[----:B------:R-:W-:Y:S01]  /*edf20*/  ISETP.LT.AND P1, PT, R6, UR20, !P0 ;  /* 0x0000001406007c0c */ /* 0x000fe2000c721270 */
[----:B------:R-:W1:Y:S01]  /*edf30*/  LDCU.64 UR20, c[0x0][0x398] ;  /* 0x00007300ff1477ac */ /* 0x000e620008000a00 */
[----:B------:R-:W-:Y:S02]  /*edf40*/  LOP3.LUT R198, R198, 0x7fffffff, RZ, 0xc0, !PT ;  /* 0x7fffffffc6c67812 */ /* 0x000fe400078ec0ff */
[----:B------:R-:W-:Y:S01]  /*edf50*/  LOP3.LUT R133, R133, 0x7fffffff, RZ, 0xc0, !PT ;  /* 0x7fffffff85857812 */ /* 0x000fe200078ec0ff */
[----:B------:R-:W2:Y:S02]  /*edf60*/  LDCU UR67, c[0x0][0x398] ;  /* 0x00007300ff4377ac */ /* 0x000ea40008000800 */
        /* <DEDUP_REMOVED lines=343> */
[----:B------:R-:W1:Y:S01]  /*ef4e0*/  LDCU UR10, c[0x0][0x398] ;  /* 0x00007300ff0a77ac */ /* 0x000e620008000800 */
[----:B--2---:R-:W-:Y:S02]  /*ef4f0*/  ISETP.LT.AND P3, PT, R243, UR7, !P0 ;  /* 0x00000007f3007c0c */ /* 0x004fe4000c761270 */
[----:B------:R-:W-:Y:S02]  /*ef500*/  LOP3.LUT R198, R198, 0xffff7fff, RZ, 0xc0, !PT ;  /* 0xffff7fffc6c67812 */ /* 0x000fe400078ec0ff */
[----:B------:R-:W-:Y:S01]  /*ef510*/  ISETP.LT.AND P2, PT, R16, UR66, !P0 ;  /* 0x0000004210007c0c */ /* 0x000fe2000c741270 */
[----:B------:R-:W-:Y:S01]  /*ef520*/  VIADD R218, R220, 0x37 ;  /* 0x00000037dcda7836 */ /* 0x000fe20000000000 */
[----:B------:R-:W2:Y:S05]  /*ef530*/  LDCU UR66, c[0x0][0x398] ;  /* 0x00007300ff4277ac */ /* 0x000eaa0008000800 */
        /* <DEDUP_REMOVED lines=38> */
[----:B---3--:R-:W-:Y:S02]  /*ef7a0*/  ISETP.LT.AND P3, PT, R4, UR6, !P0 ;  /* 0x0000000604007c0c */ /* 0x008fe4000c761270 */
[----:B-1----:R-:W-:Y:S01]  /*ef7b0*/  ISETP.LT.AND P2, PT, R7, UR10, !P0 ;  /* 0x0000000a07007c0c */ /* 0x002fe2000c741270 */
[----:B------:R-:W1:Y:S01]  /*ef7c0*/  LDCU.64 UR10, c[0x0][0x398] ;  /* 0x00007300ff0a77ac */ /* 0x000e620008000a00 */
[----:B------:R-:W-:Y:S02]  /*ef7d0*/  LOP3.LUT R198, R198, 0xfffffffd, RZ, 0xc0, !PT ;  /* 0xfffffffdc6c67812 */ /* 0x000fe400078ec0ff */
[----:B--2---:R-:W-:Y:S01]  /*ef7e0*/  ISETP.LT.AND P1, PT, R6, UR66, !P0 ;  /* 0x0000004206007c0c */ /* 0x004fe2000c721270 */
[----:B------:R-:W-:Y:S01]  /*ef7f0*/  VIADD R218, R220, 0x36 ;  /* 0x00000036dcda7836 */ /* 0x000fe20000000000 */
[----:B------:R-:W-:Y:S01]  /*ef800*/  LOP3.LUT R123, R123, 0x7fffffff, RZ, 0xc0, !PT ;  /* 0x7fffffff7b7b7812 */ /* 0x000fe200078ec0ff */
[----:B------:R-:W2:Y:S04]  /*ef810*/  LDCU UR66, c[0x0][0x398] ;  /* 0x00007300ff4277ac */ /* 0x000ea80008000800 */
[----:B------:R-:W-:-:S04]  /*ef820*/  @P3 LOP3.LUT R198, R198, 0x2, RZ, 0xfc, !PT ;  /* 0x00000002c6c63812 */ /* 0x000fc800078efcff */
[----:B------:R-:W-:-:S04]  /*ef830*/  LOP3.LUT R198, R198, 0xffffffef, RZ, 0xc0, !PT ;  /* 0xffffffefc6c67812 */ /* 0x000fc800078ec0ff */
[----:B------:R-:W-:Y:S02]  /*ef840*/  @P2 LOP3.LUT R198, R198, 0x10, RZ, 0xfc, !PT ;  /* 0x00000010c6c62812 */ /* 0x000fe400078efcff */
[----:B------:R-:W-:Y:S01]  /*ef850*/  ISETP.LT.AND P3, PT, R5, UR77, !P0 ;  /* 0x0000004d05007c0c */ /* 0x000fe2000c761270 */
[----:B------:R-:W3:Y:S01]  /*ef860*/  LDCU UR77, c[0x0][0x398] ;  /* 0x00007300ff4d77ac */ /* 0x000ee20008000800 */
        /* <DEDUP_REMOVED lines=142> */
[----:B-1----:R-:W-:Y:S02]  /*f0150*/  ISETP.LT.AND P3, PT, R243, UR11, !P0 ;  /* 0x0000000bf3007c0c */ /* 0x002fe4000c761270 */
[----:B------:R-:W-:Y:S01]  /*f0160*/  ISETP.LT.AND P2, PT, R16, UR10, !P0 ;  /* 0x0000000a10007c0c */ /* 0x000fe2000c741270 */
[----:B------:R-:W1:Y:S08]  /*f0170*/  LDCU.64 UR10, c[0x0][0x398] ;  /* 0x00007300ff0a77ac */ /* 0x000e700008000a00 */
[----:B------:R-:W-:-:S04]  /*f0180*/  @P1 LOP3.LUT R132, R132, 0x80000000, RZ, 0xfc, !PT ;  /* 0x8000000084841812 */ /* 0x000fc800078efcff */
[----:B------:R-:W-:-:S04]  /*f0190*/  LOP3.LUT R132, R132, 0xbfffffff, RZ, 0xc0, !PT ;  /* 0xbfffffff84847812 */ /* 0x000fc800078ec0ff */
[----:B------:R-:W-:Y:S02]  /*f01a0*/  @P3 LOP3.LUT R132, R132, 0x40000000, RZ, 0xfc, !PT ;  /* 0x4000000084843812 */ /* 0x000fe400078efcff */
[----:B---3--:R-:W-:Y:S01]  /*f01b0*/  ISETP.LT.AND P1, PT, R15, UR67, !P0 ;  /* 0x000000430f007c0c */ /* 0x008fe2000c721270 */
[----:B------:R-:W-:Y:S01]  /*f01c0*/  VIADD R218, R220, 0x34 ;  /* 0x00000034dcda7836 */ /* 0x000fe20000000000 */
[----:B------:R-:W-:Y:S01]  /*f01d0*/  LOP3.LUT R132, R132, 0xdfffffff, RZ, 0xc0, !PT ;  /* 0xdfffffff84847812 */ /* 0x000fe200078ec0ff */
[----:B------:R-:W2:Y:S03]  /*f01e0*/  LDCU UR67, c[0x0][0x398] ;  /* 0x00007300ff4377ac */ /* 0x000ea60008000800 */
        /* <DEDUP_REMOVED lines=232> */
[----:B-1----:R-:W-:Y:S02]  /*f1070*/  ISETP.LT.AND P2, PT, R7, UR66, !P0 ;  /* 0x0000004207007c0c */ /* 0x002fe4000c741270 */
[----:B------:R-:W-:Y:S01]  /*f1080*/  LOP3.LUT R123, R123, 0xfffffffd, RZ, 0xc0, !PT ;  /* 0xfffffffd7b7b7812 */ /* 0x000fe200078ec0ff */
[----:B------:R-:W-:Y:S01]  /*f1090*/  VIADD R218, R220, 0x30 ;  /* 0x00000030dcda7836 */ /* 0x000fe20000000000 */
[----:B------:R-:W-:Y:S01]  /*f10a0*/  ISETP.LT.AND P1, PT, R6, UR22, !P0 ;  /* 0x0000001606007c0c */ /* 0x000fe2000c721270 */
[----:B------:R-:W1:Y:S01]  /*f10b0*/  LDCU.64 UR22, c[0x0][0x398] ;  /* 0x00007300ff1677ac */ /* 0x000e620008000a00 */
[----:B------:R-:W3:Y:S05]  /*f10c0*/  LDCU UR66, c[0x0][0x398] ;  /* 0x00007300ff4277ac */ /* 0x000eea0008000800 */
        /* <DEDUP_REMOVED lines=140> */
[----:B---3--:R-:W-:Y:S01]  /*f1990*/  ISETP.LT.AND P1, PT, R241, UR66, !P0 ;  /* 0x00000042f1007c0c */ /* 0x008fe2000c721270 */
        /* <DEDUP_REMOVED lines=49> */
[----:B---3--:R-:W-:Y:S02]  /*f1cb0*/  ISETP.LT.AND P3, PT, R4, UR8, !P0 ;  /* 0x0000000804007c0c */ /* 0x008fe4000c761270 */
[----:B------:R-:W-:Y:S01]  /*f1cc0*/  LOP3.LUT R121, R121, 0xfffdffff, RZ, 0xc0, !PT ;  /* 0xfffdffff79797812 */ /* 0x000fe200078ec0ff */
[----:B------:R-:W-:Y:S01]  /*f1cd0*/  VIADD R218, R220, 0x2d ;  /* 0x0000002ddcda7836 */ /* 0x000fe20000000000 */
[----:B------:R-:W-:Y:S01]  /*f1ce0*/  ISETP.LT.AND P2, PT, R7, UR15, !P0 ;  /* 0x0000000f07007c0c */ /* 0x000fe2000c741270 */
[----:B------:R-:W3:Y:S01]  /*f1cf0*/  LDCU UR15, c[0x0][0x398] ;  /* 0x00007300ff0f77ac */ /* 0x000ee20008000800 */
        /* <DEDUP_REMOVED lines=69> */
[----:B------:R-:W-:Y:S01]  /*f2150*/  LOP3.LUT R118, R118, 0x7fffffff, RZ, 0xc0, !PT ;  /* 0x7fffffff76767812 */ /* 0x000fe200078ec0ff */
[----:B------:R-:W1:Y:S06]  /*f2160*/  LDCU UR9, c[0x0][0x398] ;  /* 0x00007300ff0977ac */ /* 0x000e6c0008000800 */
[----:B------:R-:W-:-:S04]  /*f2170*/  @P3 LOP3.LUT R121, R121, 0x2, RZ, 0xfc, !PT ;  /* 0x0000000279793812 */ /* 0x000fc800078efcff */
        /* <DEDUP_REMOVED lines=124> */
[----:B------:R-:W-:Y:S02]  /*f2940*/  LOP3.LUT R120, R120, 0xfffffffd, RZ, 0xc0, !PT ;  /* 0xfffffffd78787812 */ /* 0x000fe400078ec0ff */
[----:B-1----:R-:W-:Y:S01]  /*f2950*/  ISETP.LT.AND P1, PT, R6, UR55, !P0 ;  /* 0x0000003706007c0c */ /* 0x002fe2000c721270 */
[----:B------:R-:W-:Y:S01]  /*f2960*/  VIADD R218, R220, 0x2a ;  /* 0x0000002adcda7836 */ /* 0x000fe20000000000 */
[----:B------:R-:W-:Y:S01]  /*f2970*/  LOP3.LUT R117, R117, 0x7fffffff, RZ, 0xc0, !PT ;  /* 0x7fffffff75757812 */ /* 0x000fe200078ec0ff */
[----:B------:R-:W1:Y:S01]  /*f2980*/  LDCU UR55, c[0x0][0x398] ;  /* 0x00007300ff3777ac */ /* 0x000e620008000800 */
[----:B---3--:R-:W-:Y:S01]  /*f2990*/  ISETP.LT.AND P2, PT, R7, UR25, !P0 ;  /* 0x0000001907007c0c */ /* 0x008fe2000c741270 */
[----:B------:R-:W2:Y:S04]  /*f29a0*/  LDCU UR25, c[0x0][0x398] ;  /* 0x00007300ff1977ac */ /* 0x000ea80008000800 */
[----:B------:R-:W-:-:S04]  /*f29b0*/  @P3 LOP3.LUT R120, R120, 0x2, RZ, 0xfc, !PT ;  /* 0x0000000278783812 */ /* 0x000fc800078efcff */
[----:B------:R-:W-:Y:S02]  /*f29c0*/  LOP3.LUT R120, R120, 0xffffffef, RZ, 0xc0, !PT ;  /* 0xffffffef78787812 */ /* 0x000fe400078ec0ff */
[----:B------:R-:W-:Y:S01]  /*f29d0*/  ISETP.LT.AND P3, PT, R5, UR77, !P0 ;  /* 0x0000004d05007c0c */ /* 0x000fe2000c761270 */
[----:B------:R-:W3:Y:S01]  /*f29e0*/  LDCU UR77, c[0x0][0x398] ;  /* 0x00007300ff4d77ac */ /* 0x000ee20008000800 */
[----:B------:R-:W-:-:S04]  /*f29f0*/  @P2 LOP3.LUT R120, R120, 0x10, RZ, 0xfc, !PT ;  /* 0x0000001078782812 */ /* 0x000fc800078efcff */
        /* <DEDUP_REMOVED lines=269> */
[----:B------:R-:W-:-:S04]  /*f3ad0*/  LOP3.LUT R118, R118, 0xfffffffb, RZ, 0xc0, !PT ;  /* 0xfffffffb76767812 */ /* 0x000fc800078ec0ff */
[----:B------:R-:W-:Y:S02]  /*f3ae0*/  @P3 LOP3.LUT R118, R118, 0x4, RZ, 0xfc, !PT ;  /* 0x0000000476763812 */ /* 0x000fe400078efcff */
        /* <DEDUP_REMOVED lines=56> */
[----:B--2---:R-:W-:Y:S01]  /*f3e70*/  ISETP.LT.AND P1, PT, R5, UR71, !P0 ;  /* 0x0000004705007c0c */ /* 0x004fe2000c721270 */
[----:B------:R-:W2:Y:S01]  /*f3e80*/  LDCU UR71, c[0x0][0x398] ;  /* 0x00007300ff4777ac */ /* 0x000ea20008000800 */
[----:B------:R-:W-:-:S04]  /*f3e90*/  LOP3.LUT R117, R117, 0xfff7ffff, RZ, 0xc0, !PT ;  /* 0xfff7ffff75757812 */ /* 0x000fc800078ec0ff */
[----:B------:R-:W-:Y:S02]  /*f3ea0*/  @P2 LOP3.LUT R117, R117, 0x80000, RZ, 0xfc, !PT ;  /* 0x0008000075752812 */ /* 0x000fe400078efcff */
[----:B------:R-:W-:Y:S01]  /*f3eb0*/  ISETP.LT.AND P2, PT, R241, UR68, !P0 ;  /* 0x00000044f1007c0c */ /* 0x000fe2000c741270 */
[----:B------:R-:W2:Y:S01]  /*f3ec0*/  LDCU UR68, c[0x0][0x398] ;  /* 0x00007300ff4477ac */ /* 0x000ea20008000800 */
[----:B------:R-:W-:-:S04]  /*f3ed0*/  LOP3.LUT R117, R117, 0xfffbffff, RZ, 0xc0, !PT ;  /* 0xfffbffff75757812 */ /* 0x000fc800078ec0ff */
[----:B------:R-:W-:Y:S02]  /*f3ee0*/  @P1 LOP3.LUT R117, R117, 0x40000, RZ, 0xfc, !PT ;  /* 0x0004000075751812 */ /* 0x000fe400078efcff */
[----:B-1----:R-:W-:Y:S01]  /*f3ef0*/  ISETP.LT.AND P1, PT, R242, UR69, !P0 ;  /* 0x00000045f2007c0c */ /* 0x002fe2000c721270 */
[----:B------:R-:W1:Y:S01]  /*f3f00*/  LDCU UR69, c[0x0][0x398] ;  /* 0x00007300ff4577ac */ /* 0x000e620008000800 */
[----:B------:R-:W-:-:S04]  /*f3f10*/  LOP3.LUT R117, R117, 0xfffeffff, RZ, 0xc0, !PT ;  /* 0xfffeffff75757812 */ /* 0x000fc800078ec0ff */
[----:B------:R-:W-:Y:S02]  /*f3f20*/  @P2 LOP3.LUT R117, R117, 0x10000, RZ, 0xfc, !PT ;  /* 0x0001000075752812 */ /* 0x000fe400078efcff */
[----:B------:R-:W-:Y:S01]  /*f3f30*/  ISETP.LT.AND P3, PT, R243, UR70, !P0 ;  /* 0x00000046f3007c0c */ /* 0x000fe2000c761270 */
[----:B------:R-:W1:Y:S01]  /*f3f40*/  LDCU UR70, c[0x0][0x398] ;  /* 0x00007300ff4677ac */ /* 0x000e620008000800 */
        /* <DEDUP_REMOVED lines=42> */
[----:B------:R-:W-:Y:S01]  /*f41f0*/  ISETP.LT.AND P1, PT, R4, UR16, !P0 ;  /* 0x0000001004007c0c */ /* 0x000fe2000c721270 */
[----:B------:R-:W1:Y:S01]  /*f4200*/  LDCU UR16, c[0x0][0x398] ;  /* 0x00007300ff1077ac */ /* 0x000e620008000800 */
[----:B------:R-:W-:-:S11]  /*f4210*/  LOP3.LUT R117, R117, 0xfffffffd, RZ, 0xc0, !PT ;  /* 0xfffffffd75757812 */ /* 0x000fd600078ec0ff */
[----:B------:R-:W-:Y:S02]  /*f4220*/  @P1 LOP3.LUT R117, R117, 0x2, RZ, 0xfc, !PT ;  /* 0x0000000275751812 */ /* 0x000fe400078efcff */
[----:B-1----:R-:W-:Y:S01]  /*f4230*/  ISETP.LT.AND P1, PT, R7, UR16, !P0 ;  /* 0x0000001007007c0c */ /* 0x002fe2000c721270 */
[----:B------:R-:W1:Y:S01]  /*f4240*/  LDCU UR16, c[0x0][0x398] ;  /* 0x00007300ff1077ac */ /* 0x000e620008000800 */
[----:B------:R-:W-:Y:S02]  /*f4250*/  ISETP.LT.AND P3, PT, R6, UR37, !P0 ;  /* 0x0000002506007c0c */ /* 0x000fe4000c761270 */
[----:B------:R-:W-:Y:S01]  /*f4260*/  LOP3.LUT R117, R117, 0xffffffef, RZ, 0xc0, !PT ;  /* 0xffffffef75757812 */ /* 0x000fe200078ec0ff */
[----:B------:R-:W1:Y:S01]  /*f4270*/  LDCU UR37, c[0x0][0x398] ;  /* 0x00007300ff2577ac */ /* 0x000e620008000800 */
[----:B------:R-:W-:Y:S01]  /*f4280*/  ISETP.LT.AND P2, PT, R5, UR70, !P0 ;  /* 0x0000004605007c0c */ /* 0x000fe2000c741270 */
[----:B------:R-:W1:Y:S06]  /*f4290*/  LDCU UR70, c[0x0][0x398] ;  /* 0x00007300ff4677ac */ /* 0x000e6c0008000800 */
        /* <DEDUP_REMOVED lines=10> */
[----:B------:R-:W-:Y:S01]  /*f4340*/  VIADD R218, R220, 0x24 ;  /* 0x00000024dcda7836 */ /* 0x000fe20000000000 */
[----:B------:R-:W-:Y:S01]  /*f4350*/  ISETP.LT.AND P3, PT, R243, UR37, !P0 ;  /* 0x00000025f3007c0c */ /* 0x000fe2000c761270 */
[----:B------:R-:W1:Y:S01]  /*f4360*/  LDCU UR16, c[0x0][0x398] ;  /* 0x00007300ff1077ac */ /* 0x000e620008000800 */
[----:B------:R-:W-:Y:S02]  /*f4370*/  ISETP.LT.AND P2, PT, R16, UR70, !P0 ;  /* 0x0000004610007c0c */ /* 0x000fe4000c741270 */
[----:B------:R-:W-:Y:S01]  /*f4380*/  LOP3.LUT R114, R114, 0x7fffffff, RZ, 0xc0, !PT ;  /* 0x7fffffff72727812 */ /* 0x000fe200078ec0ff */
[----:B------:R-:W1:Y:S01]  /*f4390*/  LDCU UR37, c[0x0][0x398] ;  /* 0x00007300ff2577ac */ /* 0x000e620008000800 */
[----:B------:R-:W1:Y:S05]  /*f43a0*/  LDCU UR70, c[0x0][0x398] ;  /* 0x00007300ff4677ac */ /* 0x000e6a0008000800 */
        /* <DEDUP_REMOVED lines=43> */
[----:B------:R-:W1:Y:S06]  /*f4660*/  LDCU.64 UR16, c[0x0][0x398] ;  /* 0x00007300ff1077ac */ /* 0x000e6c0008000a00 */
[----:B------:R-:W-:Y:S01]  /*f4670*/  @P3 LOP3.LUT R116, R116, 0x20000, RZ, 0xfc, !PT ;  /* 0x0002000074743812 */ /* 0x000fe200078efcff */
[----:B------:R-:W1:Y:S03]  /*f4680*/  LDCU UR22, c[0x0][0x398] ;  /* 0x00007300ff1677ac */ /* 0x000e660008000800 */
        /* <DEDUP_REMOVED lines=64> */
[----:B------:R-:W-:-:S02]  /*f4a90*/  @P1 LOP3.LUT R116, R116, 0x2, RZ, 0xfc, !PT ;  /* 0x0000000274741812 */ /* 0x000fc400078efcff */
[----:B----4-:R-:W-:Y:S01]  /*f4aa0*/  ISETP.LT.AND P1, PT, R7, UR75, !P0 ;  /* 0x0000004b07007c0c */ /* 0x010fe2000c721270 */
[----:B------:R-:W4:Y:S01]  /*f4ab0*/  LDCU UR75, c[0x0][0x398] ;  /* 0x00007300ff4b77ac */ /* 0x000f220008000800 */
[----:B------:R-:W-:-:S11]  /*f4ac0*/  LOP3.LUT R116, R116, 0xffffffef, RZ, 0xc0, !PT ;  /* 0xffffffef74747812 */ /* 0x000fd600078ec0ff */
        /* <DEDUP_REMOVED lines=9> */
[----:B----4-:R-:W-:Y:S01]  /*f4b60*/  ISETP.LT.AND P1, PT, R242, UR75, !P0 ;  /* 0x0000004bf2007c0c */ /* 0x010fe2000c721270 */
[----:B------:R-:W4:Y:S01]  /*f4b70*/  LDCU UR75, c[0x0][0x398] ;  /* 0x00007300ff4b77ac */ /* 0x000f220008000800 */
[----:B---3--:R-:W-:Y:S02]  /*f4b80*/  ISETP.LT.AND P3, PT, R243, UR76, !P0 ;  /* 0x0000004cf3007c0c */ /* 0x008fe4000c761270 */
[----:B-1----:R-:W-:Y:S01]  /*f4b90*/  ISETP.LT.AND P2, PT, R16, UR77, !P0 ;  /* 0x0000004d10007c0c */ /* 0x002fe2000c741270 */
[----:B------:R-:W1:Y:S01]  /*f4ba0*/  LDCU UR76, c[0x0][0x398] ;  /* 0x00007300ff4c77ac */ /* 0x000e620008000800 */
[----:B------:R-:W3:Y:S07]  /*f4bb0*/  LDCU UR77, c[0x0][0x398] ;  /* 0x00007300ff4d77ac */ /* 0x000eee0008000800 */
        /* <DEDUP_REMOVED lines=40> */
[----:B------:R-:W-:Y:S02]  /*f4e40*/  ISETP.LT.AND P2, PT, R7, UR7, !P0 ;  /* 0x0000000707007c0c */ /* 0x000fe4000c741270 */
[----:B------:R-:W-:Y:S01]  /*f4e50*/  LOP3.LUT R115, R115, 0xfffdffff, RZ, 0xc0, !PT ;  /* 0xfffdffff73737812 */ /* 0x000fe200078ec0ff */
[----:B------:R-:W-:Y:S01]  /*f4e60*/  VIADD R218, R220, 0x21 ;  /* 0x00000021dcda7836 */ /* 0x000fe20000000000 */
[----:B------:R-:W-:Y:S01]  /*f4e70*/  ISETP.LT.AND P1, PT, R6, UR12, !P0 ;  /* 0x0000000c06007c0c */ /* 0x000fe2000c721270 */
[----:B------:R-:W1:Y:S01]  /*f4e80*/  LDCU UR12, c[0x0][0x398] ;  /* 0x00007300ff0c77ac */ /* 0x000e620008000800 */
[----:B------:R-:W-:-:S02]  /*f4e90*/  LOP3.LUT R113, R113, 0x7fffffff, RZ, 0xc0, !PT ;  /* 0x7fffffff71717812 */ /* 0x000fc400078ec0ff */
[----:B------:R-:W-:Y:S01]  /*f4ea0*/  LOP3.LUT R112, R112, 0x7fffffff, RZ, 0xc0, !PT ;  /* 0x7fffffff70707812 */ /* 0x000fe200078ec0ff */
[----:B------:R-:W1:Y:S02]  /*f4eb0*/  LDCU UR7, c[0x0][0x398] ;  /* 0x00007300ff0777ac */ /* 0x000e640008000800 */
        /* <DEDUP_REMOVED lines=194> */
[----:B----4-:R-:W-:Y:S01]  /*f5ae0*/  ISETP.LT.AND P3, PT, R6, UR75, !P0 ;  /* 0x0000004b06007c0c */ /* 0x010fe2000c761270 */
[----:B------:R-:W1:Y:S01]  /*f5af0*/  LDCU UR75, c[0x0][0x398] ;  /* 0x00007300ff4b77ac */ /* 0x000e620008000800 */
[----:B------:R-:W-:Y:S01]  /*f5b00*/  ISETP.LT.AND P2, PT, R5, UR76, !P0 ;  /* 0x0000004c05007c0c */ /* 0x000fe2000c741270 */
[----:B------:R-:W4:Y:S06]  /*f5b10*/  LDCU UR76, c[0x0][0x398] ;  /* 0x00007300ff4c77ac */ /* 0x000f2c0008000800 */
        /* <DEDUP_REMOVED lines=14> */
[----:B-1----:R-:W-:Y:S01]  /*f5c00*/  ISETP.LT.AND P1, PT, R242, UR74, !P0 ;  /* 0x0000004af2007c0c */ /* 0x002fe2000c721270 */
[----:B------:R-:W1:Y:S01]  /*f5c10*/  LDCU UR74, c[0x0][0x398] ;  /* 0x00007300ff4a77ac */ /* 0x000e620008000800 */
[----:B------:R-:W-:Y:S02]  /*f5c20*/  ISETP.LT.AND P3, PT, R243, UR75, !P0 ;  /* 0x0000004bf3007c0c */ /* 0x000fe4000c761270 */
[----:B----4-:R-:W-:Y:S01]  /*f5c30*/  ISETP.LT.AND P2, PT, R16, UR76, !P0 ;  /* 0x0000004c10007c0c */ /* 0x010fe2000c741270 */
[----:B------:R-:W4:Y:S01]  /*f5c40*/  LDCU UR75, c[0x0][0x398] ;  /* 0x00007300ff4b77ac */ /* 0x000f220008000800 */
[----:B------:R-:W1:Y:S07]  /*f5c50*/  LDCU UR76, c[0x0][0x398] ;  /* 0x00007300ff4c77ac */ /* 0x000e6e0008000800 */
[----:B------:R-:W-:-:S04]  /*f5c60*/  @P1 LOP3.LUT R113, R113, 0x80000000, RZ, 0xfc, !PT ;  /* 0x8000000071711812 */ /* 0x000fc800078efcff */
[----:B------:R-:W-:-:S04]  /*f5c70*/  LOP3.LUT R113, R113, 0xbfffffff, RZ, 0xc0, !PT ;  /* 0xbfffffff71717812 */ /* 0x000fc800078ec0ff */
[----:B------:R-:W-:Y:S02]  /*f5c80*/  @P3 LOP3.LUT R113, R113, 0x40000000, RZ, 0xfc, !PT ;  /* 0x4000000071713812 */ /* 0x000fe400078efcff */
[----:B---3--:R-:W-:Y:S01]  /*f5c90*/  ISETP.LT.AND P1, PT, R15, UR77, !P0 ;  /* 0x0000004d0f007c0c */ /* 0x008fe2000c721270 */
[----:B------:R-:W3:Y:S01]  /*f5ca0*/  LDCU UR77, c[0x0][0x398] ;  /* 0x00007300ff4d77ac */ /* 0x000ee20008000800 */
        /* <DEDUP_REMOVED lines=58> */
[----:B------:R-:W-:Y:S02]  /*f6050*/  ISETP.LT.AND P2, PT, R16, UR63, !P0 ;  /* 0x0000003f10007c0c */ /* 0x000fe4000c741270 */
        /* <DEDUP_REMOVED lines=118> */
[----:B------:R-:W-:-:S02]  /*f67c0*/  @P1 LOP3.LUT R112, R112, 0x100000, RZ, 0xfc, !PT ;  /* 0x0010000070701812 */ /* 0x000fc400078efcff */
[----:B--2---:R-:W-:Y:S01]  /*f67d0*/  ISETP.LT.AND P1, PT, R241, UR36, !P0 ;  /* 0x00000024f1007c0c */ /* 0x004fe2000c721270 */
[----:B------:R-:W2:Y:S01]  /*f67e0*/  LDCU UR36, c[0x0][0x398] ;  /* 0x00007300ff2477ac */ /* 0x000ea20008000800 */
[----:B------:R-:W-:-:S04]  /*f67f0*/  LOP3.LUT R112, R112, 0xfff7ffff, RZ, 0xc0, !PT ;  /* 0xfff7ffff70707812 */ /* 0x000fc800078ec0ff */
[----:B------:R-:W-:-:S04]  /*f6800*/  @P3 LOP3.LUT R112, R112, 0x80000, RZ, 0xfc, !PT ;  /* 0x0008000070703812 */ /* 0x000fc800078efcff */
[----:B------:R-:W-:-:S04]  /*f6810*/  LOP3.LUT R112, R112, 0xfffbffff, RZ, 0xc0, !PT ;  /* 0xfffbffff70707812 */ /* 0x000fc800078ec0ff */
[----:B------:R-:W-:-:S04]  /*f6820*/  @P2 LOP3.LUT R112, R112, 0x40000, RZ, 0xfc, !PT ;  /* 0x0004000070702812 */ /* 0x000fc800078efcff */
[----:B------:R-:W-:-:S04]  /*f6830*/  LOP3.LUT R112, R112, 0xfffeffff, RZ, 0xc0, !PT ;  /* 0xfffeffff70707812 */ /* 0x000fc800078ec0ff */
[----:B------:R-:W-:Y:S02]  /*f6840*/  @P1 LOP3.LUT R112, R112, 0x10000, RZ, 0xfc, !PT ;  /* 0x0001000070701812 */ /* 0x000fe400078efcff */
[----:B--2---:R-:W-:Y:S01]  /*f6850*/  ISETP.LT.AND P1, PT, R242, UR36, !P0 ;  /* 0x00000024f2007c0c */ /* 0x004fe2000c721270 */
[----:B------:R-:W2:Y:S01]  /*f6860*/  LDCU UR36, c[0x0][0x398] ;  /* 0x00007300ff2477ac */ /* 0x000ea20008000800 */
[----:B-1----:R-:W-:Y:S02]  /*f6870*/  ISETP.LT.AND P3, PT, R243, UR18, !P0 ;  /* 0x00000012f3007c0c */ /* 0x002fe4000c761270 */
[----:B------:R-:W-:Y:S02]  /*f6880*/  LOP3.LUT R112, R112, 0xffff7fff, RZ, 0xc0, !PT ;  /* 0xffff7fff70707812 */ /* 0x000fe400078ec0ff */
[----:B------:R-:W-:Y:S01]  /*f6890*/  ISETP.LT.AND P2, PT, R16, UR23, !P0 ;  /* 0x0000001710007c0c */ /* 0x000fe2000c741270 */
[----:B------:R-:W-:Y:S01]  /*f68a0*/  VIADD R218, R220, 0x1b ;  /* 0x0000001bdcda7836 */ /* 0x000fe20000000000 */
[----:B------:R-:W-:Y:S01]  /*f68b0*/  LOP3.LUT R109, R109, 0x7fffffff, RZ, 0xc0, !PT ;  /* 0x7fffffff6d6d7812 */ /* 0x000fe200078ec0ff */
[----:B------:R-:W1:Y:S04]  /*f68c0*/  LDCU UR23, c[0x0][0x398] ;  /* 0x00007300ff1777ac */ /* 0x000e680008000800 */
[----:B------:R-:W-:-:S04]  /*f68d0*/  @P1 LOP3.LUT R112, R112, 0x8000, RZ, 0xfc, !PT ;  /* 0x0000800070701812 */ /* 0x000fc800078efcff */
[----:B------:R-:W-:-:S04]  /*f68e0*/  LOP3.LUT R112, R112, 0xffffbfff, RZ, 0xc0, !PT ;  /* 0xffffbfff70707812 */ /* 0x000fc800078ec0ff */
[----:B------:R-:W-:Y:S02]  /*f68f0*/  @P3 LOP3.LUT R112, R112, 0x4000, RZ, 0xfc, !PT ;  /* 0x0000400070703812 */ /* 0x000fe400078efcff */
[----:B------:R-:W-:Y:S02]  /*f6900*/  ISETP.LT.AND P1, PT, R15, UR15, !P0 ;  /* 0x0000000f0f007c0c */ /* 0x000fe4000c721270 */
        /* <DEDUP_REMOVED lines=36> */
[C---:B------:R-:W-:Y:S01]  /*f6b50*/  VIADD R218, R220.reuse, 0x1a ;  /* 0x0000001adcda7836 */ /* 0x040fe20000000000 */
[----:B------:R-:W-:Y:S01]  /*f6b60*/  ISETP.LT.AND P2, PT, R7, UR49, !P0 ;  /* 0x0000003107007c0c */ /* 0x000fe2000c741270 */
[----:B------:R-:W-:Y:S01]  /*f6b70*/  VIADD R224, R220, 0x16 ;  /* 0x00000016dce07836 */ /* 0x000fe20000000000 */
[----:B------:R-:W-:Y:S01]  /*f6b80*/  ISETP.LT.AND P1, PT, R6, UR48, !P0 ;  /* 0x0000003006007c0c */ /* 0x000fe2000c721270 */
[----:B------:R-:W1:Y:S01]  /*f6b90*/  LDCU UR49, c[0x0][0x398] ;  /* 0x00007300ff3177ac */ /* 0x000e620008000800 */
[----:B------:R-:W1:Y:S05]  /*f6ba0*/  LDCU UR48, c[0x0][0x398] ;  /* 0x00007300ff3077ac */ /* 0x000e6a0008000800 */
[----:B------:R-:W-:Y:S01]  /*f6bb0*/  @P3 LOP3.LUT R112, R112, 0x2, RZ, 0xfc, !PT ;  /* 0x0000000270703812 */ /* 0x000fe200078efcff */
[----:B------:R-:W-:Y:S01]  /*f6bc0*/  VIADD R225, R220, 0x15 ;  /* 0x00000015dce17836 */ /* 0x000fe20000000000 */
[----:B------:R-:W1:Y:S02]  /*f6bd0*/  LDCU UR14, c[0x0][0x398] ;  /* 0x00007300ff0e77ac */ /* 0x000e640008000800 */
        /* <DEDUP_REMOVED lines=58> */
[----:B--2---:R-:W-:Y:S02]  /*f6f80*/  ISETP.LT.AND P3, PT, R4, UR18, !P0 ;  /* 0x0000001204007c0c */ /* 0x004fe4000c761270 */
[----:B------:R-:W-:Y:S01]  /*f6f90*/  LOP3.LUT R108, R108, 0x7fffffff, RZ, 0xc0, !PT ;  /* 0x7fffffff6c6c7812 */ /* 0x000fe200078ec0ff */
[----:B------:R-:W-:Y:S01]  /*f6fa0*/  VIADD R226, R220, 0x14 ;  /* 0x00000014dce27836 */ /* 0x000fe20000000000 */
[----:B------:R-:W-:Y:S01]  /*f6fb0*/  ISETP.LT.AND P2, PT, R7, UR5, !P0 ;  /* 0x0000000507007c0c */ /* 0x000fe2000c741270 */
[----:B------:R-:W2:Y:S01]  /*f6fc0*/  LDCU UR15, c[0x0][0x398] ;  /* 0x00007300ff0f77ac */ /* 0x000ea20008000800 */
[----:B------:R-:W-:Y:S01]  /*f6fd0*/  BAR.SYNC.DEFER_BLOCKING 0x0 ;  /* 0x0000000000007b1d */ /* 0x000fe20000010000 */
[----:B------:R-:W-:-:S05]  /*f6fe0*/  ISETP.LT.AND P1, PT, R6, UR10, !P0 ;  /* 0x0000000a06007c0c */ /* 0x000fca000c721270 */
[----:B------:R-:W1:Y:S01]  /*f6ff0*/  LDCU UR10, c[0x0][0x398] ;  /* 0x00007300ff0a77ac */ /* 0x000e620008000800 */
        /* <DEDUP_REMOVED lines=32> */
[----:B------:R-:W2:Y:S01]  /*f7200*/  LDCU UR30, c[0x0][0x398] ;  /* 0x00007300ff1e77ac */ /* 0x000ea20008000800 */
[----:B------:R-:W-:-:S04]  /*f7210*/  LOP3.LUT R111, R111, 0xfffff7ff, RZ, 0xc0, !PT ;  /* 0xfffff7ff6f6f7812 */ /* 0x000fc800078ec0ff */
[----:B------:R-:W-:Y:S02]  /*f7220*/  @P3 LOP3.LUT R111, R111, 0x800, RZ, 0xfc, !PT ;  /* 0x000008006f6f3812 */ /* 0x000fe400078efcff */
[----:B------:R-:W-:Y:S01]  /*f7230*/  ISETP.LT.AND P1, PT, R12, UR38, !P0 ;  /* 0x000000260c007c0c */ /* 0x000fe2000c721270 */
[----:B------:R-:W2:Y:S01]  /*f7240*/  LDCU UR38, c[0x0][0x398] ;  /* 0x00007300ff2677ac */ /* 0x000ea20008000800 */
[----:B------:R-:W-:-:S04]  /*f7250*/  LOP3.LUT R111, R111, 0xfffffbff, RZ, 0xc0, !PT ;  /* 0xfffffbff6f6f7812 */ /* 0x000fc800078ec0ff */
[----:B------:R-:W-:Y:S02]  /*f7260*/  @P2 LOP3.LUT R111, R111, 0x400, RZ, 0xfc, !PT ;  /* 0x000004006f6f2812 */ /* 0x000fe400078efcff */
[----:B------:R-:W-:Y:S01]  /*f7270*/  ISETP.LT.AND P3, PT, R11, UR45, !P0 ;  /* 0x0000002d0b007c0c */ /* 0x000fe2000c761270 */
[----:B-1----:R-:W-:Y:S01]  /*f7280*/  IMAD R219, R220, UR6, RZ ;  /* 0x00000006dcdb7c24 */ /* 0x002fe2000f8e02ff */
[----:B------:R-:W-:Y:S01]  /*f7290*/  LOP3.LUT R111, R111, 0xfffffdff, RZ, 0xc0, !PT ;  /* 0xfffffdff6f6f7812 */ /* 0x000fe200078ec0ff */
[----:B------:R-:W1:Y:S03]  /*f72a0*/  LDCU UR6, c[0x0][0x3b8] ;  /* 0x00007700ff0677ac */ /* 0x000e660008000800 */
[----:B------:R-:W-:Y:S01]  /*f72b0*/  @P1 LOP3.LUT R111, R111, 0x200, RZ, 0xfc, !PT ;  /* 0x000002006f6f1812 */ /* 0x000fe200078efcff */
[----:B------:R-:W1:Y:S01]  /*f72c0*/  LDCU UR45, c[0x0][0x398] ;  /* 0x00007300ff2d77ac */ /* 0x000e620008000800 */
[----:B------:R-:W-:-:S02]  /*f72d0*/  ISETP.LT.AND P2, PT, R10, UR47, !P0 ;  /* 0x0000002f0a007c0c */ /* 0x000fc4000c741270 */
[----:B------:R-:W-:Y:S01]  /*f72e0*/  LOP3.LUT R111, R111, 0xfffffeff, RZ, 0xc0, !PT ;  /* 0xfffffeff6f6f7812 */ /* 0x000fe200078ec0ff */
[----:B------:R-:W-:Y:S01]  /*f72f0*/  STL [R1+0x20f4], R219 ;  /* 0x0020f4db01007387 */ /* 0x000fe20000100800 */
[----:B------:R-:W-:Y:S01]  /*f7300*/  ISETP.LT.AND P1, PT, R9, UR50, !P0 ;  /* 0x0000003209007c0c */ /* 0x000fe2000c721270 */
        /* <DEDUP_REMOVED lines=13> */
[----:B------:R-:W-:Y:S02]  /*f73e0*/  ISETP.LT.AND P3, PT, R4, UR32, !P0 ;  /* 0x0000002004007c0c */ /* 0x000fe4000c761270 */
        /* <DEDUP_REMOVED lines=46> */
[----:B------:R-:W-:Y:S01]  /*f76d0*/  LOP3.LUT R0, R0, 0x7fffffff, RZ, 0xc0, !PT ;  /* 0x7fffffff00007812 */ /* 0x000fe200078ec0ff */
[----:B------:R-:W-:Y:S01]  /*f76e0*/  VIADD R240, R220, 0x60 ;  /* 0x00000060dcf07836 */ /* 0x000fe20000000000 */
[----:B------:R-:W-:Y:S01]  /*f76f0*/  LOP3.LUT R110, R110, 0xfdffffff, RZ, 0xc0, !PT ;  /* 0xfdffffff6e6e7812 */ /* 0x000fe200078ec0ff */
[----:B------:R-:W1:Y:S03]  /*f7700*/  LDCU UR63, c[0x0][0x398] ;  /* 0x00007300ff3f77ac */ /* 0x000e660008000800 */
[----:B------:R-:W-:-:S02]  /*f7710*/  @P1 LOP3.LUT R110, R110, 0x2000000, RZ, 0xfc, !PT ;  /* 0x020000006e6e1812 */ /* 0x000fc400078efcff */
        /* <DEDUP_REMOVED lines=81> */
[----:B------:R-:W-:Y:S01]  /*f7c30*/  VIADD R218, R219, UR64 ;  /* 0x00000040dbda7c36 */ /* 0x000fe20008000000 */
[----:B------:R-:W2:Y:S04]  /*f7c40*/  LDCU UR19, c[0x0][0x398] ;  /* 0x00007300ff1377ac */ /* 0x000ea80008000800 */
[----:B------:R3:W-:Y:S01]  /*f7c50*/  STL [R1+0x20f0], R218 ;  /* 0x0020f0da01007387 */ /* 0x0007e20000100800 */
[----:B-1----:R-:W-:Y:S01]  /*f7c60*/  ISETP.LT.AND P2, PT, R4, UR28, !P0 ;  /* 0x0000001c04007c0c */ /* 0x002fe2000c741270 */
[----:B------:R-:W1:Y:S01]  /*f7c70*/  LDCU UR28, c[0x0][0x398] ;  /* 0x00007300ff1c77ac */ /* 0x000e620008000800 */
[----:B------:R-:W-:Y:S01]  /*f7c80*/  LOP3.LUT R110, R110, 0xfffffffd, RZ, 0xc0, !PT ;  /* 0xfffffffd6e6e7812 */ /* 0x000fe200078ec0ff */
[----:B------:R-:W1:Y:S01]  /*f7c90*/  LDCU UR64, c[0x0][0x3b8] ;  /* 0x00007700ff4077ac */ /* 0x000e620008000800 */
[----:B---3--:R-:W-:Y:S01]  /*f7ca0*/  VIADD R218, R218, UR65 ;  /* 0x00000041dada7c36 */ /* 0x008fe20008000000 */
[----:B------:R-:W3:Y:S04]  /*f7cb0*/  LDCU UR65, c[0x0][0x3b8] ;  /* 0x00007700ff4177ac */ /* 0x000ee80008000800 */
[----:B------:R1:W-:Y:S02]  /*f7cc0*/  STL [R1+0xf5c], R218 ;  /* 0x000f5cda01007387 */ /* 0x0003e40000100800 */
[----:B-1----:R-:W-:Y:S01]  /*f7cd0*/  VIADD R218, R218, UR66 ;  /* 0x00000042dada7c36 */ /* 0x002fe20008000000 */
[----:B--2---:R-:W-:Y:S01]  /*f7ce0*/  ISETP.LT.AND P1, PT, R7, UR19, !P0 ;  /* 0x0000001307007c0c */ /* 0x004fe2000c721270 */
[----:B------:R-:W1:Y:S03]  /*f7cf0*/  LDCU UR19, c[0x0][0x398] ;  /* 0x00007300ff1377ac */ /* 0x000e660008000800 */
[----:B------:R2:W-:Y:S01]  /*f7d00*/  STL [R1+0xf58], R218 ;  /* 0x000f58da01007387 */ /* 0x0005e20000100800 */
[----:B------:R-:W-:Y:S01]  /*f7d10*/  @P2 LOP3.LUT R110, R110, 0x2, RZ, 0xfc, !PT ;  /* 0x000000026e6e2812 */ /* 0x000fe200078efcff */
[----:B------:R-:W1:Y:S01]  /*f7d20*/  LDCU UR66, c[0x0][0x3b8] ;  /* 0x00007700ff4277ac */ /* 0x000e620008000800 */
[----:B--2---:R-:W-:Y:S01]  /*f7d30*/  VIADD R218, R218, UR72 ;  /* 0x00000048dada7c36 */ /* 0x004fe20008000000 */
[----:B------:R-:W-:Y:S01]  /*f7d40*/  ISETP.LT.AND P2, PT, R6, UR12, !P0 ;  /* 0x0000000c06007c0c */ /* 0x000fe2000c741270 */
[----:B------:R-:W2:Y:S03]  /*f7d50*/  LDCU UR12, c[0x0][0x398] ;  /* 0x00007300ff0c77ac */ /* 0x000ea60008000800 */
[----:B------:R1:W-:Y:S01]  /*f7d60*/  STL [R1+0x78c], R218 ;  /* 0x00078cda01007387 */ /* 0x0003e20000100800 */
[----:B------:R-:W-:Y:S01]  /*f7d70*/  LOP3.LUT R110, R110, 0xffffffef, RZ, 0xc0, !PT ;  /* 0xffffffef6e6e7812 */ /* 0x000fe200078ec0ff */
[----:B------:R-:W2:Y:S01]  /*f7d80*/  LDCU UR72, c[0x0][0x3b8] ;  /* 0x00007700ff4877ac */ /* 0x000ea20008000800 */
[----:B-1----:R-:W-:-:S02]  /*f7d90*/  VIADD R218, R218, UR73 ;  /* 0x00000049dada7c36 */ /* 0x002fc40008000000 */
[----:B------:R-:W-:Y:S01]  /*f7da0*/  @P1 LOP3.LUT R110, R110, 0x10, RZ, 0xfc, !PT ;  /* 0x000000106e6e1812 */ /* 0x000fe200078efcff */
[----:B------:R-:W1:Y:S01]  /*f7db0*/  LDCU UR73, c[0x0][0x398] ;  /* 0x00007300ff4977ac */ /* 0x000e620008000800 */
[----:B------:R-:W-:Y:S01]  /*f7dc0*/  VIADD R219, R218, UR74 ;  /* 0x0000004adadb7c36 */ /* 0x000fe20008000000 */
[----:B------:R4:W-:Y:S01]  /*f7dd0*/  STL [R1+0x238], R218 ;  /* 0x000238da01007387 */ /* 0x0009e20000100800 */
[----:B------:R-:W-:Y:S01]  /*f7de0*/  ISETP.LT.AND P1, PT, R5, UR7, !P0 ;  /* 0x0000000705007c0c */ /* 0x000fe2000c721270 */
[----:B------:R-:W1:Y:S01]  /*f7df0*/  LDCU UR7, c[0x0][0x398] ;  /* 0x00007300ff0777ac */ /* 0x000e620008000800 */
[----:B------:R-:W-:Y:S02]  /*f7e00*/  LOP3.LUT R110, R110, 0xfffffff7, RZ, 0xc0, !PT ;  /* 0xfffffff76e6e7812 */ /* 0x000fe400078ec0ff */
[----:B------:R-:W-:Y:S01]  /*f7e10*/  LOP3.LUT R2, R2, 0xfffffffe, RZ, 0xc0, !PT ;  /* 0xfffffffe02027812 */ /* 0x000fe200078ec0ff */
[----:B------:R-:W1:Y:S01]  /*f7e20*/  LDCU UR74, c[0x0][0x398] ;  /* 0x00007300ff4a77ac */ /* 0x000e620008000800 */
[----:B----4-:R-:W-:Y:S01]  /*f7e30*/  VIADD R218, R219, UR75 ;  /* 0x0000004bdbda7c36 */ /* 0x010fe20008000000 */
[----:B------:R-:W-:Y:S01]  /*f7e40*/  @P2 LOP3.LUT R110, R110, 0x8, RZ, 0xfc, !PT ;  /* 0x000000086e6e2812 */ /* 0x000fe200078efcff */
[----:B------:R-:W-:Y:S01]  /*f7e50*/  VIADD R227, R220, 0x13 ;  /* 0x00000013dce37836 */ /* 0x000fe20000000000 */
[----:B------:R-:W4:Y:S02]  /*f7e60*/  LDCU UR75, c[0x0][0x398] ;  /* 0x00007300ff4b77ac */ /* 0x000f240008000800 */
[----:B------:R1:W-:Y:S02]  /*f7e70*/  STL [R1+0x1c4], R218 ;  /* 0x0001c4da01007387 */ /* 0x0003e40000100800 */
[----:B-1----:R-:W-:Y:S01]  /*f7e80*/  VIADD R218, R218, UR8 ;  /* 0x00000008dada7c36 */ /* 0x002fe20008000000 */
[----:B------:R-:W-:Y:S01]  /*f7e90*/  LOP3.LUT R110, R110, 0xfffffffb, RZ, 0xc0, !PT ;  /* 0xfffffffb6e6e7812 */ /* 0x000fe200078ec0ff */
[----:B------:R-:W1:Y:S03]  /*f7ea0*/  LDCU UR8, c[0x0][0x3b8] ;  /* 0x00007700ff0877ac */ /* 0x000e660008000800 */
[----:B------:R2:W-:Y:S02]  /*f7eb0*/  STL [R1+0x1c8], R218 ;  /* 0x0001c8da01007387 */ /* 0x0005e40000100800 */
[----:B--2---:R-:W-:Y:S01]  /*f7ec0*/  VIADD R218, R218, UR18 ;  /* 0x00000012dada7c36 */ /* 0x004fe20008000000 */
[----:B------:R-:W-:Y:S01]  /*f7ed0*/  @P1 LOP3.LUT R110, R110, 0x4, RZ, 0xfc, !PT ;  /* 0x000000046e6e1812 */ /* 0x000fe200078efcff */
[----:B------:R-:W2:Y:S02]  /*f7ee0*/  LDCU UR18, c[0x0][0x3b8] ;  /* 0x00007700ff1277ac */ /* 0x000ea40008000800 */
[----:B------:R-:W-:Y:S01]  /*f7ef0*/  VIADD R252, R218, UR27 ;  /* 0x0000001bdafc7c36 */ /* 0x000fe20008000000 */
[----:B------:R1:W-:Y:S01]  /*f7f00*/  STL [R1+0x1c0], R218 ;  /* 0x0001c0da01007387 */ /* 0x0003e20000100800 */
[----:B------:R-:W-:Y:S01]  /*f7f10*/  ISETP.LT.AND P1, PT, R242, UR19, !P0 ;  /* 0x00000013f2007c0c */ /* 0x000fe2000c721270 */
[----:B------:R-:W2:Y:S01]  /*f7f20*/  LDCU UR19, c[0x0][0x3b8] ;  /* 0x00007700ff1377ac */ /* 0x000ea20008000800 */
[----:B------:R-:W-:-:S02]  /*f7f30*/  ISETP.LT.AND P2, PT, R241, UR28, !P0 ;  /* 0x0000001cf1007c0c */ /* 0x000fc4000c741270 */
[----:B------:R-:W-:Y:S01]  /*f7f40*/  ISETP.LT.AND P3, PT, R243, UR7, !P0 ;  /* 0x00000007f3007c0c */ /* 0x000fe2000c761270 */
[----:B------:R-:W2:Y:S01]  /*f7f50*/  LDCU UR7, c[0x0][0x3b8] ;  /* 0x00007700ff0777ac */ /* 0x000ea20008000800 */
[----:B-1----:R-:W-:Y:S01]  /*f7f60*/  VIADD R218, R252, UR31 ;  /* 0x0000001ffcda7c36 */ /* 0x002fe20008000000 */
[----:B------:R-:W-:Y:S01]  /*f7f70*/  LOP3.LUT R110, R110, 0xfffffffe, RZ, 0xc0, !PT ;  /* 0xfffffffe6e6e7812 */ /* 0x000fe200078ec0ff */
[----:B------:R-:W1:Y:S03]  /*f7f80*/  LDCU UR27, c[0x0][0x3b8] ;  /* 0x00007700ff1b77ac */ /* 0x000e660008000800 */
[----:B------:R2:W-:Y:S02]  /*f7f90*/  STL [R1+0x1d8], R218 ;  /* 0x0001d8da01007387 */ /* 0x0005e40000100800 */
[----:B------:R-:W-:Y:S01]  /*f7fa0*/  @P1 LOP3.LUT R109, R109, 0x80000000, RZ, 0xfc, !PT ;  /* 0x800000006d6d1812 */ /* 0x000fe200078efcff */
[----:B------:R-:W1:Y:S01]  /*f7fb0*/  LDCU UR28, c[0x0][0x3b8] ;  /* 0x00007700ff1c77ac */ /* 0x000e620008000800 */
[----:B------:R-:W1:Y:S01]  /*f7fc0*/  LDCU UR31, c[0x0][0x3b8] ;  /* 0x00007700ff1f77ac */ /* 0x000e620008000800 */
[----:B--2---:R-:W-:Y:S01]  /*f7fd0*/  VIADD R218, R218, UR33 ;  /* 0x00000021dada7c36 */ /* 0x004fe20008000000 */
[----:B------:R-:W-:Y:S01]  /*f7fe0*/  @P2 LOP3.LUT R110, R110, 0x1, RZ, 0xfc, !PT ;  /* 0x000000016e6e2812 */ /* 0x000fe200078efcff */
[----:B------:R-:W2:Y:S03]  /*f7ff0*/  LDCU UR33, c[0x0][0x3b8] ;  /* 0x00007700ff2177ac */ /* 0x000ea60008000800 */
[----:B------:R1:W-:Y:S02]  /*f8000*/  STL [R1+0x1d4], R218 ;  /* 0x0001d4da01007387 */ /* 0x0003e40000100800 */
[----:B-1----:R-:W-:Y:S01]  /*f8010*/  VIADD R218, R218, UR43 ;  /* 0x0000002bdada7c36 */ /* 0x002fe20008000000 */
[----:B------:R-:W-:Y:S01]  /*f8020*/  ISETP.LT.AND P2, PT, R16, UR12, !P0 ;  /* 0x0000000c10007c0c */ /* 0x000fe2000c741270 */
[----:B------:R-:W1:Y:S03]  /*f8030*/  LDCU UR12, c[0x0][0x3b8] ;  /* 0x00007700ff0c77ac */ /* 0x000e660008000800 */
[----:B------:R2:W-:Y:S01]  /*f8040*/  STL [R1+0x1d0], R218 ;  /* 0x0001d0da01007387 */ /* 0x0005e20000100800 */
[----:B------:R-:W-:Y:S01]  /*f8050*/  LOP3.LUT R109, R109, 0xbfffffff, RZ, 0xc0, !PT ;  /* 0xbfffffff6d6d7812 */ /* 0x000fe200078ec0ff */
[----:B------:R-:W1:Y:S01]  /*f8060*/  LDCU UR43, c[0x0][0x3b8] ;  /* 0x00007700ff2b77ac */ /* 0x000e620008000800 */
[----:B--2---:R-:W-:-:S02]  /*f8070*/  VIADD R218, R218, UR56 ;  /* 0x00000038dada7c36 */ /* 0x004fc40008000000 */
[----:B------:R-:W-:Y:S01]  /*f8080*/  @P3 LOP3.LUT R109, R109, 0x40000000, RZ, 0xfc, !PT ;  /* 0x400000006d6d3812 */ /* 0x000fe200078efcff */
[----:B------:R-:W2:Y:S02]  /*f8090*/  LDCU UR56, c[0x0][0x3b8] ;  /* 0x00007700ff3877ac */ /* 0x000ea40008000800 */
[----:B------:R1:W-:Y:S01]  /*f80a0*/  STL [R1+0x1cc], R218 ;  /* 0x0001ccda01007387 */ /* 0x0003e20000100800 */
[----:B------:R-:W-:Y:S01]  /*f80b0*/  ISETP.LT.AND P1, PT, R15, UR22, !P0 ;  /* 0x000000160f007c0c */ /* 0x000fe2000c721270 */
[----:B------:R-:W2:Y:S01]  /*f80c0*/  LDCU UR22, c[0x0][0x3b8] ;  /* 0x00007700ff1677ac */ /* 0x000ea20008000800 */
[----:B-1----:R-:W-:Y:S01]  /*f80d0*/  VIADD R218, R218, UR57 ;  /* 0x00000039dada7c36 */ /* 0x002fe20008000000 */
[----:B------:R-:W-:Y:S01]  /*f80e0*/  LOP3.LUT R109, R109, 0xdfffffff, RZ, 0xc0, !PT ;  /* 0xdfffffff6d6d7812 */ /* 0x000fe200078ec0ff */
[----:B------:R-:W1:Y:S03]  /*f80f0*/  LDCU UR57, c[0x0][0x3b8] ;  /* 0x00007700ff3977ac */ /* 0x000e660008000800 */
[----:B------:R2:W-:Y:S01]  /*f8100*/  STL [R1+0x1ec], R218 ;  /* 0x0001ecda01007387 */ /* 0x0005e20000100800 */
[----:B------:R-:W-:Y:S01]  /*f8110*/  @P2 LOP3.LUT R109, R109, 0x20000000, RZ, 0xfc, !PT ;  /* 0x200000006d6d2812 */ /* 0x000fe200078efcff */
        /* <DEDUP_REMOVED lines=8> */
[----:B------:R-:W1:Y:S02]  /*f81a0*/  LDCU UR68, c[0x0][0x398] ;  /* 0x00007300ff4477ac */ /* 0x000e640008000800 */
[----:B------:R2:W-:Y:S01]  /*f81b0*/  STL [R1+0x1e4], R218 ;  /* 0x0001e4da01007387 */ /* 0x0005e20000100800 */
[----:B------:R-:W-:Y:S01]  /*f81c0*/  ISETP.LT.AND P2, PT, R13, UR23, !P0 ;  /* 0x000000170d007c0c */ /* 0x000fe2000c741270 */
[----:B------:R-:W1:Y:S01]  /*f81d0*/  LDCU UR23, c[0x0][0x3b8] ;  /* 0x00007700ff1777ac */ /* 0x000e620008000800 */
[----:B--2---:R-:W-:Y:S01]  /*f81e0*/  VIADD R218, R218, UR69 ;  /* 0x00000045dada7c36 */ /* 0x004fe20008000000 */
[----:B------:R-:W-:Y:S01]  /*f81f0*/  LOP3.LUT R109, R109, 0xf7ffffff, RZ, 0xc0, !PT ;  /* 0xf7ffffff6d6d7812 */ /* 0x000fe200078ec0ff */
[----:B------:R-:W2:Y:S03]  /*f8200*/  LDCU UR69, c[0x0][0x398] ;  /* 0x00007300ff4577ac */ /* 0x000ea60008000800 */
[----:B------:R1:W-:Y:S01]  /*f8210*/  STL [R1+0x1e0], R218 ;  /* 0x0001e0da01007387 */ /* 0x0003e20000100800 */
[----:B------:R-:W-:Y:S01]  /*f8220*/  @P3 LOP3.LUT R109, R109, 0x8000000, RZ, 0xfc, !PT ;  /* 0x080000006d6d3812 */ /* 0x000fe200078efcff */
        /* <DEDUP_REMOVED lines=10> */
[----:B------:R-:W-:Y:S01]  /*f82d0*/  LOP3.LUT R109, R109, 0xfdffffff, RZ, 0xc0, !PT ;  /* 0xfdffffff6d6d7812 */ /* 0x000fe200078ec0ff */
[----:B-1----:R-:W-:-:S03]  /*f82e0*/  VIADD R218, R218, UR76 ;  /* 0x0000004cdada7c36 */ /* 0x002fc60008000000 */
[----:B------:R-:W-:Y:S01]  /*f82f0*/  @P1 LOP3.LUT R109, R109, 0x2000000, RZ, 0xfc, !PT ;  /* 0x020000006d6d1812 */ /* 0x000fe200078efcff */
[----:B------:R-:W1:Y:S01]  /*f8300*/  LDCU UR76, c[0x0][0x398] ;  /* 0x00007300ff4c77ac */ /* 0x000e620008000800 */
[----:B------:R2:W-:Y:S01]  /*f8310*/  STL [R1+0x1fc], R218 ;  /* 0x0001fcda01007387 */ /* 0x0005e20000100800 */
[----:B------:R-:W-:Y:S01]  /*f8320*/  ISETP.LT.AND P1, PT, R9, UR16, !P0 ;  /* 0x0000001009007c0c */ /* 0x000fe2000c721270 */
[----:B------:R-:W1:Y:S01]  /*f8330*/  LDCU UR16, c[0x0][0x3b8] ;  /* 0x00007700ff1077ac */ /* 0x000e620008000800 */
[----:B--2---:R-:W-:Y:S01]  /*f8340*/  VIADD R218, R218, UR77 ;  /* 0x0000004ddada7c36 */ /* 0x004fe20008000000 */
[----:B------:R-:W-:Y:S01]  /*f8350*/  ISETP.LT.AND P3, PT, R11, UR26, !P0 ;  /* 0x0000001a0b007c0c */ /* 0x000fe2000c761270 */
[----:B------:R-:W2:Y:S03]  /*f8360*/  LDCU UR26, c[0x0][0x3b8] ;  /* 0x00007700ff1a77ac */ /* 0x000ea60008000800 */
[----:B------:R1:W-:Y:S01]  /*f8370*/  STL [R1+0x1f8], R218 ;  /* 0x0001f8da01007387 */ /* 0x0003e20000100800 */
[----:B------:R-:W-:Y:S01]  /*f8380*/  ISETP.LT.AND P2, PT, R10, UR35, !P0 ;  /* 0x000000230a007c0c */ /* 0x000fe2000c741270 */
[----:B------:R-:W2:Y:S01]  /*f8390*/  LDCU UR35, c[0x0][0x3b8] ;  /* 0x00007700ff2377ac */ /* 0x000ea20008000800 */
[----:B------:R-:W-:Y:S01]  /*f83a0*/  LOP3.LUT R109, R109, 0xfeffffff, RZ, 0xc0, !PT ;  /* 0xfeffffff6d6d7812 */ /* 0x000fe200078ec0ff */
[----:B------:R-:W2:Y:S01]  /*f83b0*/  LDCU UR77, c[0x0][0x398] ;  /* 0x00007300ff4d77ac */ /* 0x000ea20008000800 */
[----:B-1----:R-:W-:Y:S01]  /*f83c0*/  VIADD R218, R218, UR7 ;  /* 0x00000007dada7c36 */ /* 0x002fe20008000000 */
[----:B------:R-:W-:Y:S01]  /*f83d0*/  ISETP.LT.AND P0, PT, R8, UR36, !P0 ;  /* 0x0000002408007c0c */ /* 0x000fe2000c701270 */
[----:B------:R-:W1:Y:S03]  /*f83e0*/  LDCU UR36, c[0x0][0x3b8] ;  /* 0x00007700ff2477ac */ /* 0x000e660008000800 */
[----:B------:R2:W-:Y:S01]  /*f83f0*/  STL [R1+0x1f4], R218 ;  /* 0x0001f4da01007387 */ /* 0x0005e20000100800 */
[----:B------:R-:W1:Y:S01]  /*f8400*/  LDCU UR7, c[0x0][0x3b8] ;  /* 0x00007700ff0777ac */ /* 0x000e620008000800 */
[----:B--2---:R-:W-:Y:S01]  /*f8410*/  VIADD R218, R218, UR6 ;  /* 0x00000006dada7c36 */ /* 0x004fe20008000000 */
[----:B------:R-:W2:Y:S04]  /*f8420*/  LDCU UR6, c[0x0][0x3b8] ;  /* 0x00007700ff0677ac */ /* 0x000ea80008000800 */
[----:B------:R1:W-:Y:S02]  /*f8430*/  STL [R1+0x1f0], R218 ;  /* 0x0001f0da01007387 */ /* 0x0003e40000100800 */
[----:B-1----:R-:W-:Y:S01]  /*f8440*/  VIADD R218, R218, UR12 ;  /* 0x0000000cdada7c36 */ /* 0x002fe20008000000 */
[----:B------:R-:W1:Y:S04]  /*f8450*/  LDCU UR12, c[0x0][0x3b8] ;  /* 0x00007700ff0c77ac */ /* 0x000e680008000800 */
[----:B------:R2:W-:Y:S02]  /*f8460*/  STL [R1+0x214], R218 ;  /* 0x000214da01007387 */ /* 0x0005e40000100800 */
        /* <DEDUP_REMOVED lines=57> */
[----:B---3--:R-:W-:Y:S01]  /*f8800*/  VIADD R218, R218, UR65 ;  /* 0x00000041dada7c36 */ /* 0x008fe20008000000 */
[----:B------:R-:W3:Y:S04]  /*f8810*/  LDCU UR65, c[0x0][0x3b8] ;  /* 0x00007700ff4177ac */ /* 0x000ee80008000800 */
        /* <DEDUP_REMOVED lines=155> */
[----:B------:R-:W-:Y:S01]  /*f91d0*/  @P3 LOP3.LUT R109, R109, 0x1000000, RZ, 0xfc, !PT ;  /* 0x010000006d6d3812 */ /* 0x000fe200078efcff */
[----:B------:R-:W2:Y:S03]  /*f91e0*/  LDCU UR12, c[0x0][0x3b8] ;  /* 0x00007700ff0c77ac */ /* 0x000ea60008000800 */
[----:B------:R1:W-:Y:S02]  /*f91f0*/  STL [R1+0xec8], R218 ;  /* 0x000ec8da01007387 */ /* 0x0003e40000100800 */
[----:B-1----:R-:W-:Y:S01]  /*f9200*/  VIADD R218, R218, UR16 ;  /* 0x00000010dada7c36 */ /* 0x002fe20008000000 */
[----:B------:R-:W-:Y:S01]  /*f9210*/  LOP3.LUT R109, R109, 0xff7fffff, RZ, 0xc0, !PT ;  /* 0xff7fffff6d6d7812 */ /* 0x000fe200078ec0ff */
[----:B------:R-:W1:Y:S03]  /*f9220*/  LDCU UR16, c[0x0][0x3b8] ;  /* 0x00007700ff1077ac */ /* 0x000e660008000800 */
[----:B------:R2:W-:Y:S02]  /*f9230*/  STL [R1+0xec4], R218 ;  /* 0x000ec4da01007387 */ /* 0x0005e40000100800 */
[----:B--2---:R-:W-:Y:S01]  /*f9240*/  VIADD R218, R218, UR19 ;  /* 0x00000013dada7c36 */ /* 0x004fe20008000000 */
[----:B------:R-:W2:Y:S04]  /*f9250*/  LDCU UR19, c[0x0][0x3b8] ;  /* 0x00007700ff1377ac */ /* 0x000ea80008000800 */
[----:B------:R1:W-:Y:S02]  /*f9260*/  STL [R1+0xec0], R218 ;  /* 0x000ec0da01007387 */ /* 0x0003e40000100800 */
[----:B-1----:R-:W-:Y:S01]  /*f9270*/  VIADD R218, R218, UR21 ;  /* 0x00000015dada7c36 */ /* 0x002fe20008000000 */
[----:B------:R-:W-:Y:S01]  /*f9280*/  @P2 LOP3.LUT R109, R109, 0x800000, RZ, 0xfc, !PT ;  /* 0x008000006d6d2812 */ /* 0x000fe200078efcff */
[----:B------:R-:W1:Y:S03]  /*f9290*/  LDCU UR21, c[0x0][0x3b8] ;  /* 0x00007700ff1577ac */ /* 0x000e660008000800 */
[----:B------:R2:W-:Y:S02]  /*f92a0*/  STL [R1+0xdec], R218 ;  /* 0x000decda01007387 */ /* 0x0005e40000100800 */
[----:B--2---:R-:W-:-:S05]  /*f92b0*/  VIADD R218, R218, UR22 ;  /* 0x00000016dada7c36 */ /* 0x004fca0008000000 */
[----:B------:R2:W-:Y:S02]  /*f92c0*/  STL [R1+0xde8], R218 ;  /* 0x000de8da01007387 */ /* 0x0005e40000100800 */
[----:B--2---:R-:W-:Y:S01]  /*f92d0*/  VIADD R218, R218, UR23 ;  /* 0x00000017dada7c36 */ /* 0x004fe20008000000 */
[----:B------:R-:W-:Y:S01]  /*f92e0*/  LOP3.LUT R109, R109, 0xffbfffff, RZ, 0xc0, !PT ;  /* 0xffbfffff6d6d7812 */ /* 0x000fe200078ec0ff */
[----:B------:R-:W2:Y:S03]  /*f92f0*/  LDCU.64 UR22, c[0x0][0x398] ;  /* 0x00007300ff1677ac */ /* 0x000ea60008000a00 */
[----:B------:R1:W-:Y:S02]  /*f9300*/  STL [R1+0xde4], R218 ;  /* 0x000de4da01007387 */ /* 0x0003e40000100800 */
[----:B-1----:R-:W-:Y:S01]  /*f9310*/  VIADD R218, R218, UR24 ;  /* 0x00000018dada7c36 */ /* 0x002fe20008000000 */
[----:B------:R-:W-:Y:S01]  /*f9320*/  @P1 LOP3.LUT R109, R109, 0x400000, RZ, 0xfc, !PT ;  /* 0x004000006d6d1812 */ /* 0x000fe200078efcff */
[----:B------:R-:W1:Y:S03]  /*f9330*/  LDCU UR24, c[0x0][0x398] ;  /* 0x00007300ff1877ac */ /* 0x000e660008000800 */
[----:B------:R2:W-:Y:S02]  /*f9340*/  STL [R1+0xde0], R218 ;  /* 0x000de0da01007387 */ /* 0x0005e40000100800 */
[----:B--2---:R-:W-:Y:S01]  /*f9350*/  VIADD R218, R218, UR8 ;  /* 0x00000008dada7c36 */ /* 0x004fe20008000000 */
[----:B------:R-:W-:Y:S01]  /*f9360*/  LOP3.LUT R109, R109, 0xffdfffff, RZ, 0xc0, !PT ;  /* 0xffdfffff6d6d7812 */ /* 0x000fe200078ec0ff */
[----:B------:R-:W2:Y:S03]  /*f9370*/  LDCU UR8, c[0x0][0x398] ;  /* 0x00007300ff0877ac */ /* 0x000ea60008000800 */
[----:B------:R1:W-:Y:S02]  /*f9380*/  STL [R1+0xddc], R218 ;  /* 0x000ddcda01007387 */ /* 0x0003e40000100800 */
[----:B-1----:R-:W-:-:S05]  /*f9390*/  VIADD R218, R218, UR18 ;  /* 0x00000012dada7c36 */ /* 0x002fca0008000000 */
[----:B------:R1:W-:Y:S02]  /*f93a0*/  STL [R1+0xdd8], R218 ;  /* 0x000dd8da01007387 */ /* 0x0003e40000100800 */
[----:B-1----:R-:W-:-:S05]  /*f93b0*/  VIADD R218, R218, UR26 ;  /* 0x0000001adada7c36 */ /* 0x002fca0008000000 */
[----:B------:R1:W-:Y:S02]  /*f93c0*/  STL [R1+0xdd4], R218 ;  /* 0x000dd4da01007387 */ /* 0x0003e40000100800 */
[----:B-1----:R-:W-:Y:S01]  /*f93d0*/  VIADD R218, R218, UR27 ;  /* 0x0000001bdada7c36 */ /* 0x002fe20008000000 */
[----:B------:R-:W-:Y:S01]  /*f93e0*/  @P0 LOP3.LUT R109, R109, 0x200000, RZ, 0xfc, !PT ;  /* 0x002000006d6d0812 */ /* 0x000fe200078efcff */
[----:B------:R-:W1:Y:S03]  /*f93f0*/  LDCU.64 UR26, c[0x0][0x398] ;  /* 0x00007300ff1a77ac */ /* 0x000e660008000a00 */
[----:B------:R2:W-:Y:S02]  /*f9400*/  STL [R1+0xdd0], R218 ;  /* 0x000dd0da01007387 */ /* 0x0005e40000100800 */
[----:B--2---:R-:W-:Y:S01]  /*f9410*/  VIADD R218, R218, UR28 ;  /* 0x0000001cdada7c36 */ /* 0x004fe20008000000 */
[----:B------:R-:W-:Y:S01]  /*f9420*/  ISETP.GE.AND P0, PT, R224, UR29, PT ;  /* 0x0000001de0007c0c */ /* 0x000fe2000bf06270 */
[----:B------:R-:W2:Y:S03]  /*f9430*/  LDCU UR28, c[0x0][0x398] ;  /* 0x00007300ff1c77ac */ /* 0x000ea60008000800 */
[----:B------:R1:W-:Y:S02]  /*f9440*/  STL [R1+0xdcc], R218 ;  /* 0x000dccda01007387 */ /* 0x0003e40000100800 */
[----:B-1----:R-:W-:Y:S01]  /*f9450*/  VIADD R218, R218, UR31 ;  /* 0x0000001fdada7c36 */ /* 0x002fe20008000000 */
[----:B------:R-:W-:Y:S01]  /*f9460*/  LOP3.LUT R109, R109, 0xfffdffff, RZ, 0xc0, !PT ;  /* 0xfffdffff6d6d7812 */ /* 0x000fe200078ec0ff */
[----:B------:R-:W1:Y:S03]  /*f9470*/  LDCU UR31, c[0x0][0x398] ;  /* 0x00007300ff1f77ac */ /* 0x000e660008000800 */
[----:B------:R2:W-:Y:S02]  /*f9480*/  STL [R1+0xdc8], R218 ;  /* 0x000dc8da01007387 */ /* 0x0005e40000100800 */
[----:B--2---:R-:W-:Y:S01]  /*f9490*/  VIADD R218, R218, UR33 ;  /* 0x00000021dada7c36 */ /* 0x004fe20008000000 */
[----:B------:R-:W-:Y:S01]  /*f94a0*/  ISETP.GE.AND P4, PT, R240, UR23, PT ;  /* 0x00000017f0007c0c */ /* 0x000fe2000bf86270 */
[----:B------:R-:W2:Y:S03]  /*f94b0*/  LDCU UR33, c[0x0][0x398] ;  /* 0x00007300ff2177ac */ /* 0x000ea60008000800 */
        /* <DEDUP_REMOVED lines=10> */
[----:B--2---:R-:W-:-:S05]  /*f9560*/  VIADD R218, R218, UR56 ;  /* 0x00000038dada7c36 */ /* 0x004fca0008000000 */
[----:B------:R2:W-:Y:S02]  /*f9570*/  STL [R1+0xdb4], R218 ;  /* 0x000db4da01007387 */ /* 0x0005e40000100800 */
[----:B--2---:R-:W-:Y:S01]  /*f9580*/  VIADD R218, R218, UR57 ;  /* 0x00000039dada7c36 */ /* 0x004fe20008000000 */
[----:B------:R-:W2:Y:S04]  /*f9590*/  LDCU.64 UR56, c[0x0][0x398] ;  /* 0x00007300ff3877ac */ /* 0x000ea80008000a00 */
[----:B------:R1:W-:Y:S02]  /*f95a0*/  STL [R1+0xdb0], R218 ;  /* 0x000db0da01007387 */ /* 0x0003e40000100800 */
[----:B-1----:R-:W-:Y:S01]  /*f95b0*/  VIADD R218, R218, UR64 ;  /* 0x00000040dada7c36 */ /* 0x002fe20008000000 */
[----:B------:R-:W1:Y:S03]  /*f95c0*/  LDCU UR64, c[0x0][0x398] ;  /* 0x00007300ff4077ac */ /* 0x000e660008000800 */
[----:B---3--:R-:W-:Y:S01]  /*f95d0*/  VIADD R221, R218, UR65 ;  /* 0x00000041dadd7c36 */ /* 0x008fe20008000000 */
[----:B------:R-:W-:Y:S01]  /*f95e0*/  STL [R1+0xdac], R218 ;  /* 0x000dacda01007387 */ /* 0x000fe20000100800 */
[----:B------:R-:W3:Y:S03]  /*f95f0*/  LDCU UR65, c[0x0][0x398] ;  /* 0x00007300ff4177ac */ /* 0x000ee60008000800 */
[----:B------:R1:W-:Y:S02]  /*f9600*/  STL [R1+0xda8], R221 ;  /* 0x000da8dd01007387 */ /* 0x0003e40000100800 */
[----:B-1----:R-:W-:Y:S01]  /*f9610*/  VIADD R221, R221, UR66 ;  /* 0x00000042dddd7c36 */ /* 0x002fe20008000000 */
[----:B------:R-:W-:Y:S01]  /*f9620*/  ISETP.GE.AND P5, PT, R8, UR36, PT ;  /* 0x0000002408007c0c */ /* 0x000fe2000bfa6270 */
[----:B------:R-:W1:Y:S02]  /*f9630*/  LDCU UR66, c[0x0][0x398] ;  /* 0x00007300ff4277ac */ /* 0x000e640008000800 */
[----:B------:R-:W-:Y:S01]  /*f9640*/  VIADD R218, R221, UR7 ;  /* 0x00000007ddda7c36 */ /* 0x000fe20008000000 */
[----:B------:R-:W-:Y:S04]  /*f9650*/  STL [R1+0xda4], R221 ;  /* 0x000da4dd01007387 */ /* 0x000fe80000100800 */
[----:B------:R2:W-:Y:S02]  /*f9660*/  STL [R1+0xda0], R218 ;  /* 0x000da0da01007387 */ /* 0x0005e40000100800 */
[----:B--2---:R-:W-:Y:S01]  /*f9670*/  VIADD R218, R218, UR6 ;  /* 0x00000006dada7c36 */ /* 0x004fe20008000000 */
[----:B------:R-:W2:Y:S04]  /*f9680*/  LDCU.64 UR6, c[0x0][0x398] ;  /* 0x00007300ff0677ac */ /* 0x000ea80008000a00 */
        /* <DEDUP_REMOVED lines=8> */
[----:B------:R-:W1:Y:S01]  /*f9710*/  LDCU.64 UR18, c[0x0][0x398] ;  /* 0x00007300ff1277ac */ /* 0x000e620008000a00 */
[----:B--2---:R-:W-:-:S02]  /*f9720*/  ISETP.LT.AND P3, PT, R7, UR70, !P0 ;  /* 0x0000004607007c0c */ /* 0x004fc4000c761270 */
[----:B------:R-:W-:Y:S01]  /*f9730*/  ISETP.LT.AND P2, PT, R6, UR71, !P0 ;  /* 0x0000004706007c0c */ /* 0x000fe2000c741270 */
[----:B------:R2:W-:Y:S01]  /*f9740*/  STL [R1+0x7e0], R218 ;  /* 0x0007e0da01007387 */ /* 0x0005e20000100800 */
[----:B------:R-:W3:Y:S03]  /*f9750*/  LDCU UR70, c[0x0][0x398] ;  /* 0x00007300ff4677ac */ /* 0x000ee60008000800 */
[----:B------:R-:W4:Y:S01]  /*f9760*/  LDL.LU R220, [R1+0x980] ;  /* 0x0009800001dc7983 */ /* 0x000f220000300800 */
[----:B------:R-:W3:Y:S03]  /*f9770*/  LDCU UR71, c[0x0][0x398] ;  /* 0x00007300ff4777ac */ /* 0x000ee60008000800 */
[----:B------:R-:W4:Y:S01]  /*f9780*/  LDL.LU R221, [R1+0x988] ;  /* 0x0009880001dd7983 */ /* 0x000f220000300800 */
[----:B-1----:R-:W-:Y:S01]  /*f9790*/  ISETP.LT.AND P1, PT, R4, UR18, !P0 ;  /* 0x0000001204007c0c */ /* 0x002fe2000c721270 */
[----:B--2---:R-:W-:Y:S01]  /*f97a0*/  VIADD R218, R218, UR72 ;  /* 0x00000048dada7c36 */ /* 0x004fe20008000000 */
[----:B------:R-:W1:Y:S01]  /*f97b0*/  LDCU UR72, c[0x0][0x398] ;  /* 0x00007300ff4877ac */ /* 0x000e620008000800 */
[----:B------:R-:W2:Y:S10]  /*f97c0*/  LDL.LU R222, [R1+0x2b00] ;  /* 0x002b000001de7983 */ /* 0x000eb40000300800 */
[----:B------:R-:W-:Y:S01]  /*f97d0*/  @P1 LOP3.LUT R109, R109, 0x20000, RZ, 0xfc, !PT ;  /* 0x000200006d6d1812 */ /* 0x000fe200078efcff */
[----:B------:R-:W-:Y:S01]  /*f97e0*/  VIADD R224, R218, UR12 ;  /* 0x0000000cdae07c36 */ /* 0x000fe20008000000 */
[----:B------:R-:W2:Y:S02]  /*f97f0*/  LDL.LU R223, [R1+0x2b08] ;  /* 0x002b080001df7983 */ /* 0x000ea40000300800 */
        /* <DEDUP_REMOVED lines=10> */
[----:B---3--:R-:W-:Y:S02]  /*f98a0*/  ISETP.LT.AND P3, PT, R242, UR70, !P0 ;  /* 0x00000046f2007c0c */ /* 0x008fe4000c761270 */
[----:B------:R-:W-:Y:S01]  /*f98b0*/  LOP3.LUT R109, R109, 0xfffeffff, RZ, 0xc0, !PT ;  /* 0xfffeffff6d6d7812 */ /* 0x000fe200078ec0ff */
[----:B------:R-:W3:Y:S01]  /*f98c0*/  LDCU UR70, c[0x0][0x398] ;  /* 0x00007300ff4677ac */ /* 0x000ee20008000800 */
        /* <DEDUP_REMOVED lines=8> */
[----:B------:R-:W-:Y:S02]  /*f9950*/  @P2 LOP3.LUT R109, R109, 0x4000, RZ, 0xfc, !PT ;  /* 0x000040006d6d2812 */ /* 0x000fe400078efcff */
[----:B-1----:R-:W-:Y:S02]  /*f9960*/  ISETP.LT.AND P2, PT, R15, UR72, !P0 ;  /* 0x000000480f007c0c */ /* 0x002fe4000c741270 */
[----:B------:R-:W-:-:S04]  /*f9970*/  LOP3.LUT R109, R109, 0xffffdfff, RZ, 0xc0, !PT ;  /* 0xffffdfff6d6d7812 */ /* 0x000fc800078ec0ff */
[----:B------:R-:W-:Y:S02]  /*f9980*/  @P1 LOP3.LUT R109, R109, 0x2000, RZ, 0xfc, !PT ;  /* 0x000020006d6d1812 */ /* 0x000fe400078efcff */
[----:B---3--:R-:W-:Y:S02]  /*f9990*/  ISETP.LT.AND P1, PT, R14, UR70, !P0 ;  /* 0x000000460e007c0c */ /* 0x008fe4000c721270 */
[----:B------:R-:W-:-:S04]  /*f99a0*/  LOP3.LUT R109, R109, 0xffffefff, RZ, 0xc0, !PT ;  /* 0xffffefff6d6d7812 */ /* 0x000fc800078ec0ff */
[----:B------:R-:W-:Y:S02]  /*f99b0*/  @P2 LOP3.LUT R109, R109, 0x1000, RZ, 0xfc, !PT ;  /* 0x000010006d6d2812 */ /* 0x000fe400078efcff */
[----:B------:R-:W-:Y:S02]  /*f99c0*/  ISETP.LT.AND P3, PT, R13, UR71, !P0 ;  /* 0x000000470d007c0c */ /* 0x000fe4000c761270 */
        /* <DEDUP_REMOVED lines=17> */
[----:B------:R-:W-:Y:S02]  /*f9ae0*/  ISETP.GE.AND P0, PT, R225, UR19, PT ;  /* 0x00000013e1007c0c */ /* 0x000fe4000bf06270 */
[----:B------:R-:W-:-:S04]  /*f9af0*/  LOP3.LUT R109, R109, 0xffffffdf, RZ, 0xc0, !PT ;  /* 0xffffffdf6d6d7812 */ /* 0x000fc800078ec0ff */
[----:B------:R-:W-:Y:S02]  /*f9b00*/  @P1 LOP3.LUT R109, R109, 0x20, RZ, 0xfc, !PT ;  /* 0x000000206d6d1812 */ /* 0x000fe400078efcff */
[----:B------:R-:W-:Y:S02]  /*f9b10*/  ISETP.LT.AND P1, PT, R4, UR26, !P0 ;  /* 0x0000001a04007c0c */ /* 0x000fe4000c721270 */
[----:B------:R-:W-:Y:S02]  /*f9b20*/  ISETP.LT.AND P3, PT, R7, UR46, !P0 ;  /* 0x0000002e07007c0c */ /* 0x000fe4000c761270 */
[----:B------:R-:W-:Y:S02]  /*f9b30*/  LOP3.LUT R109, R109, 0xfffffffd, RZ, 0xc0, !PT ;  /* 0xfffffffd6d6d7812 */ /* 0x000fe400078ec0ff */
[----:B------:R-:W-:-:S07]  /*f9b40*/  ISETP.LT.AND P2, PT, R6, UR44, !P0 ;  /* 0x0000002c06007c0c */ /* 0x000fce000c741270 */
[----:B------:R-:W-:-:S04]  /*f9b50*/  @P1 LOP3.LUT R109, R109, 0x2, RZ, 0xfc, !PT ;  /* 0x000000026d6d1812 */ /* 0x000fc800078efcff */
[----:B------:R-:W-:-:S04]  /*f9b60*/  LOP3.LUT R109, R109, 0xffffffef, RZ, 0xc0, !PT ;  /* 0xffffffef6d6d7812 */ /* 0x000fc800078ec0ff */
[----:B------:R-:W-:Y:S02]  /*f9b70*/  @P3 LOP3.LUT R109, R109, 0x10, RZ, 0xfc, !PT ;  /* 0x000000106d6d3812 */ /* 0x000fe400078efcff */
[----:B------:R-:W-:Y:S02]  /*f9b80*/  ISETP.LT.AND P1, PT, R5, UR39, !P0 ;  /* 0x0000002705007c0c */ /* 0x000fe4000c721270 */
[----:B------:R-:W-:-:S04]  /*f9b90*/  LOP3.LUT R109, R109, 0xfffffff7, RZ, 0xc0, !PT ;  /* 0xfffffff76d6d7812 */ /* 0x000fc800078ec0ff */
[----:B------:R-:W-:Y:S02]  /*f9ba0*/  @P2 LOP3.LUT R109, R109, 0x8, RZ, 0xfc, !PT ;  /* 0x000000086d6d2812 */ /* 0x000fe400078efcff */
[----:B------:R-:W-:Y:S02]  /*f9bb0*/  ISETP.LT.AND P2, PT, R242, UR14, !P0 ;  /* 0x0000000ef2007c0c */ /* 0x000fe4000c741270 */
[----:B------:R-:W-:Y:S02]  /*f9bc0*/  ISETP.LT.AND P3, PT, R241, UR37, !P0 ;  /* 0x00000025f1007c0c */ /* 0x000fe4000c761270 */
[----:B------:R-:W-:-:S04]  /*f9bd0*/  LOP3.LUT R109, R109, 0xfffffffb, RZ, 0xc0, !PT ;  /* 0xfffffffb6d6d7812 */ /* 0x000fc800078ec0ff */
[----:B------:R-:W-:Y:S02]  /*f9be0*/  @P1 LOP3.LUT R109, R109, 0x4, RZ, 0xfc, !PT ;  /* 0x000000046d6d1812 */ /* 0x000fe400078efcff */
[----:B------:R-:W-:Y:S02]  /*f9bf0*/  ISETP.LT.AND P1, PT, R243, UR13, !P0 ;  /* 0x0000000df3007c0c */ /* 0x000fe4000c721270 */
[----:B------:R-:W-:Y:S02]  /*f9c00*/  LOP3.LUT R109, R109, 0xfffffffe, RZ, 0xc0, !PT ;  /* 0xfffffffe6d6d7812 */ /* 0x000fe400078ec0ff */
[----:B------:R-:W-:Y:S02]  /*f9c10*/  @P2 LOP3.LUT R108, R108, 0x80000000, RZ, 0xfc, !PT ;  /* 0x800000006c6c2812 */ /* 0x000fe400078efcff */
[----:B------:R-:W-:Y:S02]  /*f9c20*/  @P3 LOP3.LUT R109, R109, 0x1, RZ, 0xfc, !PT ;  /* 0x000000016d6d3812 */ /* 0x000fe400078efcff */
[----:B------:R-:W-:-:S02]  /*f9c30*/  ISETP.LT.AND P3, PT, R16, UR11, !P0 ;  /* 0x0000000b10007c0c */ /* 0x000fc4000c761270 */
        /* <DEDUP_REMOVED lines=24> */
[----:B------:R-:W-:Y:S02]  /*f9dc0*/  LOP3.LUT R108, R108, 0xffbfffff, RZ, 0xc0, !PT ;  /* 0xffbfffff6c6c7812 */ /* 0x000fe400078ec0ff */
[----:B------:R-:W-:Y:S02]  /*f9dd0*/  ISETP.GE.AND P0, PT, R226, UR27, PT ;  /* 0x0000001be2007c0c */ /* 0x000fe4000bf06270 */
        /* <DEDUP_REMOVED lines=43> */
[----:B------:R-:W-:Y:S02]  /*fa090*/  LOP3.LUT R0, R0, 0xefffffff, RZ, 0xc0, !PT ;  /* 0xefffffff00007812 */ /* 0x000fe400078ec0ff */
[----:B------:R-:W-:Y:S02]  /*fa0a0*/  ISETP.LT.AND P3, PT, R242, UR22, !P4 ;  /* 0x00000016f2007c0c */ /* 0x000fe4000e761270 */
[----:B------:R-:W-:-:S04]  /*fa0b0*/  @P2 LOP3.LUT R0, R0, 0x10000000, RZ, 0xfc, !PT ;  /* 0x1000000000002812 */ /* 0x000fc800078efcff */
[----:B------:R-:W-:Y:S02]  /*fa0c0*/  LOP3.LUT R0, R0, 0xf7ffffff, RZ, 0xc0, !PT ;  /* 0xf7ffffff00007812 */ /* 0x000fe400078ec0ff */
[----:B------:R-:W-:Y:S02]  /*fa0d0*/  LOP3.LUT R108, R108, 0xfffff7ff, RZ, 0xc0, !PT ;  /* 0xfffff7ff6c6c7812 */ /* 0x000fe400078ec0ff */
[----:B------:R-:W-:Y:S02]  /*fa0e0*/  @P1 LOP3.LUT R0, R0, 0x8000000, RZ, 0xfc, !PT ;  /* 0x0800000000001812 */ /* 0x000fe400078efcff */
[----:B------:R-:W-:Y:S02]  /*fa0f0*/  ISETP.LT.AND P1, PT, R243, UR42, !P4 ;  /* 0x0000002af3007c0c */ /* 0x000fe4000e721270 */
[----:B------:R-:W-:-:S04]  /*fa100*/  @P3 LOP3.LUT R108, R108, 0x800, RZ, 0xfc, !PT ;  /* 0x000008006c6c3812 */ /* 0x000fc800078efcff */
[----:B------:R-:W-:Y:S02]  /*fa110*/  LOP3.LUT R108, R108, 0xfffffbff, RZ, 0xc0, !PT ;  /* 0xfffffbff6c6c7812 */ /* 0x000fe400078ec0ff */
[----:B------:R-:W-:-:S05]  /*fa120*/  ISETP.GE.AND P2, PT, R9, UR35, PT ;  /* 0x0000002309007c0c */ /* 0x000fca000bf46270 */
[----:B------:R-:W-:Y:S02]  /*fa130*/  @P1 LOP3.LUT R108, R108, 0x400, RZ, 0xfc, !PT ;  /* 0x000004006c6c1812 */ /* 0x000fe400078efcff */
[----:B------:R-:W-:Y:S02]  /*fa140*/  ISETP.LT.AND P1, PT, R16, UR24, !P4 ;  /* 0x0000001810007c0c */ /* 0x000fe4000e721270 */
[----:B------:R-:W-:Y:S02]  /*fa150*/  ISETP.LT.AND P3, PT, R15, UR67, !P4 ;  /* 0x000000430f007c0c */ /* 0x000fe4000e761270 */
[----:B------:R-:W-:Y:S02]  /*fa160*/  LOP3.LUT R108, R108, 0xfffffdff, RZ, 0xc0, !PT ;  /* 0xfffffdff6c6c7812 */ /* 0x000fe400078ec0ff */
[----:B------:R-:W-:Y:S02]  /*fa170*/  @P2 LOP3.LUT R2, R2, 0x1, RZ, 0xfc, !PT ;  /* 0x0000000102022812 */ /* 0x000fe400078efcff */
[----:B------:R-:W-:-:S05]  /*fa180*/  ISETP.LT.AND P2, PT, R14, UR68, !P4 ;  /* 0x000000440e007c0c */ /* 0x000fca000e741270 */
[----:B------:R-:W-:-:S04]  /*fa190*/  @P1 LOP3.LUT R108, R108, 0x200, RZ, 0xfc, !PT ;  /* 0x000002006c6c1812 */ /* 0x000fc800078efcff */
        /* <DEDUP_REMOVED lines=11> */
[----:B------:R-:W-:Y:S02]  /*fa250*/  @P3 LOP3.LUT R108, R108, 0x20, RZ, 0xfc, !PT ;  /* 0x000000206c6c3812 */ /* 0x000fe400078efcff */
[----:B------:R-:W-:-:S02]  /*fa260*/  ISETP.LT.AND P1, PT, R10, UR33, !P4 ;  /* 0x000000210a007c0c */ /* 0x000fc4000e721270 */
[----:B------:R-:W-:Y:S01]  /*fa270*/  LOP3.LUT R108, R108, 0xffffffef, RZ, 0xc0, !PT ;  /* 0xffffffef6c6c7812 */ /* 0x000fe200078ec0ff */
[----:B------:R-:W-:Y:S03]  /*fa280*/  STL [R1+0x59c], R218 ;  /* 0x00059cda01007387 */ /* 0x000fe60000100800 */
[----:B------:R-:W-:Y:S01]  /*fa290*/  @P2 LOP3.LUT R108, R108, 0x10, RZ, 0xfc, !PT ;  /* 0x000000106c6c2812 */ /* 0x000fe200078efcff */
[----:B------:R1:W-:Y:S01]  /*fa2a0*/  STL [R1+0x598], R224 ;  /* 0x000598e001007387 */ /* 0x0003e20000100800 */
[----:B------:R-:W-:Y:S02]  /*fa2b0*/  LOP3.LUT R0, R0, 0xfbffffff, RZ, 0xc0, !PT ;  /* 0xfbffffff00007812 */ /* 0x000fe400078ec0ff */
[----:B------:R-:W-:Y:S02]  /*fa2c0*/  ISETP.LT.AND P3, PT, R9, UR43, !P4 ;  /* 0x0000002b09007c0c */ /* 0x000fe4000e761270 */
[----:B------:R-:W-:Y:S01]  /*fa2d0*/  LOP3.LUT R108, R108, 0xfffffff7, RZ, 0xc0, !PT ;  /* 0xfffffff76c6c7812 */ /* 0x000fe200078ec0ff */
[----:B-1----:R-:W-:Y:S01]  /*fa2e0*/  VIADD R224, R224, UR16 ;  /* 0x00000010e0e07c36 */ /* 0x002fe20008000000 */
[----:B------:R-:W-:-:S02]  /*fa2f0*/  @P0 LOP3.LUT R0, R0, 0x4000000, RZ, 0xfc, !PT ;  /* 0x0400000000000812 */ /* 0x000fc400078efcff */
[----:B------:R-:W-:Y:S02]  /*fa300*/  ISETP.GE.AND P0, PT, R227, UR57, PT ;  /* 0x00000039e3007c0c */ /* 0x000fe4000bf06270 */
[----:B------:R1:W-:Y:S01]  /*fa310*/  STL [R1+0x594], R224 ;  /* 0x000594e001007387 */ /* 0x0003e20000100800 */
[----:B------:R-:W-:Y:S02]  /*fa320*/  @P1 LOP3.LUT R108, R108, 0x8, RZ, 0xfc, !PT ;  /* 0x000000086c6c1812 */ /* 0x000fe400078efcff */
[----:B------:R-:W-:Y:S02]  /*fa330*/  ISETP.LT.AND P2, PT, R8, UR73, !P4 ;  /* 0x0000004908007c0c */ /* 0x000fe4000e741270 */
[----:B------:R-:W-:Y:S02]  /*fa340*/  ISETP.LT.AND P1, PT, R7, UR74, !P0 ;  /* 0x0000004a07007c0c */ /* 0x000fe4000c721270 */
[----:B------:R-:W-:Y:S01]  /*fa350*/  LOP3.LUT R108, R108, 0xfffffffb, RZ, 0xc0, !PT ;  /* 0xfffffffb6c6c7812 */ /* 0x000fe200078ec0ff */
[----:B-1----:R-:W-:-:S03]  /*fa360*/  VIADD R224, R224, UR21 ;  /* 0x00000015e0e07c36 */ /* 0x002fc60008000000 */
[----:B------:R-:W-:Y:S02]  /*fa370*/  @P3 LOP3.LUT R108, R108, 0x4, RZ, 0xfc, !PT ;  /* 0x000000046c6c3812 */ /* 0x000fe400078efcff */
[----:B------:R1:W-:Y:S04]  /*fa380*/  STL [R1+0xf54], R224 ;  /* 0x000f54e001007387 */ /* 0x0003e80000100800 */
[----:B------:R-:W3:Y:S04]  /*fa390*/  LDL.LU R16, [R1+0x5cfc] ;  /* 0x005cfc0001107983 */ /* 0x000ee80000300800 */
[----:B------:R-:W3:Y:S01]  /*fa3a0*/  LDL.LU R15, [R1+0x5cf8] ;  /* 0x005cf800010f7983 */ /* 0x000ee20000300800 */
[----:B------:R-:W-:-:S03]  /*fa3b0*/  LOP3.LUT R108, R108, 0xfffffffd, RZ, 0xc0, !PT ;  /* 0xfffffffd6c6c7812 */ /* 0x000fc600078ec0ff */
[----:B------:R-:W3:Y:S01]  /*fa3c0*/  LDL.LU R14, [R1+0x5cf4] ;  /* 0x005cf400010e7983 */ /* 0x000ee20000300800 */
[----:B------:R-:W-:-:S03]  /*fa3d0*/  LOP3.LUT R0, R0, 0xfdffffff, RZ, 0xc0, !PT ;  /* 0xfdffffff00007812 */ /* 0x000fc600078ec0ff */
[----:B------:R-:W3:Y:S04]  /*fa3e0*/  LDL.LU R13, [R1+0x5cf0] ;  /* 0x005cf000010d7983 */ /* 0x000ee80000300800 */
[----:B------:R-:W3:Y:S04]  /*fa3f0*/  LDL.LU R12, [R1+0x5cec] ;  /* 0x005cec00010c7983 */ /* 0x000ee80000300800 */
[----:B------:R-:W3:Y:S01]  /*fa400*/  LDL.LU R11, [R1+0x5ce8] ;  /* 0x005ce800010b7983 */ /* 0x000ee20000300800 */
[----:B------:R-:W-:-:S03]  /*fa410*/  ISETP.LT.AND P3, PT, R6, UR64, !P0 ;  /* 0x0000004006007c0c */ /* 0x000fc6000c761270 */
[----:B------:R-:W3:Y:S01]  /*fa420*/  LDL.LU R10, [R1+0x5ce4] ;  /* 0x005ce400010a7983 */ /* 0x000ee20000300800 */
[----:B------:R-:W-:-:S03]  /*fa430*/  @P2 LOP3.LUT R108, R108, 0x2, RZ, 0xfc, !PT ;  /* 0x000000026c6c2812 */ /* 0x000fc600078efcff */
[----:B------:R-:W3:Y:S01]  /*fa440*/  LDL.LU R9, [R1+0x5ce0] ;  /* 0x005ce00001097983 */ /* 0x000ee20000300800 */
[----:B------:R-:W-:-:S03]  /*fa450*/  ISETP.LT.AND P2, PT, R5, UR65, !P0 ;  /* 0x0000004105007c0c */ /* 0x000fc6000c741270 */
[----:B------:R-:W3:Y:S01]  /*fa460*/  LDL.LU R8, [R1+0x5cdc] ;  /* 0x005cdc0001087983 */ /* 0x000ee20000300800 */
[----:B------:R-:W-:-:S03]  /*fa470*/  @P1 LOP3.LUT R0, R0, 0x2000000, RZ, 0xfc, !PT ;  /* 0x0200000000001812 */ /* 0x000fc600078efcff */
[----:B------:R-:W3:Y:S01]  /*fa480*/  LDL.LU R7, [R1+0x5cd8] ;  /* 0x005cd80001077983 */ /* 0x000ee20000300800 */
[----:B------:R-:W-:-:S03]  /*fa490*/  ISETP.LT.AND P1, PT, R4, UR6, !P0 ;  /* 0x0000000604007c0c */ /* 0x000fc6000c721270 */
[----:B------:R-:W3:Y:S04]  /*fa4a0*/  LDL.LU R6, [R1+0x5cd4] ;  /* 0x005cd40001067983 */ /* 0x000ee80000300800 */
[----:B------:R-:W3:Y:S04]  /*fa4b0*/  LDL.LU R5, [R1+0x5cd0] ;  /* 0x005cd00001057983 */ /* 0x000ee80000300800 */
[----:B------:R-:W3:Y:S01]  /*fa4c0*/  LDL.LU R4, [R1+0x5ccc] ;  /* 0x005ccc0001047983 */ /* 0x000ee20000300800 */
[----:B------:R-:W-:-:S04]  /*fa4d0*/  LOP3.LUT R0, R0, 0xfeffffff, RZ, 0xc0, !PT ;  /* 0xfeffffff00007812 */ /* 0x000fc800078ec0ff */
[----:B------:R-:W-:-:S04]  /*fa4e0*/  @P3 LOP3.LUT R0, R0, 0x1000000, RZ, 0xfc, !PT ;  /* 0x0100000000003812 */ /* 0x000fc800078efcff */
[----:B------:R-:W-:Y:S01]  /*fa4f0*/  LOP3.LUT R0, R0, 0xff7fffff, RZ, 0xc0, !PT ;  /* 0xff7fffff00007812 */ /* 0x000fe200078ec0ff */
[----:B------:R-:W1:Y:S03]  /*fa500*/  S2R R218, SR_TID.X ;  /* 0x0000000000da7919 */ /* 0x000e660000002100 */
[----:B------:R-:W-:Y:S02]  /*fa510*/  @P2 LOP3.LUT R0, R0, 0x800000, RZ, 0xfc, !PT ;  /* 0x0080000000002812 */ /* 0x000fe400078efcff */
[----:B------:R-:W-:Y:S02]  /*fa520*/  ISETP.LT.AND P3, PT, R241, UR66, !P0 ;  /* 0x00000042f1007c0c */ /* 0x000fe4000c761270 */
[----:B------:R-:W-:-:S04]  /*fa530*/  LOP3.LUT R0, R0, 0xffbfffff, RZ, 0xc0, !PT ;  /* 0xffbfffff00007812 */ /* 0x000fc800078ec0ff */
[----:B------:R-:W-:-:S04]  /*fa540*/  @P1 LOP3.LUT R0, R0, 0x400000, RZ, 0xfc, !PT ;  /* 0x0040000000001812 */ /* 0x000fc800078efcff */
[----:B------:R-:W-:Y:S02]  /*fa550*/  LOP3.LUT R0, R0, 0xffdfffff, RZ, 0xc0, !PT ;  /* 0xffdfffff00007812 */ /* 0x000fe400078ec0ff */
[----:B----4-:R-:W-:Y:S02]  /*fa560*/  ISETP.LT.AND P2, PT, R242, UR75, !P0 ;  /* 0x0000004bf2007c0c */ /* 0x010fe4000c741270 */
[----:B------:R-:W-:Y:S02]  /*fa570*/  @P3 LOP3.LUT R0, R0, 0x200000, RZ, 0xfc, !PT ;  /* 0x0020000000003812 */ /* 0x000fe400078efcff */
[----:B------:R-:W-:Y:S02]  /*fa580*/  ISETP.LT.AND P1, PT, R243, UR76, !P0 ;  /* 0x0000004cf3007c0c */ /* 0x000fe4000c721270 */
[----:B------:R-:W-:-:S04]  /*fa590*/  LOP3.LUT R0, R0, 0xfff7ffff, RZ, 0xc0, !PT ;  /* 0xfff7ffff00007812 */ /* 0x000fc800078ec0ff */
[----:B------:R-:W-:-:S04]  /*fa5a0*/  LOP3.LUT R0, R0, 0xffefffff, RZ, 0xc0, !PT ;  /* 0xffefffff00007812 */ /* 0x000fc800078ec0ff */
[----:B------:R-:W-:Y:S02]  /*fa5b0*/  @P2 LOP3.LUT R0, R0, 0x100000, RZ, 0xfc, !PT ;  /* 0x0010000000002812 */ /* 0x000fe400078efcff */
[----:B-1----:R-:W-:Y:S02]  /*fa5c0*/  LOP3.LUT R218, R218, 0x1f, RZ, 0xc0, !PT ;  /* 0x0000001fdada7812 */ /* 0x002fe400078ec0ff */
[----:B------:R-:W-:Y:S01]  /*fa5d0*/  @P1 LOP3.LUT R0, R0, 0x80000, RZ, 0xfc, !PT ;  /* 0x0008000000001812 */ /* 0x000fe200078efcff */
[----:B------:R-:W-:Y:S01]  /*fa5e0*/  STL.64 [R1+0x5cd8], R106 ;  /* 0x005cd86a01007387 */ /* 0x000fe20000100a00 */
[----:B------:R-:W-:Y:S01]  /*fa5f0*/  LEA R218, R218, UR4, 0x4 ;  /* 0x00000004dada7c11 */ /* 0x000fe2000f8e20ff */
[----:B------:R-:W1:Y:S02]  /*fa600*/  LDCU UR4, c[0x0][0x398] ;  /* 0x00007300ff0477ac */ /* 0x000e640008000800 */
[----:B------:R-:W-:Y:S01]  /*fa610*/  STL.64 [R1+0x5cd0], R104 ;  /* 0x005cd06801007387 */ /* 0x000fe20000100a00 */
[----:B------:R-:W4:Y:S03]  /*fa620*/  LDCU UR77, c[0x0][0x398] ;  /* 0x00007300ff4d77ac */ /* 0x000f260008000800 */
[----:B------:R-:W3:Y:S01]  /*fa630*/  LDL.LU R240, [R1+0x8f0] ;  /* 0x0008f00001f07983 */ /* 0x000ee20000300800 */
[----:B------:R-:W1:Y:S03]  /*fa640*/  LDCU UR35, c[0x0][0x398] ;  /* 0x00007300ff2377ac */ /* 0x000e660008000800 */
[----:B------:R-:W3:Y:S01]  /*fa650*/  LDL.LU R241, [R1+0x8f8] ;  /* 0x0008f80001f17983 */ /* 0x000ee20000300800 */
[----:B------:R-:W1:Y:S03]  /*fa660*/  LDCU UR34, c[0x0][0x398] ;  /* 0x00007300ff2277ac */ /* 0x000e660008000800 */
[----:B------:R-:W3:Y:S01]  /*fa670*/  LDL.LU R242, [R1+0x2a50] ;  /* 0x002a500001f27983 */ /* 0x000ee20000300800 */
[----:B------:R-:W1:Y:S03]  /*fa680*/  LDCU UR25, c[0x0][0x398] ;  /* 0x00007300ff1977ac */ /* 0x000e660008000800 */
[----:B------:R-:W3:Y:S01]  /*fa690*/  LDL.LU R243, [R1+0x2a58] ;  /* 0x002a580001f37983 */ /* 0x000ee20000300800 */
[----:B------:R-:W1:Y:S03]  /*fa6a0*/  LDCU UR24, c[0x0][0x398] ;  /* 0x00007300ff1877ac */ /* 0x000e660008000800 */
[----:B--2---:R-:W-:Y:S01]  /*fa6b0*/  STSM.16.M88.4 [R218], R220 ;  /* 0x000000dcda007844 */ /* 0x004fe20000000200 */
[----:B------:R-:W-:-:S03]  /*fa6c0*/  NOP ;  /* 0x0000000000007918 */ /* 0x000fc60000000000 */
[----:B------:R-:W2:Y:S01]  /*fa6d0*/  LDS.128 R104, [R218] ;  /* 0x00000000da687984 */ /* 0x000ea20000000c00 */
[----:B------:R-:W-:-:S03]  /*fa6e0*/  NOP ;  /* 0x0000000000007918 */ /* 0x000fc60000000000 */
[----:B------:R-:W4:Y:S01]  /*fa6f0*/  LDL.LU R224, [R1+0x320] ;  /* 0x0003200001e07983 */ /* 0x000f220000300800 */
[----:B------:R-:W1:Y:S03]  /*fa700*/  LDCU UR23, c[0x0][0x398] ;  /* 0x00007300ff1777ac */ /* 0x000e660008000800 */
[----:B------:R-:W4:Y:S01]  /*fa710*/  LDL.LU R225, [R1+0x328] ;  /* 0x0003280001e17983 */ /* 0x000f220000300800 */
[----:B------:R-:W1:Y:S01]  /*fa720*/  LDCU UR5, c[0x0][0x398] ;  /* 0x00007300ff0577ac */ /* 0x000e620008000800 */
[----:B------:R-:W1:Y:S01]  /*fa730*/  LDCU UR6, c[0x0][0x398] ;  /* 0x00007300ff0677ac */ /* 0x000e620008000800 */
[----:B------:R-:W1:Y:S01]  /*fa740*/  LDCU UR33, c[0x0][0x398] ;  /* 0x00007300ff2177ac */ /* 0x000e620008000800 */
[----:B------:R-:W1:Y:S01]  /*fa750*/  LDCU UR36, c[0x0][0x398] ;  /* 0x00007300ff2477ac */ /* 0x000e620008000800 */
[----:B------:R-:W1:Y:S01]  /*fa760*/  LDCU UR37, c[0x0][0x398] ;  /* 0x00007300ff2577ac */ /* 0x000e620008000800 */
[----:B------:R-:W1:Y:S01]  /*fa770*/  LDCU UR38, c[0x0][0x398] ;  /* 0x00007300ff2677ac */ /* 0x000e620008000800 */
[----:B------:R-:W1:Y:S01]  /*fa780*/  LDCU UR39, c[0x0][0x398] ;  /* 0x00007300ff2777ac */ /* 0x000e620008000800 */
[----:B--2---:R-:W-:Y:S01]  /*fa790*/  STL.64 [R1+0x690], R104 ;  /* 0x0006906801007387 */ /* 0x004fe20000100a00 */
[----:B------:R-:W2:Y:S03]  /*fa7a0*/  LDCU UR42, c[0x0][0x398] ;  /* 0x00007300ff2a77ac */ /* 0x000ea60008000800 */
[----:B------:R-:W-:Y:S01]  /*fa7b0*/  STL.64 [R1+0x698], R106 ;  /* 0x0006986a01007387 */ /* 0x000fe20000100a00 */
[----:B------:R-:W1:Y:S03]  /*fa7c0*/  LDCU UR43, c[0x0][0x398] ;  /* 0x00007300ff2b77ac */ /* 0x000e660008000800 */
        /* <DEDUP_REMOVED lines=56> */
[----:B---3--:R3:W-:Y:S01]  /*fab50*/  STSM.16.M88.4 [R218], R240 ;  /* 0x000000f0da007844 */ /* 0x0087e20000000200 */
[----:B------:R-:W-:-:S03]  /*fab60*/  NOP ;  /* 0x0000000000007918 */ /* 0x000fc60000000000 */
[----:B------:R-:W1:Y:S01]  /*fab70*/  LDS.128 R104, [R218] ;  /* 0x00000000da687984 */ /* 0x000e620000000c00 */
[----:B------:R-:W-:-:S03]  /*fab80*/  NOP ;  /* 0x0000000000007918 */ /* 0x000fc60000000000 */
[----:B---3--:R-:W3:Y:S04]  /*fab90*/  LDL.LU R240, [R1+0xa90] ;  /* 0x000a900001f07983 */ /* 0x008ee80000300800 */
[----:B------:R-:W3:Y:S04]  /*faba0*/  LDL.LU R241, [R1+0xa98] ;  /* 0x000a980001f17983 */ /* 0x000ee80000300800 */
[----:B-1----:R-:W-:Y:S04]  /*fabb0*/  STL.64 [R1+0x680], R104 ;  /* 0x0006806801007387 */ /* 0x002fe80000100a00 */
[----:B------:R-:W-:Y:S04]  /*fabc0*/  STL.64 [R1+0x688], R106 ;  /* 0x0006886a01007387 */ /* 0x000fe80000100a00 */
[----:B------:R-:W3:Y:S04]  /*fabd0*/  LDL.LU R242, [R1+0x28b0] ;  /* 0x0028b00001f27983 */ /* 0x000ee80000300800 */
[----:B------:R-:W3:Y:S04]  /*fabe0*/  LDL.LU R243, [R1+0x28b8] ;  /* 0x0028b80001f37983 */ /* 0x000ee80000300800 */
[----:B----4-:R-:W-:Y:S01]  /*fabf0*/  STSM.16.M88.4 [R218], R224 ;  /* 0x000000e0da007844 */ /* 0x010fe20000000200 */
[----:B------:R-:W-:-:S03]  /*fac00*/  NOP ;  /* 0x0000000000007918 */ /* 0x000fc60000000000 */
[----:B------:R-:W1:Y:S01]  /*fac10*/  LDS.128 R104, [R218] ;  /* 0x00000000da687984 */ /* 0x000e620000000c00 */
[----:B------:R-:W-:-:S03]  /*fac20*/  NOP ;  /* 0x0000000000007918 */ /* 0x000fc60000000000 */
[----:B------:R-:W4:Y:S04]  /*fac30*/  LDL.LU R220, [R1+0x560] ;  /* 0x0005600001dc7983 */ /* 0x000f280000300800 */
[----:B------:R-:W4:Y:S04]  /*fac40*/  LDL.LU R221, [R1+0x568] ;  /* 0x0005680001dd7983 */ /* 0x000f280000300800 */
[----:B-1----:R-:W-:Y:S04]  /*fac50*/  STL.64 [R1+0x670], R104 ;  /* 0x0006706801007387 */ /* 0x002fe80000100a00 */
[----:B------:R-:W-:Y:S04]  /*fac60*/  STL.64 [R1+0x678], R106 ;  /* 0x0006786a01007387 */ /* 0x000fe80000100a00 */
[----:B------:R-:W4:Y:S04]  /*fac70*/  LDL.LU R222, [R1+0x2880] ;  /* 0x0028800001de7983 */ /* 0x000f280000300800 */
[----:B------:R-:W4:Y:S04]  /*fac80*/  LDL.LU R223, [R1+0x2888] ;  /* 0x0028880001df7983 */ /* 0x000f280000300800 */
[----:B------:R-:W2:Y:S04]  /*fac90*/  LDL.LU R224, [R1+0x2a0] ;  /* 0x0002a00001e07983 */ /* 0x000ea80000300800 */
[----:B------:R-:W2:Y:S04]  /*faca0*/  LDL.LU R225, [R1+0x2a8] ;  /* 0x0002a80001e17983 */ /* 0x000ea80000300800 */
[----:B---3--:R-:W-:Y:S01]  /*facb0*/  STSM.16.M88.4 [R218], R240 ;  /* 0x000000f0da007844 */ /* 0x008fe20000000200 */
[----:B------:R-:W-:-:S03]  /*facc0*/  NOP ;  /* 0x0000000000007918 */ /* 0x000fc60000000000 */
[----:B------:R-:W1:Y:S01]  /*facd0*/  LDS.128 R104, [R218] ;  /* 0x00000000da687984 */ /* 0x000e620000000c00 */
[----:B------:R-:W-:-:S03]  /*face0*/  NOP ;  /* 0x0000000000007918 */ /* 0x000fc60000000000 */
[----:B-1----:R-:W-:Y:S04]  /*facf0*/  STL.64 [R1+0x660], R104 ;  /* 0x0006606801007387 */ /* 0x002fe80000100a00 */
[----:B------:R-:W-:Y:S04]  /*fad00*/  STL.64 [R1+0x668], R106 ;  /* 0x0006686a01007387 */ /* 0x000fe80000100a00 */
[----:B------:R-:W2:Y:S04]  /*fad10*/  LDL.LU R226, [R1+0xc80] ;  /* 0x000c800001e27983 */ /* 0x000ea80000300800 */
[----:B------:R-:W2:Y:S04]  /*fad20*/  LDL.LU R227, [R1+0xc88] ;  /* 0x000c880001e37983 */ /* 0x000ea80000300800 */
[----:B----4-:R1:W-:Y:S01]  /*fad30*/  STSM.16.M88.4 [R218], R220 ;  /* 0x000000dcda007844 */ /* 0x0103e20000000200 */
[----:B------:R-:W-:-:S03]  /*fad40*/  NOP ;  /* 0x0000000000007918 */ /* 0x000fc60000000000 */
[----:B------:R-:W3:Y:S01]  /*fad50*/  LDS.128 R104, [R218] ;  /* 0x00000000da687984 */ /* 0x000ee20000000c00 */
[----:B------:R-:W-:-:S03]  /*fad60*/  NOP ;  /* 0x0000000000007918 */ /* 0x000fc60000000000 */
[----:B-1----:R-:W4:Y:S04]  /*fad70*/  LDL.LU R220, [R1+0x3f0] ;  /* 0x0003f00001dc7983 */ /* 0x002f280000300800 */
[----:B------:R-:W4:Y:S04]  /*fad80*/  LDL.LU R221, [R1+0x3f8] ;  /* 0x0003f80001dd7983 */ /* 0x000f280000300800 */
[----:B---3--:R-:W-:Y:S04]  /*fad90*/  STL.64 [R1+0x650], R104 ;  /* 0x0006506801007387 */ /* 0x008fe80000100a00 */
[----:B------:R-:W-:Y:S04]  /*fada0*/  STL.64 [R1+0x658], R106 ;  /* 0x0006586a01007387 */ /* 0x000fe80000100a00 */
[----:B------:R-:W4:Y:S04]  /*fadb0*/  LDL.LU R222, [R1+0x27b0] ;  /* 0x0027b00001de7983 */ /* 0x000f280000300800 */
[----:B------:R-:W4:Y:S04]  /*fadc0*/  LDL.LU R223, [R1+0x27b8] ;  /* 0x0027b80001df7983 */ /* 0x000f280000300800 */
[----:B--2---:R1:W-:Y:S01]  /*fadd0*/  STSM.16.M88.4 [R218], R224 ;  /* 0x000000e0da007844 */ /* 0x0043e20000000200 */
[----:B------:R-:W-:-:S03]  /*fade0*/  NOP ;  /* 0x0000000000007918 */ /* 0x000fc60000000000 */
[----:B------:R-:W2:Y:S01]  /*fadf0*/  LDS.128 R104, [R218] ;  /* 0x00000000da687984 */ /* 0x000ea20000000c00 */
[----:B------:R-:W-:-:S03]  /*fae00*/  NOP ;  /* 0x0000000000007918 */ /* 0x000fc60000000000 */
[----:B-1----:R-:W3:Y:S04]  /*fae10*/  LDL.LU R224, [R1+0x140] ;  /* 0x0001400001e07983 */ /* 0x002ee80000300800 */
[----:B------:R-:W3:Y:S04]  /*fae20*/  LDL.LU R225, [R1+0x148] ;  /* 0x0001480001e17983 */ /* 0x000ee80000300800 */
[----:B--2---:R-:W-:Y:S04]  /*fae30*/  STL.64 [R1+0x640], R104 ;  /* 0x0006406801007387 */ /* 0x004fe80000100a00 */
[----:B------:R-:W-:Y:S04]  /*fae40*/  STL.64 [R1+0x648], R106 ;  /* 0x0006486a01007387 */ /* 0x000fe80000100a00 */
[----:B------:R-:W3:Y:S04]  /*fae50*/  LDL.LU R226, [R1+0x26e0] ;  /* 0x0026e00001e27983 */ /* 0x000ee80000300800 */
[----:B------:R-:W3:Y:S04]  /*fae60*/  LDL.LU R227, [R1+0x26e8] ;  /* 0x0026e80001e37983 */ /* 0x000ee80000300800 */
[----:B----4-:R1:W-:Y:S01]  /*fae70*/  STSM.16.M88.4 [R218], R220 ;  /* 0x000000dcda007844 */ /* 0x0103e20000000200 */
[----:B------:R-:W-:-:S03]  /*fae80*/  NOP ;  /* 0x0000000000007918 */ /* 0x000fc60000000000 */
[----:B------:R-:W2:Y:S01]  /*fae90*/  LDS.128 R104, [R218] ;  /* 0x00000000da687984 */ /* 0x000ea20000000c00 */
[----:B------:R-:W-:-:S03]  /*faea0*/  NOP ;  /* 0x0000000000007918 */ /* 0x000fc60000000000 */
[----:B-1----:R-:W4:Y:S04]  /*faeb0*/  LDL.LU R220, [R1+0x90] ;  /* 0x0000900001dc7983 */ /* 0x002f280000300800 */
[----:B------:R-:W4:Y:S04]  /*faec0*/  LDL.LU R221, [R1+0x98] ;  /* 0x0000980001dd7983 */ /* 0x000f280000300800 */
[----:B--2---:R-:W-:Y:S04]  /*faed0*/  STL.64 [R1+0x630], R104 ;  /* 0x0006306801007387 */ /* 0x004fe80000100a00 */
[----:B------:R-:W-:Y:S04]  /*faee0*/  STL.64 [R1+0x638], R106 ;  /* 0x0006386a01007387 */ /* 0x000fe80000100a00 */
[----:B------:R-:W4:Y:S04]  /*faef0*/  LDL.LU R222, [R1+0x2610] ;  /* 0x0026100001de7983 */ /* 0x000f280000300800 */
[----:B------:R-:W4:Y:S04]  /*faf00*/  LDL.LU R223, [R1+0x2618] ;  /* 0x0026180001df7983 */ /* 0x000f280000300800 */
[----:B---3--:R1:W-:Y:S01]  /*faf10*/  STSM.16.M88.4 [R218], R224 ;  /* 0x000000e0da007844 */ /* 0x0083e20000000200 */
        /* <DEDUP_REMOVED lines=49> */
[----:B----4-:R-:W-:Y:S01]  /*fb230*/  STSM.16.M88.4 [R218], R220 ;  /* 0x000000dcda007844 */ /* 0x010fe20000000200 */
[----:B------:R-:W-:-:S03]  /*fb240*/  NOP ;  /* 0x0000000000007918 */ /* 0x000fc60000000000 */
[----:B------:R-:W1:Y:S01]  /*fb250*/  LDS.128 R104, [R218] ;  /* 0x00000000da687984 */ /* 0x000e620000000c00 */
[----:B------:R-:W-:-:S03]  /*fb260*/  NOP ;  /* 0x0000000000007918 */ /* 0x000fc60000000000 */
[----:B-1----:R-:W-:Y:S04]  /*fb270*/  STL.64 [R1+0x6b0], R104 ;  /* 0x0006b06801007387 */ /* 0x002fe80000100a00 */
[----:B------:R-:W-:Y:S04]  /*fb280*/  STL.64 [R1+0x6b8], R106 ;  /* 0x0006b86a01007387 */ /* 0x000fe80000100a00 */
[----:B------:R-:W2:Y:S04]  /*fb290*/  LDL.LU R222, [R1+0x1920] ;  /* 0x0019200001de7983 */ /* 0x000ea80000300800 */
[----:B------:R-:W2:Y:S04]  /*fb2a0*/  LDL.LU R223, [R1+0x1928] ;  /* 0x0019280001df7983 */ /* 0x000ea80000300800 */
[----:B---3--:R-:W-:Y:S01]  /*fb2b0*/  STSM.16.M88.4 [R218], R224 ;  /* 0x000000e0da007844 */ /* 0x008fe20000000200 */
[----:B------:R-:W-:-:S03]  /*fb2c0*/  NOP ;  /* 0x0000000000007918 */ /* 0x000fc60000000000 */
[----:B------:R-:W1:Y:S04]  /*fb2d0*/  LDS.128 R104, [R218] ;  /* 0x00000000da687984 */ /* 0x000e680000000c00 */
[----:B-1----:R-:W-:Y:S04]  /*fb2e0*/  STL.64 [R1+0x6a0], R104 ;  /* 0x0006a06801007387 */ /* 0x002fe80000100a00 */
[----:B------:R-:W-:Y:S01]  /*fb2f0*/  STL.64 [R1+0x6a8], R106 ;  /* 0x0006a86a01007387 */ /* 0x000fe20000100a00 */
[----:B------:R-:W-:Y:S01]  /*fb300*/  IMAD.MOV.U32 R220, RZ, RZ, R176 ;  /* 0x000000ffffdc7224 */ /* 0x000fe200078e00b0 */
[----:B------:R-:W-:-:S02]  /*fb310*/  NOP ;  /* 0x0000000000007918 */ /* 0x000fc40000000000 */
[----:B------:R-:W3:Y:S04]  /*fb320*/  LDL.LU R226, [R1+0x18d0] ;  /* 0x0018d00001e27983 */ /* 0x000ee80000300800 */
[----:B------:R-:W3:Y:S01]  /*fb330*/  LDL.LU R227, [R1+0x18d8] ;  /* 0x0018d80001e37983 */ /* 0x000ee20000300800 */
[----:B------:R-:W-:-:S05]  /*fb340*/  IMAD.MOV.U32 R221, RZ, RZ, R178 ;  /* 0x000000ffffdd7224 */ /* 0x000fca00078e00b2 */
[----:B--2---:R1:W-:Y:S01]  /*fb350*/  STSM.16.M88.4 [R218], R220 ;  /* 0x000000dcda007844 */ /* 0x0043e20000000200 */
[----:B------:R-:W-:-:S03]  /*fb360*/  NOP ;  /* 0x0000000000007918 */ /* 0x000fc60000000000 */
[----:B------:R-:W2:Y:S01]  /*fb370*/  LDS.128 R104, [R218] ;  /* 0x00000000da687984 */ /* 0x000ea20000000c00 */
[----:B------:R-:W-:Y:S02]  /*fb380*/  IMAD.MOV.U32 R224, RZ, RZ, R48 ;  /* 0x000000ffffe07224 */ /* 0x000fe400078e0030 */
[----:B------:R-:W-:Y:S01]  /*fb390*/  IMAD.MOV.U32 R225, RZ, RZ, R50 ;  /* 0x000000ffffe17224 */ /* 0x000fe200078e0032 */
[----:B------:R-:W-:Y:S01]  /*fb3a0*/  NOP ;  /* 0x0000000000007918 */ /* 0x000fe20000000000 */
        /* <DEDUP_REMOVED lines=135> */
[----:B------:R-:W3:Y:S01]  /*fbc20*/  LDL.LU R227, [R1+0x22cc] ;  /* 0x0022cc0001e37983 */ /* 0x000ee20000300800 */
[----:B------:R-:W-:-:S03]  /*fbc30*/  IMAD.MOV.U32 R176, RZ, RZ, R49 ;  /* 0x000000ffffb07224 */ /* 0x000fc600078e0031 */
[----:B----4-:R1:W-:Y:S01]  /*fbc40*/  STSM.16.M88.4 [R218], R220 ;  /* 0x000000dcda007844 */ /* 0x0103e20000000200 */
[----:B------:R-:W-:-:S03]  /*fbc50*/  NOP ;  /* 0x0000000000007918 */ /* 0x000fc60000000000 */
[----:B------:R-:W2:Y:S01]  /*fbc60*/  LDS.128 R104, [R218] ;  /* 0x00000000da687984 */ /* 0x000ea20000000c00 */
[----:B------:R-:W-:Y:S01]  /*fbc70*/  NOP ;  /* 0x0000000000007918 */ /* 0x000fe20000000000 */
[----:B-1----:R-:W-:Y:S02]  /*fbc80*/  IMAD.MOV.U32 R220, RZ, RZ, R177 ;  /* 0x000000ffffdc7224 */ /* 0x002fe400078e00b1 */
[----:B------:R-:W-:Y:S02]  /*fbc90*/  IMAD.MOV.U32 R177, RZ, RZ, R51 ;  /* 0x000000ffffb17224 */ /* 0x000fe400078e0033 */
[----:B------:R-:W-:Y:S01]  /*fbca0*/  IMAD.MOV.U32 R221, RZ, RZ, R179 ;  /* 0x000000ffffdd7224 */ /* 0x000fe200078e00b3 */
[----:B--2---:R-:W-:Y:S04]  /*fbcb0*/  STL.64 [R1+0x140], R104 ;  /* 0x0001406801007387 */ /* 0x004fe80000100a00 */
[----:B------:R-:W-:Y:S04]  /*fbcc0*/  STL.64 [R1+0x148], R106 ;  /* 0x0001486a01007387 */ /* 0x000fe80000100a00 */
[----:B------:R-:W2:Y:S04]  /*fbcd0*/  LDL.LU R222, [R1+0x1924] ;  /* 0x0019240001de7983 */ /* 0x000ea80000300800 */
[----:B------:R-:W2:Y:S04]  /*fbce0*/  LDL.LU R223, [R1+0x192c] ;  /* 0x00192c0001df7983 */ /* 0x000ea80000300800 */
[----:B---3--:R-:W-:Y:S01]  /*fbcf0*/  STSM.16.M88.4 [R218], R224 ;  /* 0x000000e0da007844 */ /* 0x008fe20000000200 */
[----:B------:R-:W-:-:S03]  /*fbd00*/  NOP ;  /* 0x0000000000007918 */ /* 0x000fc60000000000 */
[----:B------:R-:W1:Y:S01]  /*fbd10*/  LDS.128 R48, [R218] ;  /* 0x00000000da307984 */ /* 0x000e620000000c00 */
[----:B------:R-:W-:-:S03]  /*fbd20*/  NOP ;  /* 0x0000000000007918 */ /* 0x000fc60000000000 */
[----:B-1----:R1:W-:Y:S04]  /*fbd30*/  STL.64 [R1+0x90], R48 ;  /* 0x0000903001007387 */ /* 0x0023e80000100a00 */
[----:B------:R3:W-:Y:S04]  /*fbd40*/  STL.64 [R1+0x98], R50 ;  /* 0x0000983201007387 */ /* 0x0007e80000100a00 */
[----:B------:R-:W4:Y:S04]  /*fbd50*/  LDL.LU R178, [R1+0x18d4] ;  /* 0x0018d40001b27983 */ /* 0x000f280000300800 */
[----:B------:R-:W4:Y:S04]  /*fbd60*/  LDL.LU R179, [R1+0x18dc] ;  /* 0x0018dc0001b37983 */ /* 0x000f280000300800 */
[----:B-1----:R-:W4:Y:S04]  /*fbd70*/  LDL.LU R48, [R1+0x970] ;  /* 0x0009700001307983 */ /* 0x002f280000300800 */
[----:B------:R-:W4:Y:S04]  /*fbd80*/  LDL.LU R49, [R1+0x978] ;  /* 0x0009780001317983 */ /* 0x000f280000300800 */
[----:B---3--:R-:W3:Y:S04]  /*fbd90*/  LDL.LU R50, [R1+0x2af0] ;  /* 0x002af00001327983 */ /* 0x008ee80000300800 */
[----:B------:R-:W3:Y:S04]  /*fbda0*/  LDL.LU R51, [R1+0x2af8] ;  /* 0x002af80001337983 */ /* 0x000ee80000300800 */
[----:B--2---:R-:W-:Y:S01]  /*fbdb0*/  STSM.16.M88.4 [R218], R220 ;  /* 0x000000dcda007844 */ /* 0x004fe20000000200 */
[----:B------:R-:W-:-:S03]  /*fbdc0*/  NOP ;  /* 0x0000000000007918 */ /* 0x000fc60000000000 */
[----:B------:R-:W-:Y:S01]  /*fbdd0*/  LDS.128 R240, [R218] ;  /* 0x00000000daf07984 */ /* 0x000fe20000000c00 */
[----:B------:R-:W-:-:S03]  /*fbde0*/  NOP ;  /* 0x0000000000007918 */ /* 0x000fc60000000000 */
[----:B----4-:R1:W-:Y:S01]  /*fbdf0*/  STSM.16.M88.4 [R218], R176 ;  /* 0x000000b0da007844 */ /* 0x0103e20000000200 */
[----:B------:R-:W-:-:S03]  /*fbe00*/  NOP ;  /* 0x0000000000007918 */ /* 0x000fc60000000000 */
[----:B------:R-:W-:Y:S01]  /*fbe10*/  LDS.128 R224, [R218] ;  /* 0x00000000dae07984 */ /* 0x000fe20000000c00 */
[----:B------:R-:W-:-:S03]  /*fbe20*/  NOP ;  /* 0x0000000000007918 */ /* 0x000fc60000000000 */
[----:B-1----:R-:W2:Y:S04]  /*fbe30*/  LDL.LU R176, [R1+0x8e0] ;  /* 0x0008e00001b07983 */ /* 0x002ea80000300800 */
[----:B------:R-:W2:Y:S04]  /*fbe40*/  LDL.LU R177, [R1+0x8e8] ;  /* 0x0008e80001b17983 */ /* 0x000ea80000300800 */
[----:B------:R-:W2:Y:S04]  /*fbe50*/  LDL.LU R178, [R1+0x2a40] ;  /* 0x002a400001b27983 */ /* 0x000ea80000300800 */
[----:B------:R-:W2:Y:S04]  /*fbe60*/  LDL.LU R179, [R1+0x2a48] ;  /* 0x002a480001b37983 */ /* 0x000ea80000300800 */
[----:B---3--:R1:W-:Y:S01]  /*fbe70*/  STSM.16.M88.4 [R218], R48 ;  /* 0x00000030da007844 */ /* 0x0083e20000000200 */
        /* <DEDUP_REMOVED lines=126> */
[----:B------:R-:W2:Y:S01]  /*fc660*/  LDL.LU R51, [R1+0x2c38] ;  /* 0x002c380001337983 */ /* 0x000ea20000300800 */
[----:B------:R-:W-:-:S02]  /*fc670*/  IMAD.MOV.U32 R48, RZ, RZ, R4 ;  /* 0x000000ffff307224 */ /* 0x000fc400078e0004 */
[----:B------:R-:W-:Y:S01]  /*fc680*/  IMAD.MOV.U32 R49, RZ, RZ, R6 ;  /* 0x000000ffff317224 */ /* 0x000fe200078e0006 */
[----:B---3--:R-:W-:Y:S01]  /*fc690*/  STSM.16.M88.4 [R218], R176 ;  /* 0x000000b0da007844 */ /* 0x008fe20000000200 */
[----:B------:R-:W-:-:S03]  /*fc6a0*/  NOP ;  /* 0x0000000000007918 */ /* 0x000fc60000000000 */
[----:B------:R-:W1:Y:S01]  /*fc6b0*/  LDS.128 R104, [R218] ;  /* 0x00000000da687984 */ /* 0x000e620000000c00 */
[----:B------:R-:W-:-:S03]  /*fc6c0*/  NOP ;  /* 0x0000000000007918 */ /* 0x000fc60000000000 */
[----:B-1----:R-:W-:Y:S04]  /*fc6d0*/  STL.64 [R1+0x9b0], R104 ;  /* 0x0009b06801007387 */ /* 0x002fe80000100a00 */
[----:B------:R-:W-:Y:S04]  /*fc6e0*/  STL.64 [R1+0x9b8], R106 ;  /* 0x0009b86a01007387 */ /* 0x000fe80000100a00 */
[----:B------:R-:W3:Y:S04]  /*fc6f0*/  LDL.LU R222, [R1+0x18b0] ;  /* 0x0018b00001de7983 */ /* 0x000ee80000300800 */
[----:B------:R-:W3:Y:S04]  /*fc700*/  LDL.LU R223, [R1+0x18b8] ;  /* 0x0018b80001df7983 */ /* 0x000ee80000300800 */
[----:B--2---:R-:W-:Y:S01]  /*fc710*/  STSM.16.M88.4 [R218], R48 ;  /* 0x00000030da007844 */ /* 0x004fe20000000200 */
[----:B------:R-:W-:-:S03]  /*fc720*/  NOP ;  /* 0x0000000000007918 */ /* 0x000fc60000000000 */
[----:B------:R-:W1:Y:S04]  /*fc730*/  LDS.128 R48, [R218] ;  /* 0x00000000da307984 */ /* 0x000e680000000c00 */
[----:B------:R-:W2:Y:S04]  /*fc740*/  LDL.LU R176, [R1+0x974] ;  /* 0x0009740001b07983 */ /* 0x000ea80000300800 */
[----:B------:R-:W2:Y:S04]  /*fc750*/  LDL.LU R177, [R1+0x97c] ;  /* 0x00097c0001b17983 */ /* 0x000ea80000300800 */
[----:B-1----:R1:W-:Y:S04]  /*fc760*/  STL.64 [R1+0x980], R48 ;  /* 0x0009803001007387 */ /* 0x0023e80000100a00 */
[----:B------:R-:W-:Y:S04]  /*fc770*/  STL.64 [R1+0x988], R50 ;  /* 0x0009883201007387 */ /* 0x000fe80000100a00 */
[----:B------:R-:W2:Y:S04]  /*fc780*/  LDL.LU R178, [R1+0x2af4] ;  /* 0x002af40001b27983 */ /* 0x000ea80000300800 */
[----:B------:R-:W2:Y:S01]  /*fc790*/  LDL.LU R179, [R1+0x2afc] ;  /* 0x002afc0001b37983 */ /* 0x000ea20000300800 */
[----:B------:R-:W-:Y:S01]  /*fc7a0*/  IMAD.MOV.U32 R220, RZ, RZ, R52 ;  /* 0x000000ffffdc7224 */ /* 0x000fe200078e0034 */
[----:B------:R-:W-:Y:S01]  /*fc7b0*/  NOP ;  /* 0x0000000000007918 */ /* 0x000fe20000000000 */
[----:B------:R-:W-:Y:S01]  /*fc7c0*/  IMAD.MOV.U32 R221, RZ, RZ, R54 ;  /* 0x000000ffffdd7224 */ /* 0x000fe200078e0036 */
[----:B-1----:R-:W4:Y:S04]  /*fc7d0*/  LDL.LU R48, [R1+0x8e4] ;  /* 0x0008e40001307983 */ /* 0x002f280000300800 */
[----:B------:R-:W4:Y:S04]  /*fc7e0*/  LDL.LU R49, [R1+0x8ec] ;  /* 0x0008ec0001317983 */ /* 0x000f280000300800 */
[----:B---3--:R-:W-:Y:S01]  /*fc7f0*/  STSM.16.M88.4 [R218], R220 ;  /* 0x000000dcda007844 */ /* 0x008fe20000000200 */
[----:B------:R-:W-:-:S03]  /*fc800*/  NOP ;  /* 0x0000000000007918 */ /* 0x000fc60000000000 */
[----:B------:R-:W1:Y:S01]  /*fc810*/  LDS.128 R104, [R218] ;  /* 0x00000000da687984 */ /* 0x000e620000000c00 */
[----:B------:R-:W-:-:S03]  /*fc820*/  NOP ;  /* 0x0000000000007918 */ /* 0x000fc60000000000 */
[----:B-1----:R-:W-:Y:S04]  /*fc830*/  STL.64 [R1+0x970], R104 ;  /* 0x0009706801007387 */ /* 0x002fe80000100a00 */
        /* <DEDUP_REMOVED lines=113> */
[----:B------:R-:W-:-:S02]  /*fcf50*/  IMAD.MOV.U32 R4, RZ, RZ, R5 ;  /* 0x000000ffff047224 */ /* 0x000fc400078e0005 */
[----:B------:R-:W-:Y:S01]  /*fcf60*/  IMAD.MOV.U32 R5, RZ, RZ, R7 ;  /* 0x000000ffff057224 */ /* 0x000fe200078e0007 */
        /* <DEDUP_REMOVED lines=20> */
[----:B------:R-:W-:Y:S01]  /*fd0b0*/  LDS.128 R220, [R218] ;  /* 0x00000000dadc7984 */ /* 0x000fe20000000c00 */
[----:B------:R-:W-:-:S03]  /*fd0c0*/  NOP ;  /* 0x0000000000007918 */ /* 0x000fc60000000000 */
[----:B-1----:R-:W3:Y:S04]  /*fd0d0*/  LDL.LU R50, [R1+0x18b4] ;  /* 0x0018b40001327983 */ /* 0x002ee80000300800 */
[----:B------:R-:W3:Y:S04]  /*fd0e0*/  LDL.LU R51, [R1+0x18bc] ;  /* 0x0018bc0001337983 */ /* 0x000ee80000300800 */
[----:B--2---:R1:W-:Y:S04]  /*fd0f0*/  STSM.16.M88.4 [R218], R4 ;  /* 0x00000004da007844 */ /* 0x0043e80000000200 */
[----:B-1----:R-:W2:Y:S04]  /*fd100*/  LDL.LU R4, [R1+0x960] ;  /* 0x0009600001047983 */ /* 0x002ea80000300800 */
[----:B------:R-:W2:Y:S04]  /*fd110*/  LDL.LU R5, [R1+0x968] ;  /* 0x0009680001057983 */ /* 0x000ea80000300800 */
[----:B------:R-:W2:Y:S04]  /*fd120*/  LDL.LU R6, [R1+0x2ae0] ;  /* 0x002ae00001067983 */ /* 0x000ea80000300800 */
[----:B------:R-:W2:Y:S01]  /*fd130*/  LDL.LU R7, [R1+0x2ae8] ;  /* 0x002ae80001077983 */ /* 0x000ea20000300800 */
[----:B------:R-:W-:Y:S01]  /*fd140*/  IMAD.MOV.U32 R48, RZ, RZ, R53 ;  /* 0x000000ffff307224 */ /* 0x000fe200078e0035 */
[----:B------:R-:W-:Y:S01]  /*fd150*/  NOP ;  /* 0x0000000000007918 */ /* 0x000fe20000000000 */
[----:B------:R-:W-:-:S02]  /*fd160*/  IMAD.MOV.U32 R49, RZ, RZ, R55 ;  /* 0x000000ffff317224 */ /* 0x000fc400078e0037 */
[----:B------:R-:W-:Y:S01]  /*fd170*/  LDS.128 R52, [R218] ;  /* 0x00000000da347984 */ /* 0x000fe20000000c00 */
[----:B------:R-:W-:-:S03]  /*fd180*/  NOP ;  /* 0x0000000000007918 */ /* 0x000fc60000000000 */
[----:B---3--:R1:W-:Y:S01]  /*fd190*/  STSM.16.M88.4 [R218], R48 ;  /* 0x00000030da007844 */ /* 0x0083e20000000200 */
[----:B------:R-:W-:-:S03]  /*fd1a0*/  NOP ;  /* 0x0000000000007918 */ /* 0x000fc60000000000 */
[----:B------:R-:W-:Y:S01]  /*fd1b0*/  LDS.128 R176, [R218] ;  /* 0x00000000dab07984 */ /* 0x000fe20000000c00 */
[----:B------:R-:W-:-:S03]  /*fd1c0*/  NOP ;  /* 0x0000000000007918 */ /* 0x000fc60000000000 */
[----:B-1----:R-:W3:Y:S04]  /*fd1d0*/  LDL.LU R48, [R1+0x8d0] ;  /* 0x0008d00001307983 */ /* 0x002ee80000300800 */
[----:B------:R-:W3:Y:S04]  /*fd1e0*/  LDL.LU R49, [R1+0x8d8] ;  /* 0x0008d80001317983 */ /* 0x000ee80000300800 */
[----:B------:R-:W3:Y:S04]  /*fd1f0*/  LDL.LU R50, [R1+0x2a30] ;  /* 0x002a300001327983 */ /* 0x000ee80000300800 */
[----:B------:R-:W3:Y:S04]  /*fd200*/  LDL.LU R51, [R1+0x2a38] ;  /* 0x002a380001337983 */ /* 0x000ee80000300800 */
[----:B--2---:R1:W-:Y:S01]  /*fd210*/  STSM.16.M88.4 [R218], R4 ;  /* 0x00000004da007844 */ /* 0x0043e20000000200 */
        /* <DEDUP_REMOVED lines=139> */
[----:B------:R-:W2:Y:S04]  /*fdad0*/  LDS.128 R104, [R218] ;  /* 0x00000000da687984 */ /* 0x000ea80000000c00 */
[----:B-1----:R-:W4:Y:S04]  /*fdae0*/  LDL.LU R4, [R1+0x964] ;  /* 0x0009640001047983 */ /* 0x002f280000300800 */
[----:B------:R-:W4:Y:S04]  /*fdaf0*/  LDL.LU R5, [R1+0x96c] ;  /* 0x00096c0001057983 */ /* 0x000f280000300800 */
[----:B--2---:R-:W-:Y:S04]  /*fdb00*/  STL.64 [R1+0xe30], R104 ;  /* 0x000e306801007387 */ /* 0x004fe80000100a00 */
[----:B------:R-:W-:Y:S01]  /*fdb10*/  STL.64 [R1+0xe38], R106 ;  /* 0x000e386a01007387 */ /* 0x000fe20000100a00 */
[----:B------:R-:W-:Y:S01]  /*fdb20*/  IMAD.MOV.U32 R48, RZ, RZ, R56 ;  /* 0x000000ffff307224 */ /* 0x000fe200078e0038 */
[----:B------:R-:W-:-:S02]  /*fdb30*/  NOP ;  /* 0x0000000000007918 */ /* 0x000fc40000000000 */
[----:B------:R-:W4:Y:S04]  /*fdb40*/  LDL.LU R6, [R1+0x2ae4] ;  /* 0x002ae40001067983 */ /* 0x000f280000300800 */
[----:B------:R-:W4:Y:S01]  /*fdb50*/  LDL.LU R7, [R1+0x2aec] ;  /* 0x002aec0001077983 */ /* 0x000f220000300800 */
[----:B------:R-:W-:-:S05]  /*fdb60*/  IMAD.MOV.U32 R49, RZ, RZ, R58 ;  /* 0x000000ffff317224 */ /* 0x000fca00078e003a */
        /* <DEDUP_REMOVED lines=162> */
[----:B------:R-:W-:Y:S01]  /*fe590*/  LDS.128 R124, [R218] ;  /* 0x00000000da7c7984 */ /* 0x000fe20000000c00 */
[----:B------:R-:W-:-:S03]  /*fe5a0*/  NOP ;  /* 0x0000000000007918 */ /* 0x000fc60000000000 */
[----:B-1----:R-:W2:Y:S04]  /*fe5b0*/  LDL.LU R48, [R1+0x8c0] ;  /* 0x0008c00001307983 */ /* 0x002ea80000300800 */
[----:B------:R-:W2:Y:S04]  /*fe5c0*/  LDL.LU R49, [R1+0x8c8] ;  /* 0x0008c80001317983 */ /* 0x000ea80000300800 */
        /* <DEDUP_REMOVED lines=279> */
[----:B------:R1:W-:Y:S04]  /*ff740*/  STL.64 [R1+0x538], R106 ;  /* 0x0005386a01007387 */ /* 0x0003e80000100a00 */
[----:B-1----:R-:W2:Y:S04]  /*ff750*/  LDL.LU.64 R106, [R1+0x5cd8] ;  /* 0x005cd800016a7983 */ /* 0x002ea80000300a00 */
[----:B------:R-:W2:Y:S04]  /*ff760*/  LDL.LU.64 R104, [R1+0x5cd0] ;  /* 0x005cd00001687983 */ /* 0x000ea80000300a00 */
[----:B------:R-:W3:Y:S04]  /*ff770*/  LDL.LU R50, [R1+0x2274] ;  /* 0x0022740001327983 */ /* 0x000ee80000300800 */
[----:B------:R-:W3:Y:S04]  /*ff780*/  LDL.LU R51, [R1+0x227c] ;  /* 0x00227c0001337983 */ /* 0x000ee80000300800 */
[----:B----4-:R1:W-:Y:S02]  /*ff790*/  STSM.16.M88.4 [R218], R4 ;  /* 0x00000004da007844 */ /* 0x0103e40000000200 */
[----:B-1----:R-:W-:-:S02]  /*ff7a0*/  IMAD.MOV.U32 R4, RZ, RZ, R9 ;  /* 0x000000ffff047224 */ /* 0x002fc400078e0009 */
[----:B------:R-:W-:Y:S01]  /*ff7b0*/  IMAD.MOV.U32 R5, RZ, RZ, R11 ;  /* 0x000000ffff057224 */ /* 0x000fe200078e000b */
[----:B------:R-:W-:Y:S01]  /*ff7c0*/  NOP ;  /* 0x0000000000007918 */ /* 0x000fe20000000000 */
[----:B------:R-:W1:Y:S01]  /*ff7d0*/  LDS.128 R8, [R218] ;  /* 0x00000000da087984 */ /* 0x000e620000000c00 */
[----:B------:R-:W-:-:S03]  /*ff7e0*/  NOP ;  /* 0x0000000000007918 */ /* 0x000fc60000000000 */
[----:B-1----:R-:W-:Y:S04]  /*ff7f0*/  STL.64 [R1+0x490], R8 ;  /* 0x0004900801007387 */ /* 0x002fe80000100a00 */
        /* <DEDUP_REMOVED lines=11> */
[----:B----4-:R1:W-:Y:S01]  /*ff8b0*/  STSM.16.M88.4 [R218], R4 ;  /* 0x00000004da007844 */ /* 0x0103e20000000200 */
[----:B------:R-:W-:-:S03]  /*ff8c0*/  NOP ;  /* 0x0000000000007918 */ /* 0x000fc60000000000 */
[----:B------:R-:W4:Y:S04]  /*ff8d0*/  LDS.128 R48, [R218] ;  /* 0x00000000da307984 */ /* 0x000f280000000c00 */
[----:B-1----:R-:W2:Y:S04]  /*ff8e0*/  LDL.LU R4, [R1+0x940] ;  /* 0x0009400001047983 */ /* 0x002ea80000300800 */
[----:B------:R-:W2:Y:S04]  /*ff8f0*/  LDL.LU R5, [R1+0x948] ;  /* 0x0009480001057983 */ /* 0x000ea80000300800 */
[----:B----4-:R-:W-:Y:S04]  /*ff900*/  STL.64 [R1+0x110], R48 ;  /* 0x0001103001007387 */ /* 0x010fe80000100a00 */
[----:B------:R-:W-:Y:S01]  /*ff910*/  STL.64 [R1+0x118], R50 ;  /* 0x0001183201007387 */ /* 0x000fe20000100a00 */
[----:B------:R-:W-:Y:S01]  /*ff920*/  IMAD.MOV.U32 R8, RZ, RZ, R61 ;  /* 0x000000ffff087224 */ /* 0x000fe200078e003d */
[----:B------:R-:W-:-:S02]  /*ff930*/  NOP ;  /* 0x0000000000007918 */ /* 0x000fc40000000000 */
[----:B------:R-:W2:Y:S04]  /*ff940*/  LDL.LU R6, [R1+0x2ac0] ;  /* 0x002ac00001067983 */ /* 0x000ea80000300800 */
[----:B------:R-:W2:Y:S01]  /*ff950*/  LDL.LU R7, [R1+0x2ac8] ;  /* 0x002ac80001077983 */ /* 0x000ea20000300800 */
[----:B------:R-:W-:-:S05]  /*ff960*/  IMAD.MOV.U32 R9, RZ, RZ, R63 ;  /* 0x000000ffff097224 */ /* 0x000fca00078e003f */
        /* <DEDUP_REMOVED lines=138> */
[----:B----4-:R-:W-:Y:S01]  /*100210*/  STSM.16.M88.4 [R218], R8 ;  /* 0x00000008da007844 */ /* 0x010fe20000000200 */
        /* <DEDUP_REMOVED lines=807> */
[----:B------:R-:W3:Y:S04]  /*103490*/  LDL.LU R10, [R1+0x2b74] ;  /* 0x002b7400010a7983 */ /* 0x000ee80000300800 */
[----:B------:R-:W3:Y:S01]  /*1034a0*/  LDL.LU R11, [R1+0x2b7c] ;  /* 0x002b7c00010b7983 */ /* 0x000ee20000300800 */
[----:B------:R-:W-:-:S02]  /*1034b0*/  IMAD.MOV.U32 R8, RZ, RZ, R73 ;  /* 0x000000ffff087224 */ /* 0x000fc400078e0049 */
[----:B------:R-:W-:Y:S01]  /*1034c0*/  IMAD.MOV.U32 R9, RZ, RZ, R75 ;  /* 0x000000ffff097224 */ /* 0x000fe200078e004b */
        /* <DEDUP_REMOVED lines=157> */
[----:B------:R-:W-:Y:S02]  /*103ea0*/  IMAD.MOV.U32 R5, RZ, RZ, R42 ;  /* 0x000000ffff057224 */ /* 0x000fe400078e002a */
[----:B------:R-:W-:Y:S02]  /*103eb0*/  IMAD.MOV.U32 R8, RZ, RZ, R76 ;  /* 0x000000ffff087224 */ /* 0x000fe400078e004c */
        /* <DEDUP_REMOVED lines=301> */
[----:B----4-:R-:W-:Y:S01]  /*105190*/  STSM.16.M88.4 [R218], R4 ;  /* 0x00000004da007844 */ /* 0x010fe20000000200 */
        /* <DEDUP_REMOVED lines=10> */
[----:B-1----:R-:W-:Y:S04]  /*105240*/  STL.64 [R1+0x1a30], R36 ;  /* 0x001a302401007387 */ /* 0x002fe80000100a00 */
[----:B------:R-:W-:Y:S01]  /*105250*/  STL.64 [R1+0x1a38], R38 ;  /* 0x001a382601007387 */ /* 0x000fe20000100a00 */
[----:B------:R-:W-:Y:S01]  /*105260*/  IMAD.MOV.U32 R4, RZ, RZ, R20 ;  /* 0x000000ffff047224 */ /* 0x000fe200078e0014 */
[----:B------:R-:W-:-:S02]  /*105270*/  NOP ;  /* 0x0000000000007918 */ /* 0x000fc40000000000 */
[----:B------:R-:W2:Y:S04]  /*105280*/  LDL.LU R10, [R1+0x2b50] ;  /* 0x002b5000010a7983 */ /* 0x000ea80000300800 */
[----:B------:R-:W2:Y:S01]  /*105290*/  LDL.LU R11, [R1+0x2b58] ;  /* 0x002b5800010b7983 */ /* 0x000ea20000300800 */
[----:B------:R-:W-:Y:S02]  /*1052a0*/  IMAD.MOV.U32 R5, RZ, RZ, R22 ;  /* 0x000000ffff057224 */ /* 0x000fe400078e0016 */
[----:B------:R-:W-:Y:S02]  /*1052b0*/  IMAD.MOV.U32 R8, RZ, RZ, R80 ;  /* 0x000000ffff087224 */ /* 0x000fe400078e0050 */
[----:B------:R-:W-:Y:S01]  /*1052c0*/  IMAD.MOV.U32 R9, RZ, RZ, R82 ;  /* 0x000000ffff097224 */ /* 0x000fe200078e0052 */
        /* <DEDUP_REMOVED lines=140> */
[----:B----4-:R1:W-:Y:S02]  /*105b90*/  STSM.16.M88.4 [R218], R4 ;  /* 0x00000004da007844 */ /* 0x0103e40000000200 */
[----:B-1----:R-:W-:Y:S02]  /*105ba0*/  IMAD.MOV.U32 R4, RZ, RZ, R21 ;  /* 0x000000ffff047224 */ /* 0x002fe400078e0015 */
[----:B------:R-:W-:Y:S01]  /*105bb0*/  IMAD.MOV.U32 R5, RZ, RZ, R23 ;  /* 0x000000ffff057224 */ /* 0x000fe200078e0017 */
[----:B------:R-:W-:Y:S01]  /*105bc0*/  NOP ;  /* 0x0000000000007918 */ /* 0x000fe20000000000 */
        /* <DEDUP_REMOVED lines=100> */
[----:B-1----:R-:W4:Y:S04]  /*106210*/  LDL.LU R4, [R1] ;  /* 0x0000000001047983 */ /* 0x002f280000300800 */
        /* <DEDUP_REMOVED lines=251> */
[----:B--2---:R-:W-:Y:S04]  /*1071d0*/  STL.64 [R1], R20 ;  /* 0x0000001401007387 */ /* 0x004fe80000100a00 */
        /* <DEDUP_REMOVED lines=71> */
[----:B---3--:R1:W-:Y:S01]  /*107650*/  STSM.16.M88.4 [R218], R8 ;  /* 0x00000008da007844 */ /* 0x0083e20000000200 */
[----:B------:R-:W-:-:S03]  /*107660*/  NOP ;  /* 0x0000000000007918 */ /* 0x000fc60000000000 */
[----:B------:R-:W3:Y:S04]  /*107670*/  LDS.128 R20, [R218] ;  /* 0x00000000da147984 */ /* 0x000ee80000000c00 */
[----:B-1----:R-:W4:Y:S04]  /*107680*/  LDL.LU R8, [R1+0x1390] ;  /* 0x0013900001087983 */ /* 0x002f280000300800 */
[----:B------:R-:W4:Y:S04]  /*107690*/  LDL.LU R9, [R1+0x1398] ;  /* 0x0013980001097983 */ /* 0x000f280000300800 */
[----:B---3--:R-:W-:Y:S04]  /*1076a0*/  STL.64 [R1+0x1c70], R20 ;  /* 0x001c701401007387 */ /* 0x008fe80000100a00 */
[----:B------:R-:W-:Y:S01]  /*1076b0*/  STL.64 [R1+0x1c78], R22 ;  /* 0x001c781601007387 */ /* 0x000fe20000100a00 */
[----:B------:R-:W-:Y:S01]  /*1076c0*/  IMAD.MOV.U32 R4, RZ, RZ, R248 ;  /* 0x000000ffff047224 */ /* 0x000fe200078e00f8 */
[----:B------:R-:W-:-:S02]  /*1076d0*/  NOP ;  /* 0x0000000000007918 */ /* 0x000fc40000000000 */
[----:B------:R-:W4:Y:S04]  /*1076e0*/  LDL.LU R10, [R1+0x1a00] ;  /* 0x001a0000010a7983 */ /* 0x000f280000300800 */
[----:B------:R-:W4:Y:S01]  /*1076f0*/  LDL.LU R11, [R1+0x1a08] ;  /* 0x001a0800010b7983 */ /* 0x000f220000300800 */
[----:B------:R-:W-:-:S05]  /*107700*/  IMAD.MOV.U32 R5, RZ, RZ, R250 ;  /* 0x000000ffff057224 */ /* 0x000fca00078e00fa */
        /* <DEDUP_REMOVED lines=358> */
[----:B--2---:R-:W-:Y:S01]  /*108d70*/  STSM.16.M88.4 [R218], R4 ;  /* 0x00000004da007844 */ /* 0x004fe20000000200 */
        /* <DEDUP_REMOVED lines=151> */
[----:B------:R-:W-:Y:S04]  /*1096f0*/  STL.64 [R1+0x848], R22 ;  /* 0x0008481601007387 */ /* 0x000fe80000100a00 */
[----:B------:R-:W3:Y:S04]  /*109700*/  LDL.LU R10, [R1+0x1954] ;  /* 0x00195400010a7983 */ /* 0x000ee80000300800 */
[----:B------:R-:W3:Y:S01]  /*109710*/  LDL.LU R11, [R1+0x195c] ;  /* 0x00195c00010b7983 */ /* 0x000ee20000300800 */
[----:B------:R-:W-:-:S02]  /*109720*/  IMAD.MOV.U32 R4, RZ, RZ, R153 ;  /* 0x000000ffff047224 */ /* 0x000fc400078e0099 */
[----:B------:R-:W-:Y:S01]  /*109730*/  IMAD.MOV.U32 R5, RZ, RZ, R155 ;  /* 0x000000ffff057224 */ /* 0x000fe200078e009b */
[----:B------:R-:W-:Y:S01]  /*109740*/  NOP ;  /* 0x0000000000007918 */ /* 0x000fe20000000000 */
[----:B------:R-:W-:Y:S02]  /*109750*/  IMAD.MOV.U32 R8, RZ, RZ, R173 ;  /* 0x000000ffff087224 */ /* 0x000fe400078e00ad */
[----:B------:R-:W-:Y:S01]  /*109760*/  IMAD.MOV.U32 R9, RZ, RZ, R175 ;  /* 0x000000ffff097224 */ /* 0x000fe200078e00af */
[----:B--2---:R1:W-:Y:S02]  /*109770*/  STSM.16.M88.4 [R218], R4 ;  /* 0x00000004da007844 */ /* 0x0043e40000000200 */
[----:B-1----:R-:W-:Y:S02]  /*109780*/  IMAD.MOV.U32 R4, RZ, RZ, R13 ;  /* 0x000000ffff047224 */ /* 0x002fe400078e000d */
        /* <DEDUP_REMOVED lines=102> */
[----:B-1----:R1:W-:Y:S04]  /*109df0*/  STL.64 [R1+0x1e20], R4 ;  /* 0x001e200401007387 */ /* 0x0023e80000100a00 */
[----:B------:R-:W-:Y:S04]  /*109e00*/  STL.64 [R1+0x1e28], R6 ;  /* 0x001e280601007387 */ /* 0x000fe80000100a00 */
[----:B------:R-:W3:Y:S04]  /*109e10*/  LDL.LU R10, [R1+0x11d0] ;  /* 0x0011d000010a7983 */ /* 0x000ee80000300800 */
[----:B------:R-:W3:Y:S04]  /*109e20*/  LDL.LU R11, [R1+0x11d8] ;  /* 0x0011d800010b7983 */ /* 0x000ee80000300800 */
[----:B-1----:R-:W4:Y:S04]  /*109e30*/  LDL.LU R4, [R1+0x1360] ;  /* 0x0013600001047983 */ /* 0x002f280000300800 */
[----:B--2---:R-:W-:Y:S01]  /*109e40*/  STSM.16.M88.4 [R218], R12 ;  /* 0x0000000cda007844 */ /* 0x004fe20000000200 */
[----:B------:R-:W-:-:S03]  /*109e50*/  NOP ;  /* 0x0000000000007918 */ /* 0x000fc60000000000 */
[----:B------:R-:W1:Y:S04]  /*109e60*/  LDS.128 R12, [R218] ;  /* 0x00000000da0c7984 */ /* 0x000e680000000c00 */
[----:B-1----:R-:W-:Y:S04]  /*109e70*/  STL.64 [R1+0x1ed0], R12 ;  /* 0x001ed00c01007387 */ /* 0x002fe80000100a00 */
[----:B------:R-:W-:Y:S04]  /*109e80*/  STL.64 [R1+0x1ed8], R14 ;  /* 0x001ed80e01007387 */ /* 0x000fe80000100a00 */
[----:B------:R-:W4:Y:S04]  /*109e90*/  LDL.LU R5, [R1+0x1368] ;  /* 0x0013680001057983 */ /* 0x000f280000300800 */
[----:B------:R-:W4:Y:S04]  /*109ea0*/  LDL.LU R6, [R1+0x19e0] ;  /* 0x0019e00001067983 */ /* 0x000f280000300800 */
[----:B------:R-:W4:Y:S01]  /*109eb0*/  LDL.LU R7, [R1+0x19e8] ;  /* 0x0019e80001077983 */ /* 0x000f220000300800 */
[----:B------:R-:W-:Y:S01]  /*109ec0*/  IMAD.MOV.U32 R8, RZ, RZ, R228 ;  /* 0x000000ffff087224 */ /* 0x000fe200078e00e4 */
[----:B------:R-:W-:Y:S01]  /*109ed0*/  NOP ;  /* 0x0000000000007918 */ /* 0x000fe20000000000 */
[----:B------:R-:W-:-:S05]  /*109ee0*/  IMAD.MOV.U32 R9, RZ, RZ, R230 ;  /* 0x000000ffff097224 */ /* 0x000fca00078e00e6 */
[----:B---3--:R-:W-:Y:S01]  /*109ef0*/  STSM.16.M88.4 [R218], R8 ;  /* 0x00000008da007844 */ /* 0x008fe20000000200 */
[----:B------:R-:W-:-:S03]  /*109f00*/  NOP ;  /* 0x0000000000007918 */ /* 0x000fc60000000000 */
[----:B------:R-:W1:Y:S01]  /*109f10*/  LDS.128 R8, [R218] ;  /* 0x00000000da087984 */ /* 0x000e620000000c00 */
[----:B------:R-:W-:-:S03]  /*109f20*/  NOP ;  /* 0x0000000000007918 */ /* 0x000fc60000000000 */
[----:B-1----:R-:W-:Y:S04]  /*109f30*/  STL.64 [R1+0x1ea0], R8 ;  /* 0x001ea00801007387 */ /* 0x002fe80000100a00 */
[----:B------:R-:W-:Y:S04]  /*109f40*/  STL.64 [R1+0x1ea8], R10 ;  /* 0x001ea80a01007387 */ /* 0x000fe80000100a00 */
[----:B----4-:R1:W-:Y:S01]  /*109f50*/  STSM.16.M88.4 [R218], R4 ;  /* 0x00000004da007844 */ /* 0x0103e20000000200 */
[----:B------:R-:W-:-:S03]  /*109f60*/  NOP ;  /* 0x0000000000007918 */ /* 0x000fc60000000000 */
[----:B------:R-:W2:Y:S04]  /*109f70*/  LDS.128 R8, [R218] ;  /* 0x00000000da087984 */ /* 0x000ea80000000c00 */
[----:B-1----:R-:W3:Y:S04]  /*109f80*/  LDL.LU R4, [R1+0x15f0] ;  /* 0x0015f00001047983 */ /* 0x002ee80000300800 */
[----:B------:R-:W3:Y:S04]  /*109f90*/  LDL.LU R5, [R1+0x15f8] ;  /* 0x0015f80001057983 */ /* 0x000ee80000300800 */
[----:B------:R-:W3:Y:S04]  /*109fa0*/  LDL.LU R6, [R1+0x18c0] ;  /* 0x0018c00001067983 */ /* 0x000ee80000300800 */
[----:B------:R-:W3:Y:S01]  /*109fb0*/  LDL.LU R7, [R1+0x18c8] ;  /* 0x0018c80001077983 */ /* 0x000ee20000300800 */
[----:B------:R-:W-:-:S03]  /*109fc0*/  NOP ;  /* 0x0000000000007918 */ /* 0x000fc60000000000 */
[----:B--2---:R-:W-:Y:S04]  /*109fd0*/  STL.64 [R1+0x1e60], R8 ;  /* 0x001e600801007387 */ /* 0x004fe80000100a00 */
[----:B------:R-:W-:Y:S04]  /*109fe0*/  STL.64 [R1+0x1e68], R10 ;  /* 0x001e680a01007387 */ /* 0x000fe80000100a00 */
[----:B---3--:R1:W-:Y:S01]  /*109ff0*/  STSM.16.M88.4 [R218], R4 ;  /* 0x00000004da007844 */ /* 0x0083e20000000200 */
[----:B------:R-:W-:-:S03]  /*10a000*/  NOP ;  /* 0x0000000000007918 */ /* 0x000fc60000000000 */
[----:B------:R-:W2:Y:S04]  /*10a010*/  LDS.128 R8, [R218] ;  /* 0x00000000da087984 */ /* 0x000ea80000000c00 */
[----:B-1----:R-:W3:Y:S04]  /*10a020*/  LDL.LU R6, [R1+0x2400] ;  /* 0x0024000001067983 */ /* 0x002ee80000300800 */
[----:B------:R-:W3:Y:S01]  /*10a030*/  LDL.LU R7, [R1+0x2408] ;  /* 0x0024080001077983 */ /* 0x000ee20000300800 */
[----:B------:R-:W-:Y:S02]  /*10a040*/  IMAD.MOV.U32 R4, RZ, RZ, R148 ;  /* 0x000000ffff047224 */ /* 0x000fe400078e0094 */
[----:B------:R-:W-:Y:S01]  /*10a050*/  IMAD.MOV.U32 R5, RZ, RZ, R150 ;  /* 0x000000ffff057224 */ /* 0x000fe200078e0096 */
[----:B------:R-:W-:Y:S01]  /*10a060*/  NOP ;  /* 0x0000000000007918 */ /* 0x000fe20000000000 */
        /* <DEDUP_REMOVED lines=300> */
[----:B------:R-:W4:Y:S04]  /*10b330*/  LDL R68, [R1+0x2f40] ;  /* 0x002f400001447983 */ /* 0x000f280000100800 */
[----:B------:R-:W4:Y:S04]  /*10b340*/  LDL R49, [R1+0x413c] ;  /* 0x00413c0001317983 */ /* 0x000f280000100800 */
[----:B--2---:R-:W-:Y:S04]  /*10b350*/  STL.64 [R1+0x1fb0], R8 ;  /* 0x001fb00801007387 */ /* 0x004fe80000100a00 */
[----:B------:R-:W-:Y:S04]  /*10b360*/  STL.64 [R1+0x1fb8], R10 ;  /* 0x001fb80a01007387 */ /* 0x000fe80000100a00 */
[----:B------:R-:W2:Y:S04]  /*10b370*/  LDL R50, [R1+0x4140] ;  /* 0x0041400001327983 */ /* 0x000ea80000100800 */
[----:B------:R-:W2:Y:S04]  /*10b380*/  LDL R51, [R1+0x4144] ;  /* 0x0041440001337983 */ /* 0x000ea80000100800 */
[----:B------:R-:W2:Y:S04]  /*10b390*/  LDL R62, [R1+0x4148] ;  /* 0x00414800013e7983 */ /* 0x000ea80000100800 */
[----:B------:R-:W2:Y:S04]  /*10b3a0*/  LDL R60, [R1+0x414c] ;  /* 0x00414c00013c7983 */ /* 0x000ea80000100800 */
[----:B---3--:R1:W-:Y:S01]  /*10b3b0*/  STSM.16.M88.4 [R218], R4 ;  /* 0x00000004da007844 */ /* 0x0083e20000000200 */
[----:B------:R-:W-:-:S03]  /*10b3c0*/  NOP ;  /* 0x0000000000007918 */ /* 0x000fc60000000000 */
[----:B------:R-:W3:Y:S04]  /*10b3d0*/  LDS.128 R8, [R218] ;  /* 0x00000000da087984 */ /* 0x000ee80000000c00 */
[----:B-1----:R-:W2:Y:S04]  /*10b3e0*/  LDL.LU R4, [R1+0x1640] ;  /* 0x0016400001047983 */ /* 0x002ea80000300800 */
[----:B------:R-:W2:Y:S04]  /*10b3f0*/  LDL.LU R5, [R1+0x1648] ;  /* 0x0016480001057983 */ /* 0x000ea80000300800 */
[----:B------:R-:W2:Y:S04]  /*10b400*/  LDL R59, [R1+0x4150] ;  /* 0x00415000013b7983 */ /* 0x000ea80000100800 */
[----:B------:R-:W2:Y:S04]  /*10b410*/  LDL.LU R6, [R1+0x2c80] ;  /* 0x002c800001067983 */ /* 0x000ea80000300800 */
[----:B------:R-:W2:Y:S01]  /*10b420*/  LDL.LU R7, [R1+0x2c88] ;  /* 0x002c880001077983 */ /* 0x000ea20000300800 */
[----:B------:R-:W-:-:S03]  /*10b430*/  NOP ;  /* 0x0000000000007918 */ /* 0x000fc60000000000 */
[----:B------:R-:W4:Y:S04]  /*10b440*/  LDL R58, [R1+0x4154] ;  /* 0x00415400013a7983 */ /* 0x000f280000100800 */
[----:B---3--:R-:W-:Y:S04]  /*10b450*/  STL.64 [R1+0x1f50], R8 ;  /* 0x001f500801007387 */ /* 0x008fe80000100a00 */
[----:B------:R-:W-:Y:S04]  /*10b460*/  STL.64 [R1+0x1f58], R10 ;  /* 0x001f580a01007387 */ /* 0x000fe80000100a00 */
[----:B--2---:R1:W-:Y:S01]  /*10b470*/  STSM.16.M88.4 [R218], R4 ;  /* 0x00000004da007844 */ /* 0x0043e20000000200 */
[----:B------:R-:W-:-:S03]  /*10b480*/  NOP ;  /* 0x0000000000007918 */ /* 0x000fc60000000000 */
[----:B------:R-:W2:Y:S04]  /*10b490*/  LDS.128 R8, [R218] ;  /* 0x00000000da087984 */ /* 0x000ea80000000c00 */
[----:B-1----:R-:W3:Y:S04]  /*10b4a0*/  LDL.LU R4, [R1+0x16e0] ;  /* 0x0016e00001047983 */ /* 0x002ee80000300800 */
[----:B------:R-:W3:Y:S04]  /*10b4b0*/  LDL.LU R5, [R1+0x16e8] ;  /* 0x0016e80001057983 */ /* 0x000ee80000300800 */
[----:B------:R-:W3:Y:S04]  /*10b4c0*/  LDL.LU R6, [R1+0x2c70] ;  /* 0x002c700001067983 */ /* 0x000ee80000300800 */
[----:B------:R-:W3:Y:S01]  /*10b4d0*/  LDL.LU R7, [R1+0x2c78] ;  /* 0x002c780001077983 */ /* 0x000ee20000300800 */
[----:B------:R-:W-:-:S03]  /*10b4e0*/  NOP ;  /* 0x0000000000007918 */ /* 0x000fc60000000000 */
[----:B------:R-:W3:Y:S04]  /*10b4f0*/  LDL R69, [R1+0x324c] ;  /* 0x00324c0001457983 */ /* 0x000ee80000100800 */
[----:B------:R-:W3:Y:S04]  /*10b500*/  LDL R70, [R1+0x3248] ;  /* 0x0032480001467983 */ /* 0x000ee80000100800 */
[----:B--2---:R1:W-:Y:S04]  /*10b510*/  STL.64 [R1+0x1fe0], R8 ;  /* 0x001fe00801007387 */ /* 0x0043e80000100a00 */
[----:B------:R-:W-:Y:S04]  /*10b520*/  STL.64 [R1+0x1fe8], R10 ;  /* 0x001fe80a01007387 */ /* 0x000fe80000100a00 */
[----:B------:R-:W2:Y:S04]  /*10b530*/  LDL R64, [R1+0x415c] ;  /* 0x00415c0001407983 */ /* 0x000ea80000100800 */
[----:B------:R-:W2:Y:S04]  /*10b540*/  LDL R67, [R1+0x4164] ;  /* 0x0041640001437983 */ /* 0x000ea80000100800 */
[----:B------:R-:W2:Y:S04]  /*10b550*/  LDL R65, [R1+0x4168] ;  /* 0x0041680001417983 */ /* 0x000ea80000100800 */
[----:B------:R-:W2:Y:S04]  /*10b560*/  LDL R66, [R1+0x416c] ;  /* 0x00416c0001427983 */ /* 0x000ea80000100800 */
[----:B------:R-:W2:Y:S04]  /*10b570*/  LDL R63, [R1+0x4160] ;  /* 0x00416000013f7983 */ /* 0x000ea80000100800 */
[----:B------:R-:W2:Y:S04]  /*10b580*/  LDL R61, [R1+0x4158] ;  /* 0x00415800013d7983 */ /* 0x000ea80000100800 */
[----:B------:R-:W2:Y:S01]  /*10b590*/  LDL R48, [R1+0x4138] ;  /* 0x0041380001307983 */ /* 0x000ea20000100800 */
[----:B----4-:R-:W-:-:S02]  /*10b5a0*/  ISETP.LT.AND P2, PT, R49, UR8, !P0 ;  /* 0x0000000831007c0c */ /* 0x010fc4000c741270 */
[----:B------:R-:W-:Y:S02]  /*10b5b0*/  ISETP.LT.AND P1, PT, R50, UR4, !P0 ;  /* 0x0000000432007c0c */ /* 0x000fe4000c721270 */
[----:B------:R-:W-:Y:S02]  /*10b5c0*/  LOP3.LUT R0, R0, 0xfffbffff, RZ, 0xc0, !PT ;  /* 0xfffbffff00007812 */ /* 0x000fe400078ec0ff */
[----:B------:R-:W-:Y:S01]  /*10b5d0*/  ISETP.LT.AND P3, PT, R51, UR77, !P0 ;  /* 0x0000004d33007c0c */ /* 0x000fe2000c761270 */
[----:B-1----:R-:W-:Y:S01]  /*10b5e0*/  VIADD R8, R68, 0x12 ;  /* 0x0000001244087836 */ /* 0x002fe20000000000 */
[----:B------:R-:W-:Y:S01]  /*10b5f0*/  LOP3.LUT R31, R31, 0x7fffffff, RZ, 0xc0, !PT ;  /* 0x7fffffff1f1f7812 */ /* 0x000fe200078ec0ff */
[----:B------:R-:W1:Y:S04]  /*10b600*/  LDCU UR77, c[0x0][0x398] ;  /* 0x00007300ff4d77ac */ /* 0x000e680008000800 */
[----:B------:R-:W-:Y:S01]  /*10b610*/  @P2 LOP3.LUT R0, R0, 0x40000, RZ, 0xfc, !PT ;  /* 0x0004000000002812 */ /* 0x000fe200078efcff */
[----:B------:R-:W4:Y:S03]  /*10b620*/  LDCU UR8, c[0x0][0x398] ;  /* 0x00007300ff0877ac */ /* 0x000f260008000800 */
        /* <DEDUP_REMOVED lines=19> */
[----:B------:R-:W-:-:S04]  /*10b760*/  @P2 LOP3.LUT R0, R0, 0x1000, RZ, 0xfc, !PT ;  /* 0x0000100000002812 */ /* 0x000fc800078efcff */
[----:B------:R-:W-:Y:S01]  /*10b770*/  LOP3.LUT R0, R0, 0xfffff7ff, RZ, 0xc0, !PT ;  /* 0xfffff7ff00007812 */ /* 0x000fe200078ec0ff */
[----:B---3--:R3:W-:Y:S04]  /*10b780*/  STSM.16.M88.4 [R218], R4 ;  /* 0x00000004da007844 */ /* 0x0087e80000000200 */
[----:B---3--:R-:W3:Y:S04]  /*10b790*/  LDL.LU R4, [R1+0x16c0] ;  /* 0x0016c00001047983 */ /* 0x008ee80000300800 */
[----:B------:R-:W3:Y:S04]  /*10b7a0*/  LDL.LU R5, [R1+0x16c8] ;  /* 0x0016c80001057983 */ /* 0x000ee80000300800 */
[----:B------:R-:W3:Y:S04]  /*10b7b0*/  LDL.LU R6, [R1+0x2c60] ;  /* 0x002c600001067983 */ /* 0x000ee80000300800 */
[----:B------:R-:W3:Y:S01]  /*10b7c0*/  LDL.LU R7, [R1+0x2c68] ;  /* 0x002c680001077983 */ /* 0x000ee20000300800 */
[----:B------:R-:W-:Y:S01]  /*10b7d0*/  ISETP.LT.AND P1, PT, R69, UR23, !P0 ;  /* 0x0000001745007c0c */ /* 0x000fe2000c721270 */
[----:B------:R-:W-:Y:S01]  /*10b7e0*/  NOP ;  /* 0x0000000000007918 */ /* 0x000fe20000000000 */
[----:B------:R-:W-:Y:S01]  /*10b7f0*/  ISETP.LT.AND P0, PT, R70, UR5, !P0 ;  /* 0x0000000546007c0c */ /* 0x000fe2000c701270 */
[----:B------:R-:W2:Y:S01]  /*10b800*/  LDCU.64 UR4, c[0x0][0x398] ;  /* 0x00007300ff0477ac */ /* 0x000ea20008000a00 */
[----:B------:R-:W-:Y:S01]  /*10b810*/  LOP3.LUT R30, R30, 0x7fffffff, RZ, 0xc0, !PT ;  /* 0x7fffffff1e1e7812 */ /* 0x000fe200078ec0ff */
[----:B------:R-:W1:Y:S08]  /*10b820*/  LDCU UR23, c[0x0][0x398] ;  /* 0x00007300ff1777ac */ /* 0x000e700008000800 */
[----:B------:R-:W-:-:S04]  /*10b830*/  @P1 LOP3.LUT R0, R0, 0x800, RZ, 0xfc, !PT ;  /* 0x0000080000001812 */ /* 0x000fc800078efcff */
[----:B------:R-:W-:-:S04]  /*10b840*/  LOP3.LUT R0, R0, 0xfffffbff, RZ, 0xc0, !PT ;  /* 0xfffffbff00007812 */ /* 0x000fc800078ec0ff */
[----:B------:R-:W-:Y:S02]  /*10b850*/  @P0 LOP3.LUT R0, R0, 0x400, RZ, 0xfc, !PT ;  /* 0x0000040000000812 */ /* 0x000fe400078efcff */
[----:B------:R-:W-:Y:S02]  /*10b860*/  ISETP.GE.AND P0, PT, R8, UR7, PT ;  /* 0x0000000708007c0c */ /* 0x000fe4000bf06270 */
[----:B------:R-:W-:Y:S01]  /*10b870*/  LOP3.LUT R0, R0, 0xffffffbf, RZ, 0xc0, !PT ;  /* 0xffffffbf00007812 */ /* 0x000fe200078ec0ff */
[----:B------:R-:W1:Y:S01]  /*10b880*/  LDS.128 R8, [R218] ;  /* 0x00000000da087984 */ /* 0x000e620000000c00 */
[----:B--2---:R-:W-:Y:S01]  /*10b890*/  ISETP.LT.AND P3, PT, R64, UR4, !P0 ;  /* 0x0000000440007c0c */ /* 0x004fe2000c761270 */
[----:B------:R-:W-:Y:S01]  /*10b8a0*/  NOP ;  /* 0x0000000000007918 */ /* 0x000fe20000000000 */
[----:B------:R-:W-:Y:S01]  /*10b8b0*/  ISETP.LT.AND P2, PT, R67, UR6, !P0 ;  /* 0x0000000643007c0c */ /* 0x000fe2000c741270 */
[----:B------:R-:W2:Y:S01]  /*10b8c0*/  LDCU.64 UR6, c[0x0][0x398] ;  /* 0x00007300ff0677ac */ /* 0x000ea20008000a00 */
[----:B------:R-:W-:-:S02]  /*10b8d0*/  ISETP.LT.AND P1, PT, R65, UR33, !P0 ;  /* 0x0000002141007c0c */ /* 0x000fc4000c721270 */
[----:B------:R-:W-:Y:S01]  /*10b8e0*/  LOP3.LUT R29, R29, 0x7fffffff, RZ, 0xc0, !PT ;  /* 0x7fffffff1d1d7812 */ /* 0x000fe200078ec0ff */
[----:B------:R-:W1:Y:S06]  /*10b8f0*/  LDCU UR33, c[0x0][0x398] ;  /* 0x00007300ff2177ac */ /* 0x000e6c0008000800 */
[----:B------:R-:W-:-:S04]  /*10b900*/  @P3 LOP3.LUT R0, R0, 0x40, RZ, 0xfc, !PT ;  /* 0x0000004000003812 */ /* 0x000fc800078efcff */
        /* <DEDUP_REMOVED lines=11> */
[----:B-1----:R1:W-:Y:S01]  /*10b9c0*/  STL.64 [R1+0x1fa0], R8 ;  /* 0x001fa00801007387 */ /* 0x0023e20000100a00 */
[----:B------:R-:W-:Y:S01]  /*10b9d0*/  LOP3.LUT R0, R0, 0xffffffdf, RZ, 0xc0, !PT ;  /* 0xffffffdf00007812 */ /* 0x000fe200078ec0ff */
[----:B------:R-:W1:Y:S03]  /*10b9e0*/  LDCU UR38, c[0x0][0x398] ;  /* 0x00007300ff2677ac */ /* 0x000e660008000800 */
[----:B------:R-:W-:Y:S02]  /*10b9f0*/  @P2 LOP3.LUT R0, R0, 0x20, RZ, 0xfc, !PT ;  /* 0x0000002000002812 */ /* 0x000fe400078efcff */
[----:B------:R-:W-:Y:S01]  /*10ba00*/  ISETP.LT.AND P3, PT, R48, UR39, !P0 ;  /* 0x0000002730007c0c */ /* 0x000fe2000c761270 */
[----:B------:R-:W-:Y:S01]  /*10ba10*/  STL.64 [R1+0x1fa8], R10 ;  /* 0x001fa80a01007387 */ /* 0x000fe20000100a00 */
[----:B------:R-:W-:Y:S01]  /*10ba20*/  LOP3.LUT R0, R0, 0xffffffef, RZ, 0xc0, !PT ;  /* 0xffffffef00007812 */ /* 0x000fe200078ec0ff */
[----:B------:R-:W1:Y:S03]  /*10ba30*/  LDCU UR39, c[0x0][0x398] ;  /* 0x00007300ff2777ac */ /* 0x000e660008000800 */
[----:B------:R-:W-:-:S02]  /*10ba40*/  @P1 LOP3.LUT R0, R0, 0x10, RZ, 0xfc, !PT ;  /* 0x0000001000001812 */ /* 0x000fc400078efcff */
[----:B------:R-:W-:Y:S01]  /*10ba50*/  ISETP.LT.AND P2, PT, R49, UR42, !P0 ;  /* 0x0000002a31007c0c */ /* 0x000fe2000c741270 */
[----:B---3--:R3:W-:Y:S01]  /*10ba60*/  STSM.16.M88.4 [R218], R4 ;  /* 0x00000004da007844 */ /* 0x0087e20000000200 */
[----:B------:R-:W-:Y:S01]  /*10ba70*/  LOP3.LUT R0, R0, 0xfffffff7, RZ, 0xc0, !PT ;  /* 0xfffffff700007812 */ /* 0x000fe200078ec0ff */
[----:B-1----:R-:W-:Y:S01]  /*10ba80*/  VIADD R8, R68, 0xf ;  /* 0x0000000f44087836 */ /* 0x002fe20000000000 */
[----:B------:R-:W-:Y:S01]  /*10ba90*/  ISETP.LT.AND P1, PT, R50, UR43, !P0 ;  /* 0x0000002b32007c0c */ /* 0x000fe2000c721270 */
[----:B------:R-:W1:Y:S01]  /*10baa0*/  LDCU UR43, c[0x0][0x398] ;  /* 0x00007300ff2b77ac */ /* 0x000e620008000800 */
[----:B------:R-:W-:Y:S01]  /*10bab0*/  @P3 LOP3.LUT R0, R0, 0x8, RZ, 0xfc, !PT ;  /* 0x0000000800003812 */ /* 0x000fe200078efcff */
[----:B------:R-:W1:Y:S03]  /*10bac0*/  LDCU UR42, c[0x0][0x398] ;  /* 0x00007300ff2a77ac */ /* 0x000e660008000800 */
[----:B------:R-:W-:-:S04]  /*10bad0*/  LOP3.LUT R0, R0, 0xfffffffb, RZ, 0xc0, !PT ;  /* 0xfffffffb00007812 */ /* 0x000fc800078ec0ff */
[----:B------:R-:W-:Y:S02]  /*10bae0*/  @P2 LOP3.LUT R0, R0, 0x4, RZ, 0xfc, !PT ;  /* 0x0000000400002812 */ /* 0x000fe400078efcff */
[----:B------:R-:W-:Y:S01]  /*10baf0*/  ISETP.LT.AND P2, PT, R62, UR64, !P0 ;  /* 0x000000403e007c0c */ /* 0x000fe2000c741270 */
[C---:B---3--:R-:W-:Y:S01]  /*10bb00*/  VIADD R4, R68.reuse, 0x11 ;  /* 0x0000001144047836 */ /* 0x048fe20000000000 */
[----:B------:R-:W-:Y:S01]  /*10bb10*/  ISETP.LT.AND P3, PT, R51, UR63, !P0 ;  /* 0x0000003f33007c0c */ /* 0x000fe2000c761270 */
[----:B------:R-:W-:Y:S01]  /*10bb20*/  VIADD R5, R68, 0x10 ;  /* 0x0000001044057836 */ /* 0x000fe20000000000 */
[----:B------:R-:W-:Y:S01]  /*10bb30*/  LOP3.LUT R0, R0, 0xfffffffd, RZ, 0xc0, !PT ;  /* 0xfffffffd00007812 */ /* 0x000fe200078ec0ff */
[----:B------:R-:W3:Y:S03]  /*10bb40*/  LDCU UR64, c[0x0][0x398] ;  /* 0x00007300ff4077ac */ /* 0x000ee60008000800 */
[----:B------:R-:W-:Y:S01]  /*10bb50*/  @P1 LOP3.LUT R0, R0, 0x2, RZ, 0xfc, !PT ;  /* 0x0000000200001812 */ /* 0x000fe200078efcff */
[----:B------:R-:W1:Y:S01]  /*10bb60*/  LDCU UR63, c[0x0][0x398] ;  /* 0x00007300ff3f77ac */ /* 0x000e620008000800 */
[----:B------:R-:W-:-:S02]  /*10bb70*/  ISETP.LT.AND P1, PT, R60, UR65, !P0 ;  /* 0x000000413c007c0c */ /* 0x000fc4000c721270 */
[----:B------:R-:W-:Y:S01]  /*10bb80*/  LOP3.LUT R0, R0, 0xfffffffe, RZ, 0xc0, !PT ;  /* 0xfffffffe00007812 */ /* 0x000fe200078ec0ff */
[----:B------:R-:W1:Y:S01]  /*10bb90*/  LDCU UR65, c[0x0][0x398] ;  /* 0x00007300ff4177ac */ /* 0x000e620008000800 */
        /* <DEDUP_REMOVED lines=21> */
[----:B------:R-:W1:Y:S01]  /*10bcf0*/  LDCU.64 UR4, c[0x0][0x398] ;  /* 0x00007300ff0477ac */ /* 0x000e620008000a00 */
[----:B------:R-:W-:Y:S01]  /*10bd00*/  LOP3.LUT R31, R31, 0xffbfffff, RZ, 0xc0, !PT ;  /* 0xffbfffff1f1f7812 */ /* 0x000fe200078ec0ff */
[----:B------:R-:W3:Y:S01]  /*10bd10*/  LDL.LU R4, [R1+0x16a0] ;  /* 0x0016a00001047983 */ /* 0x000ee20000300800 */
[----:B--2---:R-:W-:Y:S02]  /*10bd20*/  ISETP.LT.AND P3, PT, R64, UR6, !P0 ;  /* 0x0000000640007c0c */ /* 0x004fe4000c761270 */
[----:B------:R-:W-:Y:S01]  /*10bd30*/  ISETP.LT.AND P2, PT, R67, UR50, !P0 ;  /* 0x0000003243007c0c */ /* 0x000fe2000c741270 */
[----:B------:R-:W2:Y:S01]  /*10bd40*/  LDCU UR50, c[0x0][0x398] ;  /* 0x00007300ff3277ac */ /* 0x000ea20008000800 */
[----:B------:R-:W-:-:S02]  /*10bd50*/  ISETP.LT.AND P1, PT, R65, UR51, !P0 ;  /* 0x0000003341007c0c */ /* 0x000fc4000c721270 */
        /* <DEDUP_REMOVED lines=60> */
[----:B------:R-:W2:Y:S01]  /*10c120*/  LDCU.64 UR6, c[0x0][0x398] ;  /* 0x00007300ff0677ac */ /* 0x000ea20008000a00 */
[----:B------:R-:W3:Y:S04]  /*10c130*/  LDL.LU R5, [R1+0x16a8] ;  /* 0x0016a80001057983 */ /* 0x000ee80000300800 */
[----:B------:R-:W3:Y:S04]  /*10c140*/  LDL.LU R6, [R1+0x2c50] ;  /* 0x002c500001067983 */ /* 0x000ee80000300800 */
[----:B------:R-:W3:Y:S01]  /*10c150*/  LDL.LU R7, [R1+0x2c58] ;  /* 0x002c580001077983 */ /* 0x000ee20000300800 */
[----:B-1----:R-:W-:Y:S01]  /*10c160*/  ISETP.LT.AND P3, PT, R64, UR4, !P0 ;  /* 0x0000000440007c0c */ /* 0x002fe2000c761270 */
[----:B------:R-:W-:Y:S01]  /*10c170*/  NOP ;  /* 0x0000000000007918 */ /* 0x000fe20000000000 */
[----:B------:R-:W-:Y:S01]  /*10c180*/  ISETP.LT.AND P2, PT, R67, UR10, !P0 ;  /* 0x0000000a43007c0c */ /* 0x000fe2000c741270 */
[----:B------:R-:W1:Y:S01]  /*10c190*/  LDCU UR10, c[0x0][0x398] ;  /* 0x00007300ff0a77ac */ /* 0x000e620008000800 */
[----:B------:R-:W-:-:S09]  /*10c1a0*/  LOP3.LUT R31, R31, 0xffffffbf, RZ, 0xc0, !PT ;  /* 0xffffffbf1f1f7812 */ /* 0x000fd200078ec0ff */
        /* <DEDUP_REMOVED lines=61> */
[----:B------:R-:W1:Y:S01]  /*10c580*/  LDS.128 R8, [R218] ;  /* 0x00000000da087984 */ /* 0x000e620000000c00 */
[----:B--2---:R-:W-:Y:S01]  /*10c590*/  ISETP.LT.AND P3, PT, R64, UR6, !P0 ;  /* 0x0000000640007c0c */ /* 0x004fe2000c761270 */
[----:B------:R-:W-:Y:S01]  /*10c5a0*/  NOP ;  /* 0x0000000000007918 */ /* 0x000fe20000000000 */
[----:B------:R-:W-:Y:S01]  /*10c5b0*/  ISETP.LT.AND P2, PT, R67, UR9, !P0 ;  /* 0x0000000943007c0c */ /* 0x000fe2000c741270 */
[----:B------:R-:W2:Y:S01]  /*10c5c0*/  LDCU UR6, c[0x0][0x398] ;  /* 0x00007300ff0677ac */ /* 0x000ea20008000800 */
[----:B------:R-:W-:-:S02]  /*10c5d0*/  ISETP.LT.AND P1, PT, R65, UR12, !P0 ;  /* 0x0000000c41007c0c */ /* 0x000fc4000c721270 */
[----:B------:R-:W-:Y:S01]  /*10c5e0*/  LOP3.LUT R32, R32, 0x7fffffff, RZ, 0xc0, !PT ;  /* 0x7fffffff20207812 */ /* 0x000fe200078ec0ff */
[----:B------:R-:W1:Y:S06]  /*10c5f0*/  LDCU UR9, c[0x0][0x398] ;  /* 0x00007300ff0977ac */ /* 0x000e6c0008000800 */
[----:B------:R-:W-:Y:S01]  /*10c600*/  @P3 LOP3.LUT R30, R30, 0x400000, RZ, 0xfc, !PT ;  /* 0x004000001e1e3812 */ /* 0x000fe200078efcff */
[----:B------:R-:W1:Y:S03]  /*10c610*/  LDCU UR12, c[0x0][0x398] ;  /* 0x00007300ff0c77ac */ /* 0x000e660008000800 */
        /* <DEDUP_REMOVED lines=16> */
[----:B---3--:R3:W-:Y:S01]  /*10c720*/  STSM.16.M88.4 [R218], R4 ;  /* 0x00000004da007844 */ /* 0x0087e20000000200 */
[----:B------:R-:W-:Y:S01]  /*10c730*/  LOP3.LUT R30, R30, 0xffefffff, RZ, 0xc0, !PT ;  /* 0xffefffff1e1e7812 */ /* 0x000fe200078ec0ff */
[----:B-1----:R-:W-:Y:S01]  /*10c740*/  VIADD R8, R68, 0xc ;  /* 0x0000000c44087836 */ /* 0x002fe20000000000 */
[----:B------:R-:W-:Y:S01]  /*10c750*/  ISETP.LT.AND P2, PT, R49, UR17, !P0 ;  /* 0x0000001131007c0c */ /* 0x000fe2000c741270 */
[----:B------:R-:W-:Y:S01]  /*10c760*/  STL.64 [R1+0x1f48], R10 ;  /* 0x001f480a01007387 */ /* 0x000fe20000100a00 */
[----:B------:R-:W-:Y:S01]  /*10c770*/  @P1 LOP3.LUT R30, R30, 0x100000, RZ, 0xfc, !PT ;  /* 0x001000001e1e1812 */ /* 0x000fe200078efcff */
[----:B------:R-:W1:Y:S03]  /*10c780*/  LDCU UR16, c[0x0][0x398] ;  /* 0x00007300ff1077ac */ /* 0x000e660008000800 */
[----:B------:R-:W-:Y:S01]  /*10c790*/  LOP3.LUT R30, R30, 0xfff7ffff, RZ, 0xc0, !PT ;  /* 0xfff7ffff1e1e7812 */ /* 0x000fe200078ec0ff */
[----:B------:R-:W1:Y:S03]  /*10c7a0*/  LDCU UR17, c[0x0][0x398] ;  /* 0x00007300ff1177ac */ /* 0x000e660008000800 */
[----:B------:R-:W-:-:S02]  /*10c7b0*/  @P3 LOP3.LUT R30, R30, 0x80000, RZ, 0xfc, !PT ;  /* 0x000800001e1e3812 */ /* 0x000fc400078efcff */
[----:B------:R-:W-:Y:S01]  /*10c7c0*/  ISETP.LT.AND P1, PT, R50, UR18, !P0 ;  /* 0x0000001232007c0c */ /* 0x000fe2000c721270 */
[----:B---3--:R-:W-:Y:S01]  /*10c7d0*/  VIADD R4, R68, 0xe ;  /* 0x0000000e44047836 */ /* 0x008fe20000000000 */
[----:B------:R-:W-:Y:S01]  /*10c7e0*/  LOP3.LUT R30, R30, 0xfffbffff, RZ, 0xc0, !PT ;  /* 0xfffbffff1e1e7812 */ /* 0x000fe200078ec0ff */
[----:B------:R-:W-:Y:S01]  /*10c7f0*/  VIADD R5, R68, 0xd ;  /* 0x0000000d44057836 */ /* 0x000fe20000000000 */
[----:B------:R-:W-:Y:S01]  /*10c800*/  ISETP.LT.AND P3, PT, R51, UR19, !P0 ;  /* 0x0000001333007c0c */ /* 0x000fe2000c761270 */
[----:B------:R-:W3:Y:S01]  /*10c810*/  LDCU UR18, c[0x0][0x398] ;  /* 0x00007300ff1277ac */ /* 0x000ee20008000800 */
        /* <DEDUP_REMOVED lines=31> */
[----:B------:R-:W1:Y:S01]  /*10ca10*/  LDCU UR7, c[0x0][0x398] ;  /* 0x00007300ff0777ac */ /* 0x000e620008000800 */
[----:B------:R-:W-:Y:S01]  /*10ca20*/  LOP3.LUT R30, R30, 0xffffffbf, RZ, 0xc0, !PT ;  /* 0xffffffbf1e1e7812 */ /* 0x000fe200078ec0ff */
[----:B------:R-:W3:Y:S01]  /*10ca30*/  LDL.LU R4, [R1+0x1690] ;  /* 0x0016900001047983 */ /* 0x000ee20000300800 */
[----:B------:R-:W-:Y:S01]  /*10ca40*/  ISETP.LT.AND P1, PT, R64, UR4, !P0 ;  /* 0x0000000440007c0c */ /* 0x000fe2000c721270 */
        /* <DEDUP_REMOVED lines=57> */
[----:B------:R-:W-:-:S04]  /*10cde0*/  @P1 LOP3.LUT R29, R29, 0x8000000, RZ, 0xfc, !PT ;  /* 0x080000001d1d1812 */ /* 0x000fc800078efcff */
[----:B------:R-:W-:-:S04]  /*10cdf0*/  LOP3.LUT R29, R29, 0xfbffffff, RZ, 0xc0, !PT ;  /* 0xfbffffff1d1d7812 */ /* 0x000fc800078ec0ff */
[----:B------:R-:W-:Y:S02]  /*10ce00*/  @P0 LOP3.LUT R29, R29, 0x4000000, RZ, 0xfc, !PT ;  /* 0x040000001d1d0812 */ /* 0x000fe400078efcff */
[----:B------:R-:W-:Y:S01]  /*10ce10*/  ISETP.GE.AND P0, PT, R5, UR5, PT ;  /* 0x0000000505007c0c */ /* 0x000fe2000bf06270 */
[----:B------:R-:W2:Y:S01]  /*10ce20*/  LDCU UR5, c[0x0][0x398] ;  /* 0x00007300ff0577ac */ /* 0x000ea20008000800 */
[----:B------:R-:W3:Y:S04]  /*10ce30*/  LDL.LU R5, [R1+0x1698] ;  /* 0x0016980001057983 */ /* 0x000ee80000300800 */
[----:B------:R-:W3:Y:S04]  /*10ce40*/  LDL.LU R6, [R1+0x2d80] ;  /* 0x002d800001067983 */ /* 0x000ee80000300800 */
[----:B------:R-:W3:Y:S01]  /*10ce50*/  LDL.LU R7, [R1+0x2d88] ;  /* 0x002d880001077983 */ /* 0x000ee20000300800 */
[----:B-1----:R-:W-:Y:S01]  /*10ce60*/  ISETP.LT.AND P3, PT, R64, UR34, !P0 ;  /* 0x0000002240007c0c */ /* 0x002fe2000c761270 */
[----:B------:R-:W1:Y:S01]  /*10ce70*/  LDCU UR34, c[0x0][0x398] ;  /* 0x00007300ff2277ac */ /* 0x000e620008000800 */
[----:B------:R-:W-:Y:S01]  /*10ce80*/  ISETP.LT.AND P2, PT, R67, UR7, !P0 ;  /* 0x0000000743007c0c */ /* 0x000fe2000c741270 */
[----:B------:R-:W-:Y:S01]  /*10ce90*/  NOP ;  /* 0x0000000000007918 */ /* 0x000fe20000000000 */
[----:B------:R-:W-:Y:S01]  /*10cea0*/  LOP3.LUT R29, R29, 0xffbfffff, RZ, 0xc0, !PT ;  /* 0xffbfffff1d1d7812 */ /* 0x000fe200078ec0ff */
[----:B------:R-:W1:Y:S08]  /*10ceb0*/  LDCU UR7, c[0x0][0x398] ;  /* 0x00007300ff0777ac */ /* 0x000e700008000800 */
[----:B------:R-:W-:-:S02]  /*10cec0*/  @P3 LOP3.LUT R29, R29, 0x400000, RZ, 0xfc, !PT ;  /* 0x004000001d1d3812 */ /* 0x000fc400078efcff */
[----:B------:R-:W-:Y:S01]  /*10ced0*/  ISETP.LT.AND P1, PT, R65, UR6, !P0 ;  /* 0x0000000641007c0c */ /* 0x000fe2000c721270 */
[----:B------:R-:W1:Y:S01]  /*10cee0*/  LDCU UR6, c[0x0][0x398] ;  /* 0x00007300ff0677ac */ /* 0x000e620008000800 */
[----:B------:R-:W-:-:S04]  /*10cef0*/  LOP3.LUT R29, R29, 0xfdffffff, RZ, 0xc0, !PT ;  /* 0xfdffffff1d1d7812 */ /* 0x000fc800078ec0ff */
[----:B------:R-:W-:-:S04]  /*10cf00*/  @P2 LOP3.LUT R29, R29, 0x2000000, RZ, 0xfc, !PT ;  /* 0x020000001d1d2812 */ /* 0x000fc800078efcff */
[----:B------:R-:W-:-:S04]  /*10cf10*/  LOP3.LUT R29, R29, 0xfeffffff, RZ, 0xc0, !PT ;  /* 0xfeffffff1d1d7812 */ /* 0x000fc800078ec0ff */
[----:B------:R-:W-:Y:S02]  /*10cf20*/  @P1 LOP3.LUT R29, R29, 0x1000000, RZ, 0xfc, !PT ;  /* 0x010000001d1d1812 */ /* 0x000fe400078efcff */
[----:B--2---:R-:W-:Y:S01]  /*10cf30*/  ISETP.LT.AND P1, PT, R66, UR5, !P0 ;  /* 0x0000000542007c0c */ /* 0x004fe2000c721270 */
[----:B------:R-:W2:Y:S01]  /*10cf40*/  LDCU UR5, c[0x0][0x398] ;  /* 0x00007300ff0577ac */ /* 0x000ea20008000800 */
[----:B------:R-:W-:Y:S02]  /*10cf50*/  ISETP.LT.AND P3, PT, R63, UR4, !P0 ;  /* 0x000000043f007c0c */ /* 0x000fe4000c761270 */
[----:B------:R-:W-:Y:S01]  /*10cf60*/  LOP3.LUT R29, R29, 0xff7fffff, RZ, 0xc0, !PT ;  /* 0xff7fffff1d1d7812 */ /* 0x000fe200078ec0ff */
[----:B------:R-:W2:Y:S01]  /*10cf70*/  LDCU UR4, c[0x0][0x398] ;  /* 0x00007300ff0477ac */ /* 0x000ea20008000800 */
        /* <DEDUP_REMOVED lines=40> */
[----:B----4-:R-:W-:Y:S01]  /*10d200*/  ISETP.LT.AND P0, PT, R70, UR8, !P0 ;  /* 0x0000000846007c0c */ /* 0x010fe2000c701270 */
[----:B------:R-:W4:Y:S01]  /*10d210*/  LDCU UR8, c[0x0][0x398] ;  /* 0x00007300ff0877ac */ /* 0x000f220008000800 */
[----:B------:R-:W-:-:S04]  /*10d220*/  LOP3.LUT R29, R29, 0xfffff7ff, RZ, 0xc0, !PT ;  /* 0xfffff7ff1d1d7812 */ /* 0x000fc800078ec0ff */
[----:B------:R-:W-:-:S04]  /*10d230*/  @P1 LOP3.LUT R29, R29, 0x800, RZ, 0xfc, !PT ;  /* 0x000008001d1d1812 */ /* 0x000fc800078efcff */
[----:B------:R-:W-:-:S04]  /*10d240*/  LOP3.LUT R29, R29, 0xfffffbff, RZ, 0xc0, !PT ;  /* 0xfffffbff1d1d7812 */ /* 0x000fc800078ec0ff */
[----:B------:R-:W-:Y:S02]  /*10d250*/  @P0 LOP3.LUT R29, R29, 0x400, RZ, 0xfc, !PT ;  /* 0x000004001d1d0812 */ /* 0x000fe400078efcff */
[----:B------:R-:W-:Y:S01]  /*10d260*/  ISETP.GE.AND P0, PT, R8, UR35, PT ;  /* 0x0000002308007c0c */ /* 0x000fe2000bf06270 */
[----:B------:R-:W2:Y:S01]  /*10d270*/  LDCU UR35, c[0x0][0x398] ;  /* 0x00007300ff2377ac */ /* 0x000ea20008000800 */
[----:B------:R-:W-:Y:S01]  /*10d280*/  LOP3.LUT R29, R29, 0xffffffbf, RZ, 0xc0, !PT ;  /* 0xffffffbf1d1d7812 */ /* 0x000fe200078ec0ff */
[----:B------:R-:W2:Y:S01]  /*10d290*/  LDS.128 R8, [R218] ;  /* 0x00000000da087984 */ /* 0x000ea20000000c00 */
[----:B-1----:R-:W-:Y:S01]  /*10d2a0*/  ISETP.LT.AND P3, PT, R64, UR36, !P0 ;  /* 0x0000002440007c0c */ /* 0x002fe2000c761270 */
[----:B------:R-:W-:Y:S01]  /*10d2b0*/  NOP ;  /* 0x0000000000007918 */ /* 0x000fe20000000000 */
[----:B------:R-:W-:Y:S01]  /*10d2c0*/  ISETP.LT.AND P2, PT, R67, UR34, !P0 ;  /* 0x0000002243007c0c */ /* 0x000fe2000c741270 */
[----:B------:R-:W1:Y:S01]  /*10d2d0*/  LDCU UR36, c[0x0][0x398] ;  /* 0x00007300ff2477ac */ /* 0x000e620008000800 */
        /* <DEDUP_REMOVED lines=16> */
[----:B--2---:R2:W-:Y:S01]  /*10d3e0*/  STL.64 [R1+0x1f90], R8 ;  /* 0x001f900801007387 */ /* 0x0045e20000100a00 */
[----:B------:R-:W-:Y:S01]  /*10d3f0*/  LOP3.LUT R29, R29, 0xffffffdf, RZ, 0xc0, !PT ;  /* 0xffffffdf1d1d7812 */ /* 0x000fe200078ec0ff */
[----:B------:R-:W1:Y:S03]  /*10d400*/  LDCU UR63, c[0x0][0x398] ;  /* 0x00007300ff3f77ac */ /* 0x000e660008000800 */
[----:B------:R-:W-:Y:S02]  /*10d410*/  @P2 LOP3.LUT R29, R29, 0x20, RZ, 0xfc, !PT ;  /* 0x000000201d1d2812 */ /* 0x000fe400078efcff */
[----:B------:R-:W-:-:S02]  /*10d420*/  ISETP.LT.AND P3, PT, R48, UR43, !P0 ;  /* 0x0000002b30007c0c */ /* 0x000fc4000c761270 */
[----:B------:R-:W-:-:S04]  /*10d430*/  LOP3.LUT R29, R29, 0xffffffef, RZ, 0xc0, !PT ;  /* 0xffffffef1d1d7812 */ /* 0x000fc800078ec0ff */
[----:B------:R-:W-:Y:S02]  /*10d440*/  @P1 LOP3.LUT R29, R29, 0x10, RZ, 0xfc, !PT ;  /* 0x000000101d1d1812 */ /* 0x000fe400078efcff */
[----:B------:R-:W-:Y:S01]  /*10d450*/  ISETP.LT.AND P2, PT, R49, UR42, !P0 ;  /* 0x0000002a31007c0c */ /* 0x000fe2000c741270 */
[----:B------:R-:W1:Y:S01]  /*10d460*/  LDCU.64 UR42, c[0x0][0x398] ;  /* 0x00007300ff2a77ac */ /* 0x000e620008000a00 */
[----:B------:R-:W-:-:S04]  /*10d470*/  LOP3.LUT R29, R29, 0xfffffff7, RZ, 0xc0, !PT ;  /* 0xfffffff71d1d7812 */ /* 0x000fc800078ec0ff */
[----:B------:R-:W-:Y:S02]  /*10d480*/  @P3 LOP3.LUT R29, R29, 0x8, RZ, 0xfc, !PT ;  /* 0x000000081d1d3812 */ /* 0x000fe400078efcff */
[----:B------:R-:W-:Y:S01]  /*10d490*/  ISETP.LT.AND P1, PT, R50, UR39, !P0 ;  /* 0x0000002732007c0c */ /* 0x000fe2000c721270 */
[----:B---3--:R3:W-:Y:S01]  /*10d4a0*/  STSM.16.M88.4 [R218], R4 ;  /* 0x00000004da007844 */ /* 0x0087e20000000200 */
[----:B------:R-:W-:Y:S01]  /*10d4b0*/  LOP3.LUT R29, R29, 0xfffffffb, RZ, 0xc0, !PT ;  /* 0xfffffffb1d1d7812 */ /* 0x000fe200078ec0ff */
[----:B--2---:R-:W-:Y:S01]  /*10d4c0*/  VIADD R8, R68, 0x9 ;  /* 0x0000000944087836 */ /* 0x004fe20000000000 */
[----:B------:R-:W-:Y:S01]  /*10d4d0*/  ISETP.LT.AND P3, PT, R51, UR38, !P0 ;  /* 0x0000002633007c0c */ /* 0x000fe2000c761270 */
[----:B------:R-:W-:Y:S01]  /*10d4e0*/  STL.64 [R1+0x1f98], R10 ;  /* 0x001f980a01007387 */ /* 0x000fe20000100a00 */
[----:B------:R-:W-:Y:S01]  /*10d4f0*/  @P2 LOP3.LUT R29, R29, 0x4, RZ, 0xfc, !PT ;  /* 0x000000041d1d2812 */ /* 0x000fe200078efcff */
[----:B------:R-:W2:Y:S01]  /*10d500*/  LDCU UR38, c[0x0][0x398] ;  /* 0x00007300ff2677ac */ /* 0x000ea20008000800 */
[----:B------:R-:W-:-:S02]  /*10d510*/  ISETP.LT.AND P2, PT, R62, UR33, !P0 ;  /* 0x000000213e007c0c */ /* 0x000fc4000c741270 */
[----:B------:R-:W-:Y:S01]  /*10d520*/  LOP3.LUT R29, R29, 0xfffffffd, RZ, 0xc0, !PT ;  /* 0xfffffffd1d1d7812 */ /* 0x000fe200078ec0ff */
[----:B------:R-:W1:Y:S03]  /*10d530*/  LDCU UR33, c[0x0][0x398] ;  /* 0x00007300ff2177ac */ /* 0x000e660008000800 */
[----:B------:R-:W-:Y:S01]  /*10d540*/  @P1 LOP3.LUT R29, R29, 0x2, RZ, 0xfc, !PT ;  /* 0x000000021d1d1812 */ /* 0x000fe200078efcff */
[----:B------:R-:W1:Y:S01]  /*10d550*/  LDCU UR39, c[0x0][0x398] ;  /* 0x00007300ff2777ac */ /* 0x000e620008000800 */
[----:B------:R-:W-:Y:S01]  /*10d560*/  ISETP.LT.AND P1, PT, R60, UR71, !P0 ;  /* 0x000000473c007c0c */ /* 0x000fe2000c721270 */
[C---:B---3--:R-:W-:Y:S01]  /*10d570*/  VIADD R4, R68.reuse, 0xb ;  /* 0x0000000b44047836 */ /* 0x048fe20000000000 */
[----:B------:R-:W-:Y:S01]  /*10d580*/  LOP3.LUT R29, R29, 0xfffffffe, RZ, 0xc0, !PT ;  /* 0xfffffffe1d1d7812 */ /* 0x000fe200078ec0ff */
[----:B------:R-:W3:Y:S01]  /*10d590*/  LDL.LU R6, [R1+0x2d70] ;  /* 0x002d700001067983 */ /* 0x000ee20000300800 */
[----:B------:R-:W-:Y:S01]  /*10d5a0*/  VIADD R5, R68, 0xa ;  /* 0x0000000a44057836 */ /* 0x000fe20000000000 */
[----:B------:R-:W-:Y:S01]  /*10d5b0*/  @P2 LOP3.LUT R28, R28, 0x80000000, RZ, 0xfc, !PT ;  /* 0x800000001c1c2812 */ /* 0x000fe200078efcff */
[----:B------:R-:W1:Y:S01]  /*10d5c0*/  LDCU UR71, c[0x0][0x398] ;  /* 0x00007300ff4777ac */ /* 0x000e620008000800 */
[----:B------:R-:W-:Y:S01]  /*10d5d0*/  @P3 LOP3.LUT R29, R29, 0x1, RZ, 0xfc, !PT ;  /* 0x000000011d1d3812 */ /* 0x000fe200078efcff */
[----:B------:R-:W3:Y:S01]  /*10d5e0*/  LDL.LU R7, [R1+0x2d78] ;  /* 0x002d780001077983 */ /* 0x000ee20000300800 */
        /* <DEDUP_REMOVED lines=20> */
[----:B------:R-:W-:Y:S01]  /*10d730*/  ISETP.LT.AND P2, PT, R67, UR36, !P0 ;  /* 0x0000002443007c0c */ /* 0x000fe2000c741270 */
[----:B------:R-:W1:Y:S01]  /*10d740*/  LDCU.64 UR36, c[0x0][0x398] ;  /* 0x00007300ff2477ac */ /* 0x000e620008000a00 */
[----:B------:R-:W-:Y:S02]  /*10d750*/  LOP3.LUT R28, R28, 0xffbfffff, RZ, 0xc0, !PT ;  /* 0xffbfffff1c1c7812 */ /* 0x000fe400078ec0ff */
[----:B------:R-:W-:Y:S01]  /*10d760*/  ISETP.LT.AND P1, PT, R65, UR75, !P0 ;  /* 0x0000004b41007c0c */ /* 0x000fe2000c721270 */
[----:B------:R-:W-:Y:S01]  /*10d770*/  IMAD.MOV.U32 R4, RZ, RZ, R100 ;  /* 0x000000ffff047224 */ /* 0x000fe200078e0064 */
[----:B------:R-:W-:Y:S01]  /*10d780*/  LOP3.LUT R34, R34, 0x7fffffff, RZ, 0xc0, !PT ;  /* 0x7fffffff22227812 */ /* 0x000fe200078ec0ff */
[----:B------:R-:W1:Y:S04]  /*10d790*/  LDCU UR75, c[0x0][0x398] ;  /* 0x00007300ff4b77ac */ /* 0x000e680008000800 */
        /* <DEDUP_REMOVED lines=23> */
[----:B------:R-:W-:Y:S01]  /*10d910*/  VIADD R13, R68, 0x2 ;  /* 0x00000002440d7836 */ /* 0x000fe20000000000 */
[----:B------:R-:W-:Y:S01]  /*10d920*/  ISETP.LT.AND P1, PT, R50, UR55, !P0 ;  /* 0x0000003732007c0c */ /* 0x000fe2000c721270 */
[----:B------:R-:W1:Y:S01]  /*10d930*/  LDCU UR54, c[0x0][0x398] ;  /* 0x00007300ff3677ac */ /* 0x000e620008000800 */
[----:B------:R-:W-:-:S02]  /*10d940*/  @P3 LOP3.LUT R28, R28, 0x80000, RZ, 0xfc, !PT ;  /* 0x000800001c1c3812 */ /* 0x000fc400078efcff */
[----:B------:R-:W-:Y:S01]  /*10d950*/  LOP3.LUT R2, R2, 0x7fffffff, RZ, 0xc0, !PT ;  /* 0x7fffffff02027812 */ /* 0x000fe200078ec0ff */
        /* <DEDUP_REMOVED lines=37> */
[----:B------:R-:W-:-:S02]  /*10dbb0*/  LOP3.LUT R28, R28, 0xffffffbf, RZ, 0xc0, !PT ;  /* 0xffffffbf1c1c7812 */ /* 0x000fc400078ec0ff */
[----:B------:R-:W-:Y:S01]  /*10dbc0*/  ISETP.LT.AND P1, PT, R65, UR11, !P0 ;  /* 0x0000000b41007c0c */ /* 0x000fe2000c721270 */
[----:B------:R-:W1:Y:S06]  /*10dbd0*/  LDCU.64 UR10, c[0x0][0x398] ;  /* 0x00007300ff0a77ac */ /* 0x000e6c0008000a00 */
[----:B------:R-:W-:-:S04]  /*10dbe0*/  @P3 LOP3.LUT R28, R28, 0x40, RZ, 0xfc, !PT ;  /* 0x000000401c1c3812 */ /* 0x000fc800078efcff */
[----:B------:R-:W-:-:S04]  /*10dbf0*/  LOP3.LUT R28, R28, 0xfffffdff, RZ, 0xc0, !PT ;  /* 0xfffffdff1c1c7812 */ /* 0x000fc800078ec0ff */
[----:B------:R-:W-:Y:S02]  /*10dc00*/  @P2 LOP3.LUT R28, R28, 0x200, RZ, 0xfc, !PT ;  /* 0x000002001c1c2812 */ /* 0x000fe400078efcff */
[----:B------:R-:W-:Y:S01]  /*10dc10*/  ISETP.LT.AND P3, PT, R66, UR26, !P0 ;  /* 0x0000001a42007c0c */ /* 0x000fe2000c761270 */
[----:B------:R-:W-:Y:S01]  /*10dc20*/  IMAD.MOV.U32 R5, RZ, RZ, R102 ;  /* 0x000000ffff057224 */ /* 0x000fe200078e0066 */
[----:B------:R-:W-:Y:S01]  /*10dc30*/  LOP3.LUT R28, R28, 0xfffffeff, RZ, 0xc0, !PT ;  /* 0xfffffeff1c1c7812 */ /* 0x000fe200078ec0ff */
[----:B------:R-:W-:-:S03]  /*10dc40*/  NOP ;  /* 0x0000000000007918 */ /* 0x000fc60000000000 */
[----:B------:R-:W-:Y:S01]  /*10dc50*/  @P1 LOP3.LUT R28, R28, 0x100, RZ, 0xfc, !PT ;  /* 0x000001001c1c1812 */ /* 0x000fe200078efcff */
[----:B------:R-:W1:Y:S01]  /*10dc60*/  LDCU UR26, c[0x0][0x398] ;  /* 0x00007300ff1a77ac */ /* 0x000e620008000800 */
[----:B------:R-:W-:Y:S02]  /*10dc70*/  ISETP.LT.AND P2, PT, R63, UR27, !P0 ;  /* 0x0000001b3f007c0c */ /* 0x000fe4000c741270 */
[----:B------:R-:W-:Y:S01]  /*10dc80*/  LOP3.LUT R28, R28, 0xffffff7f, RZ, 0xc0, !PT ;  /* 0xffffff7f1c1c7812 */ /* 0x000fe200078ec0ff */
[----:B------:R-:W1:Y:S03]  /*10dc90*/  LDCU UR27, c[0x0][0x398] ;  /* 0x00007300ff1b77ac */ /* 0x000e660008000800 */
        /* <DEDUP_REMOVED lines=48> */
[----:B------:R-:W-:Y:S01]  /*10dfa0*/  LOP3.LUT R32, R32, 0xffbfffff, RZ, 0xc0, !PT ;  /* 0xffbfffff20207812 */ /* 0x000fe200078ec0ff */
[----:B------:R-:W2:Y:S01]  /*10dfb0*/  LDS.128 R8, [R218] ;  /* 0x00000000da087984 */ /* 0x000ea20000000c00 */
[----:B-1----:R-:W-:Y:S01]  /*10dfc0*/  ISETP.LT.AND P3, PT, R64, UR10, !P0 ;  /* 0x0000000a40007c0c */ /* 0x002fe2000c761270 */
[----:B------:R-:W-:Y:S01]  /*10dfd0*/  NOP ;  /* 0x0000000000007918 */ /* 0x000fe20000000000 */
[----:B------:R-:W-:Y:S01]  /*10dfe0*/  ISETP.LT.AND P2, PT, R67, UR9, !P0 ;  /* 0x0000000943007c0c */ /* 0x000fe2000c741270 */
[----:B------:R-:W1:Y:S01]  /*10dff0*/  LDCU UR10, c[0x0][0x398] ;  /* 0x00007300ff0a77ac */ /* 0x000e620008000800 */
[----:B------:R-:W-:-:S09]  /*10e000*/  ISETP.LT.AND P1, PT, R65, UR12, !P0 ;  /* 0x0000000c41007c0c */ /* 0x000fd2000c721270 */
[----:B------:R-:W-:Y:S01]  /*10e010*/  @P3 LOP3.LUT R32, R32, 0x400000, RZ, 0xfc, !PT ;  /* 0x0040000020203812 */ /* 0x000fe200078efcff */
[----:B---3--:R3:W-:Y:S01]  /*10e020*/  STSM.16.M88.4 [R218], R4 ;  /* 0x00000004da007844 */ /* 0x0087e20000000200 */
[----:B------:R-:W1:Y:S02]  /*10e030*/  LDCU UR12, c[0x0][0x398] ;  /* 0x00007300ff0c77ac */ /* 0x000e640008000800 */
        /* <DEDUP_REMOVED lines=8> */
[----:B---3--:R-:W-:Y:S01]  /*10e0c0*/  VIADD R5, R68, 0x8 ;  /* 0x0000000844057836 */ /* 0x008fe20000000000 */
[----:B------:R-:W-:Y:S01]  /*10e0d0*/  LOP3.LUT R32, R32, 0xff7fffff, RZ, 0xc0, !PT ;  /* 0xff7fffff20207812 */ /* 0x000fe200078ec0ff */
[----:B------:R-:W-:Y:S01]  /*10e0e0*/  VIADD R7, R68, 0x7 ;  /* 0x0000000744077836 */ /* 0x000fe20000000000 */
[----:B------:R-:W-:Y:S01]  /*10e0f0*/  ISETP.LT.AND P1, PT, R61, UR15, !P0 ;  /* 0x0000000f3d007c0c */ /* 0x000fe2000c721270 */
[----:B------:R-:W3:Y:S01]  /*10e100*/  LDCU UR15, c[0x0][0x398] ;  /* 0x00007300ff0f77ac */ /* 0x000ee20008000800 */
[----:B------:R-:W-:Y:S01]  /*10e110*/  @P3 LOP3.LUT R32, R32, 0x800000, RZ, 0xfc, !PT ;  /* 0x0080000020203812 */ /* 0x000fe200078efcff */
[----:B--2---:R2:W-:Y:S01]  /*10e120*/  STL.64 [R1+0x1f30], R8 ;  /* 0x001f300801007387 */ /* 0x0045e20000100a00 */
[----:B------:R-:W1:Y:S02]  /*10e130*/  LDCU UR14, c[0x0][0x398] ;  /* 0x00007300ff0e77ac */ /* 0x000e640008000800 */
[----:B------:R-:W-:-:S04]  /*10e140*/  LOP3.LUT R32, R32, 0xffdfffff, RZ, 0xc0, !PT ;  /* 0xffdfffff20207812 */ /* 0x000fc800078ec0ff */
[----:B------:R-:W-:Y:S02]  /*10e150*/  @P2 LOP3.LUT R32, R32, 0x200000, RZ, 0xfc, !PT ;  /* 0x0020000020202812 */ /* 0x000fe400078efcff */
[----:B------:R-:W-:Y:S01]  /*10e160*/  ISETP.LT.AND P3, PT, R48, UR16, !P0 ;  /* 0x0000001030007c0c */ /* 0x000fe2000c761270 */
[----:B--2---:R-:W-:Y:S01]  /*10e170*/  VIADD R9, R68, 0x6 ;  /* 0x0000000644097836 */ /* 0x004fe20000000000 */
[----:B------:R-:W-:Y:S01]  /*10e180*/  LOP3.LUT R32, R32, 0xffefffff, RZ, 0xc0, !PT ;  /* 0xffefffff20207812 */ /* 0x000fe200078ec0ff */
[----:B------:R2:W-:Y:S01]  /*10e190*/  STL.64 [R1+0x1f38], R10 ;  /* 0x001f380a01007387 */ /* 0x0005e20000100a00 */
[----:B------:R-:W-:Y:S01]  /*10e1a0*/  ISETP.LT.AND P2, PT, R49, UR17, !P0 ;  /* 0x0000001131007c0c */ /* 0x000fe2000c741270 */
[----:B------:R-:W1:Y:S01]  /*10e1b0*/  LDCU UR17, c[0x0][0x398] ;  /* 0x00007300ff1177ac */ /* 0x000e620008000800 */
[----:B------:R-:W-:Y:S01]  /*10e1c0*/  @P1 LOP3.LUT R32, R32, 0x100000, RZ, 0xfc, !PT ;  /* 0x0010000020201812 */ /* 0x000fe200078efcff */
[----:B------:R-:W3:Y:S01]  /*10e1d0*/  LDL.LU R4, [R1+0x994] ;  /* 0x0009940001047983 */ /* 0x000ee20000300800 */
[----:B------:R-:W1:Y:S02]  /*10e1e0*/  LDCU UR16, c[0x0][0x398] ;  /* 0x00007300ff1077ac */ /* 0x000e640008000800 */
[----:B------:R-:W-:-:S04]  /*10e1f0*/  LOP3.LUT R32, R32, 0xfff7ffff, RZ, 0xc0, !PT ;  /* 0xfff7ffff20207812 */ /* 0x000fc800078ec0ff */
[----:B------:R-:W-:Y:S02]  /*10e200*/  @P3 LOP3.LUT R32, R32, 0x80000, RZ, 0xfc, !PT ;  /* 0x0008000020203812 */ /* 0x000fe400078efcff */
[----:B------:R-:W-:Y:S01]  /*10e210*/  ISETP.LT.AND P1, PT, R50, UR18, !P0 ;  /* 0x0000001232007c0c */ /* 0x000fe2000c721270 */
[----:B--2---:R-:W-:Y:S01]  /*10e220*/  VIADD R10, R68, 0x5 ;  /* 0x00000005440a7836 */ /* 0x004fe20000000000 */
[----:B------:R-:W-:Y:S01]  /*10e230*/  LOP3.LUT R32, R32, 0xfffbffff, RZ, 0xc0, !PT ;  /* 0xfffbffff20207812 */ /* 0x000fe200078ec0ff */
[----:B------:R-:W-:Y:S01]  /*10e240*/  VIADD R11, R68, 0x4 ;  /* 0x00000004440b7836 */ /* 0x000fe20000000000 */
[----:B------:R-:W-:Y:S01]  /*10e250*/  ISETP.LT.AND P3, PT, R51, UR19, !P0 ;  /* 0x0000001333007c0c */ /* 0x000fe2000c761270 */
[----:B------:R-:W2:Y:S01]  /*10e260*/  LDCU UR19, c[0x0][0x398] ;  /* 0x00007300ff1377ac */ /* 0x000ea20008000800 */
        /* <DEDUP_REMOVED lines=33> */
[----:B------:R-:W2:Y:S01]  /*10e480*/  LDL.LU R5, [R1+0x99c] ;  /* 0x00099c0001057983 */ /* 0x000ea20000300800 */
[----:B------:R-:W-:Y:S01]  /*10e490*/  ISETP.LT.AND P3, PT, R64, UR42, !P0 ;  /* 0x0000002a40007c0c */ /* 0x000fe2000c761270 */
[----:B------:R-:W1:Y:S01]  /*10e4a0*/  LDCU UR42, c[0x0][0x398] ;  /* 0x00007300ff2a77ac */ /* 0x000e620008000800 */
[----:B------:R-:W-:Y:S01]  /*10e4b0*/  ISETP.LT.AND P2, PT, R67, UR51, !P0 ;  /* 0x0000003343007c0c */ /* 0x000fe2000c741270 */
[----:B------:R-:W2:Y:S01]  /*10e4c0*/  LDL.LU R6, [R1+0x2c44] ;  /* 0x002c440001067983 */ /* 0x000ea20000300800 */
[----:B------:R-:W-:Y:S01]  /*10e4d0*/  ISETP.LT.AND P1, PT, R65, UR50, !P0 ;  /* 0x0000003241007c0c */ /* 0x000fe2000c721270 */
[----:B------:R-:W1:Y:S01]  /*10e4e0*/  LDCU UR51, c[0x0][0x398] ;  /* 0x00007300ff3377ac */ /* 0x000e620008000800 */
[----:B------:R-:W1:Y:S07]  /*10e4f0*/  LDCU UR50, c[0x0][0x398] ;  /* 0x00007300ff3277ac */ /* 0x000e6e0008000800 */
[----:B------:R-:W-:-:S04]  /*10e500*/  @P3 LOP3.LUT R32, R32, 0x40, RZ, 0xfc, !PT ;  /* 0x0000004020203812 */ /* 0x000fc800078efcff */
[----:B------:R-:W-:-:S04]  /*10e510*/  LOP3.LUT R32, R32, 0xfffffdff, RZ, 0xc0, !PT ;  /* 0xfffffdff20207812 */ /* 0x000fc800078ec0ff */
[----:B------:R-:W-:Y:S02]  /*10e520*/  @P2 LOP3.LUT R32, R32, 0x200, RZ, 0xfc, !PT ;  /* 0x0000020020202812 */ /* 0x000fe400078efcff */
[----:B------:R-:W-:Y:S01]  /*10e530*/  ISETP.LT.AND P3, PT, R66, UR53, !P0 ;  /* 0x0000003542007c0c */ /* 0x000fe2000c761270 */
[----:B------:R-:W4:Y:S01]  /*10e540*/  LDCU UR53, c[0x0][0x398] ;  /* 0x00007300ff3577ac */ /* 0x000f220008000800 */
[----:B------:R-:W-:-:S04]  /*10e550*/  LOP3.LUT R32, R32, 0xfffffeff, RZ, 0xc0, !PT ;  /* 0xfffffeff20207812 */ /* 0x000fc800078ec0ff */
[----:B------:R-:W-:Y:S02]  /*10e560*/  @P1 LOP3.LUT R32, R32, 0x100, RZ, 0xfc, !PT ;  /* 0x0000010020201812 */ /* 0x000fe400078efcff */
[----:B------:R-:W-:Y:S01]  /*10e570*/  ISETP.LT.AND P2, PT, R63, UR52, !P0 ;  /* 0x000000343f007c0c */ /* 0x000fe2000c741270 */
[----:B------:R-:W4:Y:S01]  /*10e580*/  LDCU UR52, c[0x0][0x398] ;  /* 0x00007300ff3477ac */ /* 0x000f220008000800 */
        /* <DEDUP_REMOVED lines=50> */
[----:B------:R-:W2:Y:S01]  /*10e8b0*/  LDL.LU R7, [R1+0x2c4c] ;  /* 0x002c4c0001077983 */ /* 0x000ea20000300800 */
[----:B------:R-:W-:Y:S02]  /*10e8c0*/  ISETP.LT.AND P3, PT, R64, UR36, !P0 ;  /* 0x0000002440007c0c */ /* 0x000fe4000c761270 */
[----:B-1----:R-:W-:Y:S01]  /*10e8d0*/  ISETP.LT.AND P2, PT, R67, UR51, !P0 ;  /* 0x0000003343007c0c */ /* 0x002fe2000c741270 */
[----:B------:R-:W1:Y:S01]  /*10e8e0*/  LDCU UR51, c[0x0][0x398] ;  /* 0x00007300ff3377ac */ /* 0x000e620008000800 */
[----:B------:R-:W-:Y:S01]  /*10e8f0*/  ISETP.LT.AND P1, PT, R65, UR50, !P0 ;  /* 0x0000003241007c0c */ /* 0x000fe2000c721270 */
[----:B------:R-:W2:Y:S01]  /*10e900*/  LDL.LU R8, [R1+0xb04] ;  /* 0x000b040001087983 */ /* 0x000ea20000300800 */
[----:B------:R-:W1:Y:S07]  /*10e910*/  LDCU UR50, c[0x0][0x398] ;  /* 0x00007300ff3277ac */ /* 0x000e6e0008000800 */
[----:B------:R-:W-:-:S04]  /*10e920*/  @P3 LOP3.LUT R33, R33, 0x400000, RZ, 0xfc, !PT ;  /* 0x0040000021213812 */ /* 0x000fc800078efcff */
[----:B------:R-:W-:-:S04]  /*10e930*/  LOP3.LUT R33, R33, 0xfdffffff, RZ, 0xc0, !PT ;  /* 0xfdffffff21217812 */ /* 0x000fc800078ec0ff */
[----:B------:R-:W-:-:S04]  /*10e940*/  @P2 LOP3.LUT R33, R33, 0x2000000, RZ, 0xfc, !PT ;  /* 0x0200000021212812 */ /* 0x000fc800078efcff */
[----:B------:R-:W-:-:S04]  /*10e950*/  LOP3.LUT R33, R33, 0xfeffffff, RZ, 0xc0, !PT ;  /* 0xfeffffff21217812 */ /* 0x000fc800078ec0ff */
[----:B------:R-:W-:Y:S02]  /*10e960*/  @P1 LOP3.LUT R33, R33, 0x1000000, RZ, 0xfc, !PT ;  /* 0x0100000021211812 */ /* 0x000fe400078efcff */
[----:B------:R-:W-:Y:S01]  /*10e970*/  ISETP.LT.AND P1, PT, R66, UR53, !P0 ;  /* 0x0000003542007c0c */ /* 0x000fe2000c721270 */
[----:B------:R-:W4:Y:S01]  /*10e980*/  LDCU UR53, c[0x0][0x398] ;  /* 0x00007300ff3577ac */ /* 0x000f220008000800 */
[----:B------:R-:W-:Y:S02]  /*10e990*/  ISETP.LT.AND P3, PT, R63, UR52, !P0 ;  /* 0x000000343f007c0c */ /* 0x000fe4000c761270 */
        /* <DEDUP_REMOVED lines=49> */
[----:B------:R-:W3:Y:S01]  /*10ecb0*/  LDCU.64 UR36, c[0x0][0x398] ;  /* 0x00007300ff2477ac */ /* 0x000ee20008000a00 */
[----:B------:R-:W-:Y:S01]  /*10ecc0*/  LOP3.LUT R33, R33, 0xffffffbf, RZ, 0xc0, !PT ;  /* 0xffffffbf21217812 */ /* 0x000fe200078ec0ff */
[----:B------:R-:W4:Y:S01]  /*10ecd0*/  LDL.LU R9, [R1+0xb0c] ;  /* 0x000b0c0001097983 */ /* 0x000f220000300800 */
[----:B-1----:R-:W-:Y:S02]  /*10ece0*/  ISETP.LT.AND P3, PT, R64, UR38, !P0 ;  /* 0x0000002640007c0c */ /* 0x002fe4000c761270 */
[----:B------:R-:W-:Y:S01]  /*10ecf0*/  ISETP.LT.AND P2, PT, R67, UR77, !P0 ;  /* 0x0000004d43007c0c */ /* 0x000fe2000c741270 */
[----:B------:R-:W1:Y:S01]  /*10ed00*/  LDCU UR77, c[0x0][0x398] ;  /* 0x00007300ff4d77ac */ /* 0x000e620008000800 */
[----:B------:R-:W-:Y:S01]  /*10ed10*/  ISETP.LT.AND P1, PT, R65, UR42, !P0 ;  /* 0x0000002a41007c0c */ /* 0x000fe2000c721270 */
[----:B------:R-:W1:Y:S08]  /*10ed20*/  LDCU UR42, c[0x0][0x398] ;  /* 0x00007300ff2a77ac */ /* 0x000e700008000800 */
        /* <DEDUP_REMOVED lines=58> */
[----:B---3--:R-:W-:Y:S02]  /*10f0d0*/  ISETP.LT.AND P3, PT, R64, UR36, !P0 ;  /* 0x0000002440007c0c */ /* 0x008fe4000c761270 */
[----:B------:R-:W-:Y:S01]  /*10f0e0*/  LOP3.LUT R34, R34, 0xffbfffff, RZ, 0xc0, !PT ;  /* 0xffbfffff22227812 */ /* 0x000fe200078ec0ff */
[----:B------:R-:W-:Y:S01]  /*10f0f0*/  VIADD R10, R68, 0x1 ;  /* 0x00000001440a7836 */ /* 0x000fe20000000000 */
[----:B-1----:R-:W-:Y:S01]  /*10f100*/  ISETP.LT.AND P2, PT, R67, UR77, !P0 ;  /* 0x0000004d43007c0c */ /* 0x002fe2000c741270 */
[----:B------:R-:W1:Y:S01]  /*10f110*/  LDCU UR77, c[0x0][0x398] ;  /* 0x00007300ff4d77ac */ /* 0x000e620008000800 */
[----:B------:R-:W-:Y:S01]  /*10f120*/  ISETP.LT.AND P1, PT, R65, UR42, !P0 ;  /* 0x0000002a41007c0c */ /* 0x000fe2000c721270 */
[----:B------:R-:W3:Y:S06]  /*10f130*/  LDCU UR42, c[0x0][0x398] ;  /* 0x00007300ff2a77ac */ /* 0x000eec0008000800 */
[----:B------:R-:W-:Y:S01]  /*10f140*/  @P3 LOP3.LUT R34, R34, 0x400000, RZ, 0xfc, !PT ;  /* 0x0040000022223812 */ /* 0x000fe200078efcff */
[----:B------:R-:W1:Y:S03]  /*10f150*/  LDCU UR36, c[0x0][0x398] ;  /* 0x00007300ff2477ac */ /* 0x000e660008000800 */
        /* <DEDUP_REMOVED lines=14> */
[----:B---3--:R-:W-:Y:S01]  /*10f240*/  ISETP.LT.AND P1, PT, R48, UR42, !P0 ;  /* 0x0000002a30007c0c */ /* 0x008fe2000c721270 */
[----:B------:R-:W3:Y:S01]  /*10f250*/  LDCU UR42, c[0x0][0x398] ;  /* 0x00007300ff2a77ac */ /* 0x000ee20008000800 */
        /* <DEDUP_REMOVED lines=41> */
[----:B------:R-:W-:Y:S02]  /*10f4f0*/  ISETP.LT.AND P1, PT, R67, UR28, !P0 ;  /* 0x0000001c43007c0c */ /* 0x000fe4000c721270 */
[----:B------:R-:W-:Y:S01]  /*10f500*/  LOP3.LUT R34, R34, 0xffffffbf, RZ, 0xc0, !PT ;  /* 0xffffffbf22227812 */ /* 0x000fe200078ec0ff */
[----:B------:R-:W2:Y:S08]  /*10f510*/  LDCU UR28, c[0x0][0x398] ;  /* 0x00007300ff1c77ac */ /* 0x000eb00008000800 */
[----:B------:R-:W-:-:S04]  /*10f520*/  @P2 LOP3.LUT R34, R34, 0x40, RZ, 0xfc, !PT ;  /* 0x0000004022222812 */ /* 0x000fc800078efcff */
[----:B------:R-:W-:Y:S02]  /*10f530*/  LOP3.LUT R34, R34, 0xfffffdff, RZ, 0xc0, !PT ;  /* 0xfffffdff22227812 */ /* 0x000fe400078ec0ff */
[----:B-1----:R-:W-:Y:S01]  /*10f540*/  ISETP.LT.AND P2, PT, R65, UR38, !P0 ;  /* 0x0000002641007c0c */ /* 0x002fe2000c741270 */
[----:B------:R-:W1:Y:S01]  /*10f550*/  LDCU UR38, c[0x0][0x398] ;  /* 0x00007300ff2677ac */ /* 0x000e620008000800 */
[----:B------:R-:W-:Y:S02]  /*10f560*/  @P1 LOP3.LUT R34, R34, 0x200, RZ, 0xfc, !PT ;  /* 0x0000020022221812 */ /* 0x000fe400078efcff */
[----:B------:R-:W-:Y:S01]  /*10f570*/  ISETP.LT.AND P1, PT, R66, UR37, !P0 ;  /* 0x0000002542007c0c */ /* 0x000fe2000c721270 */
[----:B------:R-:W1:Y:S01]  /*10f580*/  LDCU UR37, c[0x0][0x398] ;  /* 0x00007300ff2577ac */ /* 0x000e620008000800 */
[----:B------:R-:W-:-:S07]  /*10f590*/  LOP3.LUT R34, R34, 0xfffffeff, RZ, 0xc0, !PT ;  /* 0xfffffeff22227812 */ /* 0x000fce00078ec0ff */
        /* <DEDUP_REMOVED lines=22> */
[----:B------:R-:W3:Y:S01]  /*10f700*/  LDCU UR32, c[0x0][0x398] ;  /* 0x00007300ff2077ac */ /* 0x000ee20008000800 */
[----:B-1----:R-:W-:Y:S02]  /*10f710*/  ISETP.LT.AND P3, PT, R62, UR38, !P0 ;  /* 0x000000263e007c0c */ /* 0x002fe4000c761270 */
[----:B------:R-:W-:-:S04]  /*10f720*/  LOP3.LUT R34, R34, 0xfffffffd, RZ, 0xc0, !PT ;  /* 0xfffffffd22227812 */ /* 0x000fc800078ec0ff */
[----:B------:R-:W-:Y:S02]  /*10f730*/  @P2 LOP3.LUT R34, R34, 0x2, RZ, 0xfc, !PT ;  /* 0x0000000222222812 */ /* 0x000fe400078efcff */
[----:B--2---:R-:W-:Y:S02]  /*10f740*/  ISETP.LT.AND P2, PT, R60, UR37, !P0 ;  /* 0x000000253c007c0c */ /* 0x004fe4000c741270 */
[----:B------:R-:W-:-:S03]  /*10f750*/  LOP3.LUT R34, R34, 0xfffffffe, RZ, 0xc0, !PT ;  /* 0xfffffffe22227812 */ /* 0x000fc600078ec0ff */
[----:B------:R-:W-:Y:S02]  /*10f760*/  @P3 LOP3.LUT R35, R35, 0x80000000, RZ, 0xfc, !PT ;  /* 0x8000000023233812 */ /* 0x000fe400078efcff */
        /* <DEDUP_REMOVED lines=123> */
[----:B----4-:R-:W-:Y:S02]  /*10ff20*/  ISETP.LT.AND P2, PT, R63, UR53, !P0 ;  /* 0x000000353f007c0c */ /* 0x010fe4000c741270 */
        /* <DEDUP_REMOVED lines=62> */
[----:B------:R-:W-:-:S04]  /*110310*/  @P1 LOP3.LUT R2, R2, 0x4, RZ, 0xfc, !PT ;  /* 0x0000000402021812 */ /* 0x000fc800078efcff */
[----:B------:R-:W-:Y:S02]  /*110320*/  LOP3.LUT R2, R2, 0xfffffffd, RZ, 0xc0, !PT ;  /* 0xfffffffd02027812 */ /* 0x000fe400078ec0ff */
[----:B------:R-:W-:Y:S02]  /*110330*/  ISETP.LT.AND P3, PT, R51, UR60, !P6 ;  /* 0x0000003c33007c0c */ /* 0x000fe4000f761270 */
[----:B------:R-:W-:Y:S02]  /*110340*/  @P0 LOP3.LUT R2, R2, 0x2, RZ, 0xfc, !PT ;  /* 0x0000000202020812 */ /* 0x000fe400078efcff */
[----:B------:R-:W-:Y:S02]  /*110350*/  ISETP.LT.AND P2, PT, R62, UR75, !P6 ;  /* 0x0000004b3e007c0c */ /* 0x000fe4000f741270 */
[----:B------:R-:W-:Y:S02]  /*110360*/  ISETP.LT.AND P1, PT, R60, UR76, !P6 ;  /* 0x0000004c3c007c0c */ /* 0x000fe4000f721270 */
[----:B------:R-:W-:-:S02]  /*110370*/  ISETP.LT.AND P0, PT, R59, UR77, !P6 ;  /* 0x0000004d3b007c0c */ /* 0x000fc4000f701270 */
[----:B------:R-:W-:Y:S01]  /*110380*/  ISETP.LT.AND P6, PT, R58, UR36, !P6 ;  /* 0x000000243a007c0c */ /* 0x000fe2000f7c1270 */
[----:B------:R-:W-:Y:S01]  /*110390*/  NOP ;  /* 0x0000000000007918 */ /* 0x000fe20000000000 */
[----:B------:R-:W1:Y:S01]  /*1103a0*/  LDS.128 R12, [R218] ;  /* 0x00000000da0c7984 */ /* 0x000e620000000c00 */
[----:B------:R-:W-:-:S03]  /*1103b0*/  NOP ;  /* 0x0000000000007918 */ /* 0x000fc60000000000 */
[----:B------:R-:W-:Y:S01]  /*1103c0*/  STL [R1+0x5cf0], R212 ;  /* 0x005cf0d401007387 */ /* 0x000fe20000100800 */
[----:B------:R-:W2:Y:S01]  /*1103d0*/  LDCU UR5, c[0x0][0x39c] ;  /* 0x00007380ff0577ac */ /* 0x000ea20008000800 */
[----:B------:R-:W-:Y:S02]  /*1103e0*/  LOP3.LUT R3, R3, 0xffffffdf, RZ, 0xc0, !PT ;  /* 0xffffffdf03037812 */ /* 0x000fe400078ec0ff */
[----:B------:R-:W-:Y:S01]  /*1103f0*/  STL [R1+0x5cec], R249 ;  /* 0x005cecf901007387 */ /* 0x000fe20000100800 */
[----:B------:R-:W3:Y:S01]  /*110400*/  LDCU UR4, c[0x0][0x39c] ;  /* 0x00007380ff0477ac */ /* 0x000ee20008000800 */
[----:B------:R-:W-:Y:S02]  /*110410*/  @P4 LOP3.LUT R3, R3, 0x20, RZ, 0xfc, !PT ;  /* 0x0000002003034812 */ /* 0x000fe400078efcff */
[----:B------:R-:W-:Y:S01]  /*110420*/  STL [R1+0x5ce8], R213 ;  /* 0x005ce8d501007387 */ /* 0x000fe20000100800 */
[----:B------:R-:W-:-:S03]  /*110430*/  LOP3.LUT P4, RZ, R2, 0x2, RZ, 0xc0, !PT ;  /* 0x0000000202ff7812 */ /* 0x000fc6000788c0ff */
[----:B------:R-:W-:Y:S04]  /*110440*/  STL [R1+0x5ce4], R250 ;  /* 0x005ce4fa01007387 */ /* 0x000fe80000100800 */
[----:B------:R-:W-:Y:S04]  /*110450*/  STL [R1+0x5ce0], R214 ;  /* 0x005ce0d601007387 */ /* 0x000fe80000100800 */
[----:B------:R-:W-:Y:S04]  /*110460*/  STL [R1+0x5cdc], R57 ;  /* 0x005cdc3901007387 */ /* 0x000fe80000100800 */
[----:B------:R-:W-:Y:S04]  /*110470*/  STL [R1+0x5cd8], R251 ;  /* 0x005cd8fb01007387 */ /* 0x000fe80000100800 */
[----:B------:R-:W-:Y:S04]  /*110480*/  STL [R1+0x5cd4], R215 ;  /* 0x005cd4d701007387 */ /* 0x000fe80000100800 */
[----:B------:R-:W-:Y:S04]  /*110490*/  STL [R1+0x5cd0], R216 ;  /* 0x005cd0d801007387 */ /* 0x000fe80000100800 */
[----:B------:R-:W-:Y:S04]  /*1104a0*/  STL [R1+0x5ccc], R217 ;  /* 0x005cccd901007387 */ /* 0x000fe80000100800 */
[----:B------:R-:W-:Y:S01]  /*1104b0*/  STSM.16.M88.4 [R218], R4 ;  /* 0x00000004da007844 */ /* 0x000fe20000000200 */
[----:B------:R-:W-:-:S03]  /*1104c0*/  NOP ;  /* 0x0000000000007918 */ /* 0x000fc60000000000 */
[----:B-1----:R1:W-:Y:S04]  /*1104d0*/  STL.64 [R1+0x1f20], R12 ;  /* 0x001f200c01007387 */ /* 0x0023e80000100a00 */
[----:B------:R-:W-:Y:S04]  /*1104e0*/  STL.64 [R1+0x1f28], R14 ;  /* 0x001f280e01007387 */ /* 0x000fe80000100a00 */
[----:B------:R-:W4:Y:S04]  /*1104f0*/  LDL.LU R10, [R1+0x2d54] ;  /* 0x002d5400010a7983 */ /* 0x000f280000300800 */
[----:B------:R-:W2:Y:S04]  /*110500*/  LDS.128 R4, [R218] ;  /* 0x00000000da047984 */ /* 0x000ea80000000c00 */
[----:B------:R-:W4:Y:S01]  /*110510*/  LDL.LU R11, [R1+0x2d5c] ;  /* 0x002d5c00010b7983 */ /* 0x000f220000300800 */
        /* <DEDUP_REMOVED lines=13> */
[----:B--2---:R1:W-:Y:S04]  /*1105f0*/  STL.64 [R1+0x1f00], R4 ;  /* 0x001f000401007387 */ /* 0x0043e80000100a00 */
[----:B---3--:R-:W-:Y:S01]  /*110600*/  STSM.16.M88.4 [R218], R12 ;  /* 0x0000000cda007844 */ /* 0x008fe20000000200 */
[----:B------:R-:W-:-:S03]  /*110610*/  NOP ;  /* 0x0000000000007918 */ /* 0x000fc60000000000 */
        /* <DEDUP_REMOVED lines=18> */
[----:B---3--:R1:W-:Y:S04]  /*110740*/  STSM.16.M88.4 [R218], R4 ;  /* 0x00000004da007844 */ /* 0x0083e80000000200 */
[----:B------:R-:W-:Y:S01]  /*110750*/  STL.64 [R1+0x19e8], R14 ;  /* 0x0019e80e01007387 */ /* 0x000fe20000100a00 */
[----:B------:R-:W-:-:S03]  /*110760*/  NOP ;  /* 0x0000000000007918 */ /* 0x000fc60000000000 */
        /* <DEDUP_REMOVED lines=95> */
[----:B---3--:R1:W-:Y:S04]  /*110d60*/  STSM.16.M88.4 [R218], R4 ;  /* 0x00000004da007844 */ /* 0x0083e80000000200 */
[----:B------:R-:W-:Y:S01]  /*110d70*/  STL.64 [R1+0xb48], R14 ;  /* 0x000b480e01007387 */ /* 0x000fe20000100a00 */
[----:B------:R-:W-:-:S03]  /*110d80*/  NOP ;  /* 0x0000000000007918 */ /* 0x000fc60000000000 */
[----:B------:R-:W2:Y:S04]  /*110d90*/  LDL.LU R10, [R1+0x2d74] ;  /* 0x002d7400010a7983 */ /* 0x000ea80000300800 */
[----:B------:R-:W3:Y:S04]  /*110da0*/  LDS.128 R12, [R218] ;  /* 0x00000000da0c7984 */ /* 0x000ee80000000c00 */
[----:B------:R-:W2:Y:S04]  /*110db0*/  LDL.LU R11, [R1+0x2d7c] ;  /* 0x002d7c00010b7983 */ /* 0x000ea80000300800 */
        /* <DEDUP_REMOVED lines=17> */
[----:B----4-:R1:W-:Y:S01]  /*110ed0*/  STSM.16.M88.4 [R218], R4 ;  /* 0x00000004da007844 */ /* 0x0103e20000000200 */
[----:B------:R-:W-:-:S03]  /*110ee0*/  NOP ;  /* 0x0000000000007918 */ /* 0x000fc60000000000 */
[----:B------:R-:W3:Y:S04]  /*110ef0*/  LDL.LU R10, [R1+0x2d40] ;  /* 0x002d4000010a7983 */ /* 0x000ee80000300800 */
[----:B------:R-:W2:Y:S04]  /*110f00*/  LDS.128 R12, [R218] ;  /* 0x00000000da0c7984 */ /* 0x000ea80000000c00 */
[----:B------:R-:W3:Y:S01]  /*110f10*/  LDL.LU R11, [R1+0x2d48] ;  /* 0x002d4800010b7983 */ /* 0x000ee20000300800 */
        /* <DEDUP_REMOVED lines=14> */
[----:B----4-:R1:W-:Y:S04]  /*111000*/  STSM.16.M88.4 [R218], R4 ;  /* 0x00000004da007844 */ /* 0x0103e80000000200 */
[----:B------:R-:W-:Y:S01]  /*111010*/  STL.64 [R1+0x20a8], R14 ;  /* 0x0020a80e01007387 */ /* 0x000fe20000100a00 */
        /* <DEDUP_REMOVED lines=115> */
[----:B-1----:R1:W-:Y:S04]  /*111750*/  STL.64 [R1+0x2060], R8 ;  /* 0x0020600801007387 */ /* 0x0023e80000100a00 */
[----:B----4-:R-:W-:Y:S01]  /*111760*/  STSM.16.M88.4 [R218], R4 ;  /* 0x00000004da007844 */ /* 0x010fe20000000200 */
[----:B------:R-:W-:-:S03]  /*111770*/  NOP ;  /* 0x0000000000007918 */ /* 0x000fc60000000000 */
[----:B------:R-:W-:Y:S04]  /*111780*/  STL.64 [R1+0x2068], R10 ;  /* 0x0020680a01007387 */ /* 0x000fe80000100a00 */
[----:B------:R-:W2:Y:S04]  /*111790*/  LDL.LU R14, [R1+0x2e30] ;  /* 0x002e3000010e7983 */ /* 0x000ea80000300800 */
[----:B------:R-:W3:Y:S04]  /*1117a0*/  LDS.128 R4, [R218] ;  /* 0x00000000da047984 */ /* 0x000ee80000000c00 */
[----:B------:R-:W2:Y:S04]  /*1117b0*/  LDL.LU R15, [R1+0x2e38] ;  /* 0x002e3800010f7983 */ /* 0x000ea80000300800 */
[----:B-1----:R-:W4:Y:S04]  /*1117c0*/  LDL.LU R8, [R1+0x9a4] ;  /* 0x0009a40001087983 */ /* 0x002f280000300800 */
[----:B------:R-:W4:Y:S04]  /*1117d0*/  LDL.LU R9, [R1+0x9ac] ;  /* 0x0009ac0001097983 */ /* 0x000f280000300800 */
[----:B---3--:R1:W-:Y:S04]  /*1117e0*/  STL.64 [R1+0x16e0], R4 ;  /* 0x0016e00401007387 */ /* 0x0083e80000100a00 */
[----:B------:R-:W-:Y:S04]  /*1117f0*/  STL.64 [R1+0x16e8], R6 ;  /* 0x0016e80601007387 */ /* 0x000fe80000100a00 */
[----:B------:R-:W4:Y:S04]  /*111800*/  LDL.LU R10, [R1+0x2d64] ;  /* 0x002d6400010a7983 */ /* 0x000f280000300800 */
[----:B------:R-:W4:Y:S01]  /*111810*/  LDL.LU R11, [R1+0x2d6c] ;  /* 0x002d6c00010b7983 */ /* 0x000f220000300800 */
[----:B------:R-:W-:Y:S01]  /*111820*/  IMAD.MOV.U32 R12, RZ, RZ, R104 ;  /* 0x000000ffff0c7224 */ /* 0x000fe200078e0068 */
[----:B------:R-:W-:Y:S01]  /*111830*/  NOP ;  /* 0x0000000000007918 */ /* 0x000fe20000000000 */
[----:B------:R-:W-:Y:S01]  /*111840*/  IMAD.MOV.U32 R13, RZ, RZ, R106 ;  /* 0x000000ffff0d7224 */ /* 0x000fe200078e006a */
[----:B-1----:R-:W3:Y:S04]  /*111850*/  LDL.LU R4, [R1+0xbb4] ;  /* 0x000bb40001047983 */ /* 0x002ee80000300800 */
[----:B------:R-:W3:Y:S04]  /*111860*/  LDL.LU R5, [R1+0xbbc] ;  /* 0x000bbc0001057983 */ /* 0x000ee80000300800 */
[----:B--2---:R-:W-:Y:S01]  /*111870*/  STSM.16.M88.4 [R218], R12 ;  /* 0x0000000cda007844 */ /* 0x004fe20000000200 */
[----:B------:R-:W-:-:S03]  /*111880*/  NOP ;  /* 0x0000000000007918 */ /* 0x000fc60000000000 */
[----:B------:R-:W1:Y:S01]  /*111890*/  LDS.128 R12, [R218] ;  /* 0x00000000da0c7984 */ /* 0x000e620000000c00 */
[----:B------:R-:W-:-:S03]  /*1118a0*/  NOP ;  /* 0x0000000000007918 */ /* 0x000fc60000000000 */
[----:B-1----:R-:W-:Y:S04]  /*1118b0*/  STL.64 [R1+0x16c0], R12 ;  /* 0x0016c00c01007387 */ /* 0x002fe80000100a00 */
        /* <DEDUP_REMOVED lines=138> */
[----:B----4-:R1:W-:Y:S04]  /*112160*/  STSM.16.M88.4 [R218], R8 ;  /* 0x00000008da007844 */ /* 0x0103e80000000200 */
[----:B------:R-:W-:Y:S01]  /*112170*/  STL.64 [R1+0x168], R14 ;  /* 0x0001680e01007387 */ /* 0x000fe20000100a00 */
[----:B------:R-:W-:-:S03]  /*112180*/  NOP ;  /* 0x0000000000007918 */ /* 0x000fc60000000000 */
[----:B------:R-:W2:Y:S04]  /*112190*/  LDS.128 R12, [R218] ;  /* 0x00000000da0c7984 */ /* 0x000ea80000000c00 */
[----:B------:R-:W3:Y:S04]  /*1121a0*/  LDL.LU R6, [R1+0x2e34] ;  /* 0x002e340001067983 */ /* 0x000ee80000300800 */
[----:B------:R-:W3:Y:S04]  /*1121b0*/  LDL.LU R7, [R1+0x2e3c] ;  /* 0x002e3c0001077983 */ /* 0x000ee80000300800 */
[----:B-1----:R-:W4:Y:S04]  /*1121c0*/  LDL.LU R8, [R1+0xbc0] ;  /* 0x000bc00001087983 */ /* 0x002f280000300800 */
[----:B------:R-:W4:Y:S04]  /*1121d0*/  LDL.LU R9, [R1+0xbc8] ;  /* 0x000bc80001097983 */ /* 0x000f280000300800 */
[----:B--2---:R-:W-:Y:S04]  /*1121e0*/  STL.64 [R1+0x150], R12 ;  /* 0x0001500c01007387 */ /* 0x004fe80000100a00 */
[----:B------:R-:W-:Y:S04]  /*1121f0*/  STL.64 [R1+0x158], R14 ;  /* 0x0001580e01007387 */ /* 0x000fe80000100a00 */
[----:B------:R-:W4:Y:S04]  /*112200*/  LDL.LU R10, [R1+0x2e40] ;  /* 0x002e4000010a7983 */ /* 0x000f280000300800 */
[----:B------:R-:W4:Y:S01]  /*112210*/  LDL.LU R11, [R1+0x2e48] ;  /* 0x002e4800010b7983 */ /* 0x000f220000300800 */
[----:B------:R-:W-:Y:S01]  /*112220*/  IMAD.MOV.U32 R4, RZ, RZ, R105 ;  /* 0x000000ffff047224 */ /* 0x000fe200078e0069 */
[----:B------:R-:W-:Y:S01]  /*112230*/  NOP ;  /* 0x0000000000007918 */ /* 0x000fe20000000000 */
[----:B------:R-:W-:-:S05]  /*112240*/  IMAD.MOV.U32 R5, RZ, RZ, R107 ;  /* 0x000000ffff057224 */ /* 0x000fca00078e006b */
[----:B---3--:R1:W-:Y:S01]  /*112250*/  STSM.16.M88.4 [R218], R4 ;  /* 0x00000004da007844 */ /* 0x0083e20000000200 */
[----:B------:R-:W-:-:S03]  /*112260*/  NOP ;  /* 0x0000000000007918 */ /* 0x000fc60000000000 */
[----:B------:R-:W2:Y:S01]  /*112270*/  LDS.128 R244, [R218] ;  /* 0x00000000daf47984 */ /* 0x000ea20000000c00 */
[----:B------:R-:W-:-:S03]  /*112280*/  NOP ;  /* 0x0000000000007918 */ /* 0x000fc60000000000 */
[----:B-1----:R-:W3:Y:S04]  /*112290*/  LDL.LU R4, [R1+0xbd0] ;  /* 0x000bd00001047983 */ /* 0x002ee80000300800 */
[----:B------:R-:W3:Y:S04]  /*1122a0*/  LDL.LU R5, [R1+0xbd8] ;  /* 0x000bd80001057983 */ /* 0x000ee80000300800 */
[----:B------:R-:W3:Y:S04]  /*1122b0*/  LDL.LU R6, [R1+0x2e50] ;  /* 0x002e500001067983 */ /* 0x000ee80000300800 */
[----:B------:R-:W3:Y:S04]  /*1122c0*/  LDL.LU R7, [R1+0x2e58] ;  /* 0x002e580001077983 */ /* 0x000ee80000300800 */
[----:B----4-:R1:W-:Y:S01]  /*1122d0*/  STSM.16.M88.4 [R218], R8 ;  /* 0x00000008da007844 */ /* 0x0103e20000000200 */
[----:B------:R-:W-:-:S03]  /*1122e0*/  NOP ;  /* 0x0000000000007918 */ /* 0x000fc60000000000 */
[----:B------:R-:W4:Y:S01]  /*1122f0*/  LDS.128 R236, [R218] ;  /* 0x00000000daec7984 */ /* 0x000f220000000c00 */
        /* <DEDUP_REMOVED lines=189> */
[----:B------:R-:W4:Y:S04]  /*112ed0*/  LDL.LU R12, [R1+0x1744] ;  /* 0x00174400010c7983 */ /* 0x000f280000300800 */
[----:B------:R-:W4:Y:S04]  /*112ee0*/  LDL.LU R13, [R1+0x174c] ;  /* 0x00174c00010d7983 */ /* 0x000f280000300800 */
[----:B------:R-:W4:Y:S04]  /*112ef0*/  LDL.LU R14, [R1+0x2ee4] ;  /* 0x002ee400010e7983 */ /* 0x000f280000300800 */
[----:B--2---:R1:W-:Y:S01]  /*112f00*/  STSM.16.M88.4 [R218], R8 ;  /* 0x00000008da007844 */ /* 0x0043e20000000200 */
[----:B------:R-:W-:-:S03]  /*112f10*/  NOP ;  /* 0x0000000000007918 */ /* 0x000fc60000000000 */
[----:B------:R-:W4:Y:S04]  /*112f20*/  LDL.LU R15, [R1+0x2eec] ;  /* 0x002eec00010f7983 */ /* 0x000f280000300800 */
        /* <DEDUP_REMOVED lines=12> */
[----:B----4-:R-:W-:Y:S01]  /*112ff0*/  STSM.16.M88.4 [R218], R12 ;  /* 0x0000000cda007844 */ /* 0x010fe20000000200 */
[----:B------:R-:W-:-:S03]  /*113000*/  NOP ;  /* 0x0000000000007918 */ /* 0x000fc60000000000 */
[----:B------:R-:W4:Y:S04]  /*113010*/  LDL.LU R212, [R1+0x20f4] ;  /* 0x0020f40001d47983 */ /* 0x000f280000300800 */
[----:B------:R-:W1:Y:S01]  /*113020*/  LDS.128 R24, [R218] ;  /* 0x00000000da187984 */ /* 0x000e620000000c00 */
[----:B------:R-:W-:-:S03]  /*113030*/  NOP ;  /* 0x0000000000007918 */ /* 0x000fc60000000000 */
[----:B------:R-:W3:Y:S04]  /*113040*/  LDL.LU R6, [R1+0x2f04] ;  /* 0x002f040001067983 */ /* 0x000ee80000300800 */
[----:B--2---:R2:W-:Y:S01]  /*113050*/  STSM.16.M88.4 [R218], R8 ;  /* 0x00000008da007844 */ /* 0x0045e20000000200 */
[----:B------:R-:W-:-:S03]  /*113060*/  NOP ;  /* 0x0000000000007918 */ /* 0x000fc60000000000 */
[----:B------:R-:W3:Y:S04]  /*113070*/  LDL.LU R7, [R1+0x2f0c] ;  /* 0x002f0c0001077983 */ /* 0x000ee80000300800 */
[----:B------:R-:W1:Y:S01]  /*113080*/  LDS.128 R20, [R218] ;  /* 0x00000000da147984 */ /* 0x000e620000000c00 */
[----:B------:R-:W-:-:S03]  /*113090*/  NOP ;  /* 0x0000000000007918 */ /* 0x000fc60000000000 */
        /* <DEDUP_REMOVED lines=21> */
[----:B----4-:R-:W-:-:S03]  /*1131f0*/  IMAD.WIDE R58, R212, 0x4, R196 ;  /* 0x00000004d43a7825 */ /* 0x010fc600078e02c4 */
[----:B---3--:R-:W-:Y:S01]  /*113200*/  STSM.16.M88.4 [R218], R4 ;  /* 0x00000004da007844 */ /* 0x008fe20000000200 */
[----:B------:R-:W-:-:S03]  /*113210*/  NOP ;  /* 0x0000000000007918 */ /* 0x000fc60000000000 */
[----:B------:R-:W3:Y:S01]  /*113220*/  LDS.128 R4, [R218] ;  /* 0x00000000da047984 */ /* 0x000ee20000000c00 */
[----:B------:R-:W-:Y:S01]  /*113230*/  NOP ;  /* 0x0000000000007918 */ /* 0x000fe20000000000 */
[----:B--2---:R-:W-:Y:S02]  /*113240*/  ISETP.LT.AND P5, PT, R216, UR5, !P5 ;  /* 0x00000005d8007c0c */ /* 0x004fe4000efa1270 */
[----:B------:R-:W-:Y:S01]  /*113250*/  STSM.16.M88.4 [R218], R8 ;  /* 0x00000008da007844 */ /* 0x000fe20000000200 */
[----:B------:R-:W-:-:S03]  /*113260*/  NOP ;  /* 0x0000000000007918 */ /* 0x000fc60000000000 */
[----:B------:R-:W2:Y:S01]  /*113270*/  LDS.128 R8, [R218] ;  /* 0x00000000da087984 */ /* 0x000ea20000000c00 */
[----:B------:R-:W-:-:S03]  /*113280*/  NOP ;  /* 0x0000000000007918 */ /* 0x000fc60000000000 */
[----:B------:R-:W-:Y:S01]  /*113290*/  STSM.16.M88.4 [R218], R16 ;  /* 0x00000010da007844 */ /* 0x000fe20000000200 */
[----:B------:R-:W-:-:S03]  /*1132a0*/  NOP ;  /* 0x0000000000007918 */ /* 0x000fc60000000000 */
[----:B------:R-:W4:Y:S01]  /*1132b0*/  LDS.128 R16, [R218] ;  /* 0x00000000da107984 */ /* 0x000f220000000c00 */
[----:B------:R-:W-:-:S03]  /*1132c0*/  NOP ;  /* 0x0000000000007918 */ /* 0x000fc60000000000 */
[----:B------:R1:W-:Y:S01]  /*1132d0*/  STSM.16.M88.4 [R218], R12 ;  /* 0x0000000cda007844 */ /* 0x0003e20000000200 */
[----:B------:R-:W-:-:S03]  /*1132e0*/  NOP ;  /* 0x0000000000007918 */ /* 0x000fc60000000000 */
[----:B------:R-:W-:Y:S01]  /*1132f0*/  @P5 STG.E desc[UR40][R58.64], R217 ;  /* 0x000000d93a005986 */ /* 0x000fe2000c101928 */
[----:B------:R-:W-:-:S04]  /*113300*/  LOP3.LUT P5, RZ, R2, 0x1, RZ, 0xc0, !PT ;  /* 0x0000000102ff7812 */ /* 0x000fc800078ac0ff */
[----:B------:R-:W-:Y:S01]  /*113310*/  ISETP.LT.AND P5, PT, R216, UR4, !P5 ;  /* 0x00000004d8007c0c */ /* 0x000fe2000efa1270 */
[----:B-1----:R-:W-:-:S12]  /*113320*/  IMAD.WIDE R12, R212, 0x4, R194 ;  /* 0x00000004d40c7825 */ /* 0x002fd800078e02c2 */
[----:B------:R1:W-:Y:S02]  /*113330*/  @P5 STG.E desc[UR40][R12.64], R215 ;  /* 0x000000d70c005986 */ /* 0x0003e4000c101928 */
[----:B-1----:R-:W-:-:S05]  /*113340*/  IMAD.WIDE R12, R212, 0x4, R192 ;  /* 0x00000004d40c7825 */ /* 0x002fca00078e02c0 */
        /* <DEDUP_REMOVED lines=10> */
[----:B------:R1:W-:Y:S04]  /*1133f0*/  @P4 STG.E desc[UR40][R12.64], R249 ;  /* 0x000000f90c004986 */ /* 0x0003e8000c101928 */
[----:B-1----:R-:W2:Y:S04]  /*113400*/  LDL.LU R249, [R1+0x6f0] ;  /* 0x0006f00001f97983 */ /* 0x002ea80000300800 */
[----:B------:R-:W3:Y:S04]  /*113410*/  LDL.LU R213, [R1+0x6e0] ;  /* 0x0006e00001d57983 */ /* 0x000ee80000300800 */
[----:B------:R-:W3:Y:S04]  /*113420*/  LDL.LU R216, [R1+0x6d0] ;  /* 0x0006d00001d87983 */ /* 0x000ee80000300800 */
[----:B------:R-:W3:Y:S04]  /*113430*/  LDL.LU R251, [R1+0x6c0] ;  /* 0x0006c00001fb7983 */ /* 0x000ee80000300800 */
[----:B------:R-:W3:Y:S04]  /*113440*/  LDL.LU R57, [R1+0x6b0] ;  /* 0x0006b00001397983 */ /* 0x000ee80000300800 */
[----:B------:R-:W4:Y:S04]  /*113450*/  LDL.LU R214, [R1+0x6a0] ;  /* 0x0006a00001d67983 */ /* 0x000f280000300800 */
[----:B------:R-:W4:Y:S04]  /*113460*/  LDL.LU R215, [R1+0x20f0] ;  /* 0x0020f00001d77983 */ /* 0x000f280000300800 */
[----:B------:R-:W4:Y:S01]  /*113470*/  LDL.LU R250, [R1+0x620] ;  /* 0x0006200001fa7983 */ /* 0x000f220000300800 */
[----:B------:R-:W-:-:S02]  /*113480*/  LOP3.LUT P3, RZ, R2, 0x4000, RZ, 0xc0, !PT ;  /* 0x0000400002ff7812 */ /* 0x000fc4000786c0ff */
[----:B------:R-:W-:-:S11]  /*113490*/  LOP3.LUT R41, R41, 0xffffffdf, RZ, 0xc0, !PT ;  /* 0xffffffdf29297812 */ /* 0x000fd600078ec0ff */
[----:B------:R-:W-:Y:S02]  /*1134a0*/  @P3 LOP3.LUT R41, R41, 0x20, RZ, 0xfc, !PT ;  /* 0x0000002029293812 */ /* 0x000fe400078efcff */
[C---:B------:R-:W-:Y:S02]  /*1134b0*/  LOP3.LUT P3, RZ, R2.reuse, 0x2000, RZ, 0xc0, !PT ;  /* 0x0000200002ff7812 */ /* 0x040fe4000786c0ff */
[----:B------:R-:W-:Y:S02]  /*1134c0*/  LOP3.LUT R41, R41, 0xffffffbf, RZ, 0xc0, !PT ;  /* 0xffffffbf29297812 */ /* 0x000fe400078ec0ff */
[----:B------:R-:W-:-:S09]  /*1134d0*/  LOP3.LUT P0, RZ, R2, 0x4, RZ, 0xc0, !PT ;  /* 0x0000000402ff7812 */ /* 0x000fd2000780c0ff */
[----:B------:R-:W-:Y:S02]  /*1134e0*/  @P3 LOP3.LUT R41, R41, 0x40, RZ, 0xfc, !PT ;  /* 0x0000004029293812 */ /* 0x000fe400078efcff */
[----:B------:R-:W-:Y:S02]  /*1134f0*/  LOP3.LUT P3, RZ, R2, 0x1000, RZ, 0xc0, !PT ;  /* 0x0000100002ff7812 */ /* 0x000fe4000786c0ff */
[----:B------:R-:W-:Y:S01]  /*113500*/  LOP3.LUT R41, R41, 0xffffff7f, RZ, 0xc0, !PT ;  /* 0xffffff7f29297812 */ /* 0x000fe200078ec0ff */
[----:B------:R-:W-:Y:S01]  /*113510*/  IMAD.WIDE R12, R212, 0x4, R180 ;  /* 0x00000004d40c7825 */ /* 0x000fe200078e02b4 */
[----:B------:R-:W-:-:S09]  /*113520*/  LOP3.LUT P6, RZ, R2, 0x8, RZ, 0xc0, !PT ;  /* 0x0000000802ff7812 */ /* 0x000fd200078cc0ff */
[----:B------:R-:W-:Y:S02]  /*113530*/  @P3 LOP3.LUT R41, R41, 0x80, RZ, 0xfc, !PT ;  /* 0x0000008029293812 */ /* 0x000fe400078efcff */
[----:B------:R-:W-:Y:S02]  /*113540*/  LOP3.LUT P3, RZ, R2, 0x800, RZ, 0xc0, !PT ;  /* 0x0000080002ff7812 */ /* 0x000fe4000786c0ff */
[----:B------:R-:W-:-:S11]  /*113550*/  LOP3.LUT R41, R41, 0xfffffeff, RZ, 0xc0, !PT ;  /* 0xfffffeff29297812 */ /* 0x000fd600078ec0ff */
[----:B------:R-:W-:Y:S02]  /*113560*/  @P3 LOP3.LUT R41, R41, 0x100, RZ, 0xfc, !PT ;  /* 0x0000010029293812 */ /* 0x000fe400078efcff */
[----:B------:R-:W-:Y:S02]  /*113570*/  LOP3.LUT P3, RZ, R2, 0x400, RZ, 0xc0, !PT ;  /* 0x0000040002ff7812 */ /* 0x000fe4000786c0ff */
[----:B------:R-:W-:-:S11]  /*113580*/  LOP3.LUT R41, R41, 0xfffffdff, RZ, 0xc0, !PT ;  /* 0xfffffdff29297812 */ /* 0x000fd600078ec0ff */
[----:B------:R-:W-:Y:S02]  /*113590*/  @P3 LOP3.LUT R41, R41, 0x200, RZ, 0xfc, !PT ;  /* 0x0000020029293812 */ /* 0x000fe400078efcff */
[----:B------:R-:W-:Y:S02]  /*1135a0*/  LOP3.LUT P3, RZ, R2, 0x200, RZ, 0xc0, !PT ;  /* 0x0000020002ff7812 */ /* 0x000fe4000786c0ff */
[----:B------:R-:W-:-:S11]  /*1135b0*/  LOP3.LUT R41, R41, 0xfffffbff, RZ, 0xc0, !PT ;  /* 0xfffffbff29297812 */ /* 0x000fd600078ec0ff */
[----:B------:R-:W-:Y:S02]  /*1135c0*/  @P3 LOP3.LUT R41, R41, 0x400, RZ, 0xfc, !PT ;  /* 0x0000040029293812 */ /* 0x000fe400078efcff */
[C---:B------:R-:W-:Y:S02]  /*1135d0*/  LOP3.LUT P3, RZ, R2.reuse, 0x100, RZ, 0xc0, !PT ;  /* 0x0000010002ff7812 */ /* 0x040fe4000786c0ff */
[----:B------:R-:W-:Y:S02]  /*1135e0*/  LOP3.LUT R41, R41, 0xfffff7ff, RZ, 0xc0, !PT ;  /* 0xfffff7ff29297812 */ /* 0x000fe400078ec0ff */
[----:B------:R-:W-:-:S09]  /*1135f0*/  LOP3.LUT P5, RZ, R2, 0x10, RZ, 0xc0, !PT ;  /* 0x0000001002ff7812 */ /* 0x000fd200078ac0ff */
[----:B------:R-:W-:Y:S02]  /*113600*/  @P3 LOP3.LUT R41, R41, 0x800, RZ, 0xfc, !PT ;  /* 0x0000080029293812 */ /* 0x000fe400078efcff */
[C---:B------:R-:W-:Y:S02]  /*113610*/  LOP3.LUT P3, RZ, R2.reuse, 0x80, RZ, 0xc0, !PT ;  /* 0x0000008002ff7812 */ /* 0x040fe4000786c0ff */
[----:B------:R-:W-:Y:S02]  /*113620*/  LOP3.LUT P4, RZ, R2, 0x20, RZ, 0xc0, !PT ;  /* 0x0000002002ff7812 */ /* 0x000fe4000788c0ff */
[----:B------:R-:W-:-:S09]  /*113630*/  LOP3.LUT R41, R41, 0xffffefff, RZ, 0xc0, !PT ;  /* 0xffffefff29297812 */ /* 0x000fd200078ec0ff */
[----:B------:R-:W-:Y:S02]  /*113640*/  @P3 LOP3.LUT R41, R41, 0x1000, RZ, 0xfc, !PT ;  /* 0x0000100029293812 */ /* 0x000fe400078efcff */
[----:B------:R-:W-:Y:S01]  /*113650*/  LOP3.LUT P3, RZ, R2, 0x40, RZ, 0xc0, !PT ;  /* 0x0000004002ff7812 */ /* 0x000fe2000786c0ff */
[----:B--2---:R1:W-:Y:S04]  /*113660*/  @P0 STG.E desc[UR40][R12.64], R249 ;  /* 0x000000f90c000986 */ /* 0x0043e8000c101928 */
[----:B-1----:R-:W2:Y:S01]  /*113670*/  LDL.LU R249, [R1+0x610] ;  /* 0x0006100001f97983 */ /* 0x002ea20000300800 */
[----:B------:R-:W-:-:S05]  /*113680*/  IMAD.WIDE R12, R212, 0x4, R146 ;  /* 0x00000004d40c7825 */ /* 0x000fca00078e0292 */
[----:B---3--:R1:W-:Y:S04]  /*113690*/  @P6 STG.E desc[UR40][R12.64], R213 ;  /* 0x000000d50c006986 */ /* 0x0083e8000c101928 */
[----:B-1----:R-:W3:Y:S04]  /*1136a0*/  LDL.LU R213, [R1+0x5f0] ;  /* 0x0005f00001d57983 */ /* 0x002ee80000300800 */
[----:B------:R-:W3:Y:S04]  /*1136b0*/  LDL.LU R58, [R1+0x5e0] ;  /* 0x0005e000013a7983 */ /* 0x000ee80000300800 */
[----:B------:R-:W3:Y:S04]  /*1136c0*/  LDL.LU R59, [R1+0x5d0] ;  /* 0x0005d000013b7983 */ /* 0x000ee80000300800 */
[----:B------:R-:W3:Y:S01]  /*1136d0*/  LDL.LU R14, [R1+0x5c0] ;  /* 0x0005c000010e7983 */ /* 0x000ee20000300800 */
[----:B------:R-:W-:-:S03]  /*1136e0*/  IMAD.WIDE R12, R212, 0x4, R144 ;  /* 0x00000004d40c7825 */ /* 0x000fc600078e0290 */
[----:B------:R-:W3:Y:S04]  /*1136f0*/  LDL.LU R15, [R1+0x5b0] ;  /* 0x0005b000010f7983 */ /* 0x000ee80000300800 */
[----:B------:R1:W-:Y:S04]  /*113700*/  @P5 STG.E desc[UR40][R12.64], R216 ;  /* 0x000000d80c005986 */ /* 0x0003e8000c101928 */
[----:B------:R-:W3:Y:S01]  /*113710*/  LDL.LU R217, [R1+0x5a0] ;  /* 0x0005a00001d97983 */ /* 0x000ee20000300800 */
[----:B-1----:R-:W-:-:S03]  /*113720*/  IMAD.WIDE R12, R212, 0x4, R142 ;  /* 0x00000004d40c7825 */ /* 0x002fc600078e028e */
[----:B------:R-:W3:Y:S04]  /*113730*/  LDL.LU R216, [R1+0x580] ;  /* 0x0005800001d87983 */ /* 0x000ee80000300800 */
[----:B------:R1:W-:Y:S02]  /*113740*/  @P4 STG.E desc[UR40][R12.64], R251 ;  /* 0x000000fb0c004986 */ /* 0x0003e4000c101928 */
[C---:B-1----:R-:W-:Y:S02]  /*113750*/  IMAD.WIDE R12, R212.reuse, 0x4, R140 ;  /* 0x00000004d40c7825 */ /* 0x042fe400078e028c */
[----:B------:R-:W3:Y:S04]  /*113760*/  LDL.LU R251, [R1+0x570] ;  /* 0x0005700001fb7983 */ /* 0x000ee80000300800 */
[----:B------:R1:W-:Y:S01]  /*113770*/  @P3 STG.E desc[UR40][R12.64], R57 ;  /* 0x000000390c003986 */ /* 0x0003e2000c101928 */
[----:B------:R-:W-:Y:S01]  /*113780*/  LOP3.LUT P3, RZ, R41, 0x1000, RZ, 0xc0, !PT ;  /* 0x0000100029ff7812 */ /* 0x000fe2000786c0ff */
[----:B-1----:R-:W-:-:S02]  /*113790*/  IMAD.WIDE R12, R212, 0x4, R138 ;  /* 0x00000004d40c7825 */ /* 0x002fc400078e028a */
[----:B------:R-:W3:Y:S10]  /*1137a0*/  LDL.LU R57, [R1+0x560] ;  /* 0x0005600001397983 */ /* 0x000ef40000300800 */
[----:B----4-:R1:W-:Y:S01]  /*1137b0*/  @P3 STG.E desc[UR40][R12.64], R214 ;  /* 0x000000d60c003986 */ /* 0x0103e2000c101928 */
[----:B------:R-:W-:-:S03]  /*1137c0*/  LOP3.LUT P3, RZ, R41, 0x800, RZ, 0xc0, !PT ;  /* 0x0000080029ff7812 */ /* 0x000fc6000786c0ff */
[----:B-1----:R-:W4:Y:S01]  /*1137d0*/  LDL.LU R214, [R1+0x3f0] ;  /* 0x0003f00001d67983 */ /* 0x002f220000300800 */
[----:B------:R-:W-:-:S09]  /*1137e0*/  IMAD.WIDE R12, R212, 0x4, R136 ;  /* 0x00000004d40c7825 */ /* 0x000fd200078e0288 */
[----:B------:R1:W-:Y:S04]  /*1137f0*/  @P3 STG.E desc[UR40][R12.64], R250 ;  /* 0x000000fa0c003986 */ /* 0x0003e8000c101928 */
[----:B-1----:R-:W4:Y:S01]  /*113800*/  LDL.LU R250, [R1+0x320] ;  /* 0x0003200001fa7983 */ /* 0x002f220000300800 */
[----:B------:R-:W-:Y:S01]  /*113810*/  LOP3.LUT P3, RZ, R41, 0x400, RZ, 0xc0, !PT ;  /* 0x0000040029ff7812 */ /* 0x000fe2000786c0ff */
[----:B------:R-:W-:Y:S01]  /*113820*/  IMAD.WIDE R12, R212, 0x4, R134 ;  /* 0x00000004d40c7825 */ /* 0x000fe200078e0286 */
[C---:B------:R-:W-:Y:S01]  /*113830*/  LOP3.LUT P2, RZ, R2.reuse, 0x8000, RZ, 0xc0, !PT ;  /* 0x0000800002ff7812 */ /* 0x040fe2000784c0ff */
[----:B------:R-:W4:Y:S01]  /*113840*/  LDL.LU R212, [R1+0x5cf0] ;  /* 0x005cf00001d47983 */ /* 0x000f220000300800 */
[C---:B------:R-:W-:Y:S02]  /*113850*/  LOP3.LUT P1, RZ, R2.reuse, 0x10000, RZ, 0xc0, !PT ;  /* 0x0001000002ff7812 */ /* 0x040fe4000782c0ff */
[----:B------:R-:W-:-:S02]  /*113860*/  LOP3.LUT P0, RZ, R2, 0x20000, RZ, 0xc0, !PT ;  /* 0x0002000002ff7812 */ /* 0x000fc4000780c0ff */
[C---:B------:R-:W-:Y:S02]  /*113870*/  LOP3.LUT P6, RZ, R2.reuse, 0x40000, RZ, 0xc0, !PT ;  /* 0x0004000002ff7812 */ /* 0x040fe400078cc0ff */
[C---:B------:R-:W-:Y:S02]  /*113880*/  LOP3.LUT P5, RZ, R2.reuse, 0x80000, RZ, 0xc0, !PT ;  /* 0x0008000002ff7812 */ /* 0x040fe400078ac0ff */
[----:B------:R-:W-:Y:S01]  /*113890*/  LOP3.LUT P4, RZ, R2, 0x100000, RZ, 0xc0, !PT ;  /* 0x0010000002ff7812 */ /* 0x000fe2000788c0ff */
[----:B--2---:R1:W-:Y:S01]  /*1138a0*/  @P3 STG.E desc[UR40][R12.64], R249 ;  /* 0x000000f90c003986 */ /* 0x0043e2000c101928 */
[----:B------:R-:W-:Y:S01]  /*1138b0*/  LOP3.LUT P3, RZ, R41, 0x200, RZ, 0xc0, !PT ;  /* 0x0000020029ff7812 */ /* 0x000fe2000786c0ff */
[----:B-1----:R-:W-:Y:S02]  /*1138c0*/  IMAD.WIDE R12, R215, 0x4, R196 ;  /* 0x00000004d70c7825 */ /* 0x002fe400078e02c4 */
[----:B------:R-:W2:Y:S10]  /*1138d0*/  LDL.LU R249, [R1+0x5cec] ;  /* 0x005cec0001f97983 */ /* 0x000eb40000300800 */
[----:B---3--:R1:W-:Y:S01]  /*1138e0*/  @P3 STG.E desc[UR40][R12.64], R213 ;  /* 0x000000d50c003986 */ /* 0x0083e2000c101928 */
[----:B------:R-:W-:Y:S01]  /*1138f0*/  LOP3.LUT P3, RZ, R41, 0x100, RZ, 0xc0, !PT ;  /* 0x0000010029ff7812 */ /* 0x000fe2000786c0ff */
[----:B-1----:R-:W-:-:S02]  /*113900*/  IMAD.WIDE R12, R215, 0x4, R194 ;  /* 0x00000004d70c7825 */ /* 0x002fc400078e02c2 */
[----:B------:R-:W3:Y:S10]  /*113910*/  LDL.LU R213, [R1+0x5ce8] ;  /* 0x005ce80001d57983 */ /* 0x000ef40000300800 */
[----:B------:R1:W-:Y:S01]  /*113920*/  @P3 STG.E desc[UR40][R12.64], R58 ;  /* 0x0000003a0c003986 */ /* 0x0003e2000c101928 */
[----:B------:R-:W-:Y:S01]  /*113930*/  LOP3.LUT P3, RZ, R41, 0x80, RZ, 0xc0, !PT ;  /* 0x0000008029ff7812 */ /* 0x000fe2000786c0ff */
[----:B-1----:R-:W-:-:S12]  /*113940*/  IMAD.WIDE R12, R215, 0x4, R192 ;  /* 0x00000004d70c7825 */ /* 0x002fd800078e02c0 */
[----:B------:R1:W-:Y:S01]  /*113950*/  @P3 STG.E desc[UR40][R12.64], R59 ;  /* 0x0000003b0c003986 */ /* 0x0003e2000c101928 */
[----:B------:R-:W-:Y:S01]  /*113960*/  LOP3.LUT P3, RZ, R41, 0x40, RZ, 0xc0, !PT ;  /* 0x0000004029ff7812 */ /* 0x000fe2000786c0ff */
[----:B-1----:R-:W-:-:S12]  /*113970*/  IMAD.WIDE R12, R215, 0x4, R190 ;  /* 0x00000004d70c7825 */ /* 0x002fd800078e02be */
[----:B------:R1:W-:Y:S01]  /*113980*/  @P3 STG.E desc[UR40][R12.64], R14 ;  /* 0x0000000e0c003986 */ /* 0x0003e2000c101928 */
[----:B------:R-:W-:Y:S01]  /*113990*/  LOP3.LUT P3, RZ, R41, 0x20, RZ, 0xc0, !PT ;  /* 0x0000002029ff7812 */ /* 0x000fe2000786c0ff */
        /* <DEDUP_REMOVED lines=11> */
[----:B----4-:R1:W-:Y:S02]  /*113a50*/  @P5 STG.E desc[UR40][R12.64], R214 ;  /* 0x000000d60c005986 */ /* 0x0103e4000c101928 */
[----:B-1----:R-:W-:-:S05]  /*113a60*/  IMAD.WIDE R12, R215, 0x4, R144 ;  /* 0x00000004d70c7825 */ /* 0x002fca00078e0290 */
[----:B------:R1:W-:Y:S04]  /*113a70*/  @P4 STG.E desc[UR40][R12.64], R250 ;  /* 0x000000fa0c004986 */ /* 0x0003e8000c101928 */
[----:B-1----:R-:W4:Y:S04]  /*113a80*/  LDL.LU R250, [R1+0x2a0] ;  /* 0x0002a00001fa7983 */ /* 0x002f280000300800 */
[----:B------:R-:W2:Y:S04]  /*113a90*/  LDL.LU R214, [R1+0x140] ;  /* 0x0001400001d67983 */ /* 0x000ea80000300800 */
[----:B------:R-:W2:Y:S04]  /*113aa0*/  LDL.LU R216, [R1+0x90] ;  /* 0x0000900001d87983 */ /* 0x000ea80000300800 */
[----:B------:R-:W2:Y:S04]  /*113ab0*/  LDL.LU R251, [R1+0x694] ;  /* 0x0006940001fb7983 */ /* 0x000ea80000300800 */
[----:B------:R-:W2:Y:S04]  /*113ac0*/  LDL.LU R14, [R1+0xf5c] ;  /* 0x000f5c00010e7983 */ /* 0x000ea80000300800 */
[----:B------:R-:W3:Y:S01]  /*113ad0*/  LDL.LU R57, [R1+0x684] ;  /* 0x0006840001397983 */ /* 0x000ee20000300800 */
[----:B------:R-:W-:-:S02]  /*113ae0*/  LOP3.LUT P3, RZ, R35, 0x2, RZ, 0xc0, !PT ;  /* 0x0000000223ff7812 */ /* 0x000fc4000786c0ff */
        /* <DEDUP_REMOVED lines=18> */
[C---:B------:R-:W-:Y:S01]  /*113c10*/  LOP3.LUT P3, RZ, R2.reuse, 0x8000000, RZ, 0xc0, !PT ;  /* 0x0800000002ff7812 */ /* 0x040fe2000786c0ff */
[----:B------:R-:W-:Y:S01]  /*113c20*/  IMAD.WIDE R12, R215, 0x4, R142 ;  /* 0x00000004d70c7825 */ /* 0x000fe200078e028e */
[----:B------:R-:W-:Y:S02]  /*113c30*/  LOP3.LUT R41, R41, 0xfffffff7, RZ, 0xc0, !PT ;  /* 0xfffffff729297812 */ /* 0x000fe400078ec0ff */
[C---:B------:R-:W-:Y:S02]  /*113c40*/  LOP3.LUT P6, RZ, R2.reuse, 0x400000, RZ, 0xc0, !PT ;  /* 0x0040000002ff7812 */ /* 0x040fe400078cc0ff */
[----:B------:R-:W-:-:S07]  /*113c50*/  LOP3.LUT P5, RZ, R2, 0x800000, RZ, 0xc0, !PT ;  /* 0x0080000002ff7812 */ /* 0x000fce00078ac0ff */
[----:B------:R-:W-:Y:S02]  /*113c60*/  @P3 LOP3.LUT R41, R41, 0x8, RZ, 0xfc, !PT ;  /* 0x0000000829293812 */ /* 0x000fe400078efcff */
[C---:B------:R-:W-:Y:S02]  /*113c70*/  LOP3.LUT P3, RZ, R2.reuse, 0x4000000, RZ, 0xc0, !PT ;  /* 0x0400000002ff7812 */ /* 0x040fe4000786c0ff */
[----:B------:R-:W-:Y:S02]  /*113c80*/  LOP3.LUT P4, RZ, R2, 0x1000000, RZ, 0xc0, !PT ;  /* 0x0100000002ff7812 */ /* 0x000fe4000788c0ff */
[----:B------:R-:W-:-:S09]  /*113c90*/  LOP3.LUT R41, R41, 0xffffffef, RZ, 0xc0, !PT ;  /* 0xffffffef29297812 */ /* 0x000fd200078ec0ff */
[----:B------:R-:W-:Y:S02]  /*113ca0*/  @P3 LOP3.LUT R41, R41, 0x10, RZ, 0xfc, !PT ;  /* 0x0000001029293812 */ /* 0x000fe400078efcff */
[----:B------:R-:W-:Y:S01]  /*113cb0*/  LOP3.LUT P3, RZ, R2, 0x2000000, RZ, 0xc0, !PT ;  /* 0x0200000002ff7812 */ /* 0x000fe2000786c0ff */
[----:B----4-:R1:W-:Y:S04]  /*113cc0*/  @P0 STG.E desc[UR40][R12.64], R250 ;  /* 0x000000fa0c000986 */ /* 0x0103e8000c101928 */
[----:B-1----:R-:W4:Y:S01]  /*113cd0*/  LDL.LU R250, [R1+0x674] ;  /* 0x0006740001fa7983 */ /* 0x002f220000300800 */
[----:B------:R-:W-:-:S05]  /*113ce0*/  IMAD.WIDE R12, R215, 0x4, R140 ;  /* 0x00000004d70c7825 */ /* 0x000fca00078e028c */
[----:B--2---:R1:W-:Y:S02]  /*113cf0*/  @P6 STG.E desc[UR40][R12.64], R214 ;  /* 0x000000d60c006986 */ /* 0x0043e4000c101928 */
[C---:B-1----:R-:W-:Y:S02]  /*113d00*/  IMAD.WIDE R12, R215.reuse, 0x4, R138 ;  /* 0x00000004d70c7825 */ /* 0x042fe400078e028a */
[----:B------:R-:W2:Y:S04]  /*113d10*/  LDL.LU R214, [R1+0x664] ;  /* 0x0006640001d67983 */ /* 0x000ea80000300800 */
[----:B------:R1:W-:Y:S04]  /*113d20*/  @P5 STG.E desc[UR40][R12.64], R216 ;  /* 0x000000d80c005986 */ /* 0x0003e8000c101928 */
[----:B------:R-:W2:Y:S01]  /*113d30*/  LDL.LU R58, [R1+0x634] ;  /* 0x00063400013a7983 */ /* 0x000ea20000300800 */
[----:B-1----:R-:W-:-:S05]  /*113d40*/  IMAD.WIDE R12, R215, 0x4, R136 ;  /* 0x00000004d70c7825 */ /* 0x002fca00078e0288 */
[----:B------:R1:W-:Y:S02]  /*113d50*/  @P4 STG.E desc[UR40][R12.64], R240 ;  /* 0x000000f00c004986 */ /* 0x0003e4000c101928 */
[----:B-1----:R-:W-:Y:S02]  /*113d60*/  IMAD.WIDE R12, R215, 0x4, R134 ;  /* 0x00000004d70c7825 */ /* 0x002fe400078e0286 */
[----:B------:R-:W2:Y:S04]  /*113d70*/  LDL.LU R240, [R1+0x644] ;  /* 0x0006440001f07983 */ /* 0x000ea80000300800 */
[----:B------:R-:W2:Y:S04]  /*113d80*/  LDL.LU R59, [R1+0x754] ;  /* 0x00075400013b7983 */ /* 0x000ea80000300800 */
[----:B------:R-:W2:Y:S04]  /*113d90*/  LDL.LU R15, [R1+0x6f4] ;  /* 0x0006f400010f7983 */ /* 0x000ea80000300800 */
[----:B------:R-:W2:Y:S04]  /*113da0*/  LDL.LU R217, [R1+0x6e4] ;  /* 0x0006e40001d97983 */ /* 0x000ea80000300800 */
[----:B------:R-:W2:Y:S04]  /*113db0*/  LDL.LU R216, [R1+0x6d4] ;  /* 0x0006d40001d87983 */ /* 0x000ea80000300800 */
[----:B------:R1:W-:Y:S04]  /*113dc0*/  @P3 STG.E desc[UR40][R12.64], R224 ;  /* 0x000000e00c003986 */ /* 0x0003e8000c101928 */
[----:B-1----:R-:W2:Y:S01]  /*113dd0*/  LDL.LU R224, [R1+0x654] ;  /* 0x0006540001e07983 */ /* 0x002ea20000300800 */
[----:B------:R-:W-:Y:S01]  /*113de0*/  LOP3.LUT P3, RZ, R41, 0x10, RZ, 0xc0, !PT ;  /* 0x0000001029ff7812 */ /* 0x000fe2000786c0ff */
[----:B------:R-:W-:-:S02]  /*113df0*/  IMAD.WIDE R12, R14, 0x4, R196 ;  /* 0x000000040e0c7825 */ /* 0x000fc400078e02c4 */
[----:B------:R-:W2:Y:S10]  /*113e00*/  LDL.LU R215, [R1+0x6c4] ;  /* 0x0006c40001d77983 */ /* 0x000eb40000300800 */
[----:B------:R1:W-:Y:S01]  /*113e10*/  @P3 STG.E desc[UR40][R12.64], R251 ;  /* 0x000000fb0c003986 */ /* 0x0003e2000c101928 */
[----:B------:R-:W-:-:S03]  /*113e20*/  LOP3.LUT P3, RZ, R41, 0x8, RZ, 0xc0, !PT ;  /* 0x0000000829ff7812 */ /* 0x000fc6000786c0ff */
[----:B-1----:R-:W2:Y:S01]  /*113e30*/  LDL.LU R251, [R1+0x6b4] ;  /* 0x0006b40001fb7983 */ /* 0x002ea20000300800 */
[----:B------:R-:W-:-:S09]  /*113e40*/  IMAD.WIDE R12, R14, 0x4, R194 ;  /* 0x000000040e0c7825 */ /* 0x000fd200078e02c2 */
[----:B---3--:R1:W-:Y:S04]  /*113e50*/  @P3 STG.E desc[UR40][R12.64], R57 ;  /* 0x000000390c003986 */ /* 0x0083e8000c101928 */
[----:B-1----:R-:W3:Y:S01]  /*113e60*/  LDL.LU R57, [R1+0x6a4] ;  /* 0x0006a40001397983 */ /* 0x002ee20000300800 */
[----:B------:R-:W-:Y:S01]  /*113e70*/  LOP3.LUT P3, RZ, R41, 0x4, RZ, 0xc0, !PT ;  /* 0x0000000429ff7812 */ /* 0x000fe2000786c0ff */
[----:B------:R-:W-:Y:S01]  /*113e80*/  IMAD.WIDE R12, R14, 0x4, R192 ;  /* 0x000000040e0c7825 */ /* 0x000fe200078e02c0 */
[C---:B------:R-:W-:Y:S02]  /*113e90*/  LOP3.LUT P2, RZ, R35.reuse, 0x4, RZ, 0xc0, !PT ;  /* 0x0000000423ff7812 */ /* 0x040fe4000784c0ff */
[C---:B------:R-:W-:Y:S02]  /*113ea0*/  LOP3.LUT P1, RZ, R35.reuse, 0x8, RZ, 0xc0, !PT ;  /* 0x0000000823ff7812 */ /* 0x040fe4000782c0ff */
[----:B------:R-:W-:-:S02]  /*113eb0*/  LOP3.LUT P0, RZ, R35, 0x10, RZ, 0xc0, !PT ;  /* 0x0000001023ff7812 */ /* 0x000fc4000780c0ff */
[C---:B------:R-:W-:Y:S02]  /*113ec0*/  LOP3.LUT P6, RZ, R35.reuse, 0x20, RZ, 0xc0, !PT ;  /* 0x0000002023ff7812 */ /* 0x040fe400078cc0ff */
[C---:B------:R-:W-:Y:S02]  /*113ed0*/  LOP3.LUT P5, RZ, R35.reuse, 0x40, RZ, 0xc0, !PT ;  /* 0x0000004023ff7812 */ /* 0x040fe400078ac0ff */
[----:B------:R-:W-:Y:S01]  /*113ee0*/  LOP3.LUT P4, RZ, R35, 0x80, RZ, 0xc0, !PT ;  /* 0x0000008023ff7812 */ /* 0x000fe2000788c0ff */
[----:B----4-:R1:W-:Y:S01]  /*113ef0*/  @P3 STG.E desc[UR40][R12.64], R250 ;  /* 0x000000fa0c003986 */ /* 0x0103e2000c101928 */
[C---:B------:R-:W-:Y:S01]  /*113f00*/  LOP3.LUT P3, RZ, R41.reuse, 0x2, RZ, 0xc0, !PT ;  /* 0x0000000229ff7812 */ /* 0x040fe2000786c0ff */
[C---:B-1----:R-:W-:Y:S02]  /*113f10*/  IMAD.WIDE R12, R14.reuse, 0x4, R190 ;  /* 0x000000040e0c7825 */ /* 0x042fe400078e02be */
[----:B------:R-:W4:Y:S10]  /*113f20*/  LDL.LU R250, [R1+0x5ce4] ;  /* 0x005ce40001fa7983 */ /* 0x000f340000300800 */
[----:B--2---:R1:W-:Y:S01]  /*113f30*/  @P3 STG.E desc[UR40][R12.64], R214 ;  /* 0x000000d60c003986 */ /* 0x0043e2000c101928 */
[----:B------:R-:W-:Y:S01]  /*113f40*/  LOP3.LUT P3, RZ, R41, 0x1, RZ, 0xc0, !PT ;  /* 0x0000000129ff7812 */ /* 0x000fe2000786c0ff */
[----:B-1----:R-:W-:-:S02]  /*113f50*/  IMAD.WIDE R12, R14, 0x4, R188 ;  /* 0x000000040e0c7825 */ /* 0x002fc400078e02bc */
[----:B------:R-:W2:Y:S10]  /*113f60*/  LDL.LU R214, [R1+0x5ce0] ;  /* 0x005ce00001d67983 */ /* 0x000eb40000300800 */
        /* <DEDUP_REMOVED lines=10> */
[C---:B-1----:R-:W-:Y:S02]  /*114010*/  IMAD.WIDE R12, R14.reuse, 0x4, R180 ;  /* 0x000000040e0c7825 */ /* 0x042fe400078e02b4 */
[----:B------:R-:W2:Y:S04]  /*114020*/  LDL.LU R59, [R1+0x624] ;  /* 0x00062400013b7983 */ /* 0x000ea80000300800 */
[----:B------:R1:W-:Y:S02]  /*114030*/  @P2 STG.E desc[UR40][R12.64], R15 ;  /* 0x0000000f0c002986 */ /* 0x0003e4000c101928 */
[----:B-1----:R-:W-:-:S02]  /*114040*/  IMAD.WIDE R12, R14, 0x4, R146 ;  /* 0x000000040e0c7825 */ /* 0x002fc400078e0292 */
[----:B------:R-:W4:Y:S04]  /*114050*/  LDL.LU R15, [R1+0x614] ;  /* 0x00061400010f7983 */ /* 0x000f280000300800 */
[----:B------:R1:W-:Y:S02]  /*114060*/  @P1 STG.E desc[UR40][R12.64], R217 ;  /* 0x000000d90c001986 */ /* 0x0003e4000c101928 */
[C---:B-1----:R-:W-:Y:S02]  /*114070*/  IMAD.WIDE R12, R14.reuse, 0x4, R144 ;  /* 0x000000040e0c7825 */ /* 0x042fe400078e0290 */
[----:B------:R-:W4:Y:S04]  /*114080*/  LDL.LU R217, [R1+0x5f4] ;  /* 0x0005f40001d97983 */ /* 0x000f280000300800 */
[----:B------:R1:W-:Y:S02]  /*114090*/  @P0 STG.E desc[UR40][R12.64], R216 ;  /* 0x000000d80c000986 */ /* 0x0003e4000c101928 */
[----:B-1----:R-:W-:-:S02]  /*1140a0*/  IMAD.WIDE R12, R14, 0x4, R142 ;  /* 0x000000040e0c7825 */ /* 0x002fc400078e028e */
[----:B------:R-:W4:Y:S04]  /*1140b0*/  LDL.LU R216, [R1+0x5e4] ;  /* 0x0005e40001d87983 */ /* 0x000f280000300800 */
[----:B------:R1:W-:Y:S02]  /*1140c0*/  @P6 STG.E desc[UR40][R12.64], R215 ;  /* 0x000000d70c006986 */ /* 0x0003e4000c101928 */
[C---:B-1----:R-:W-:Y:S02]  /*1140d0*/  IMAD.WIDE R12, R14.reuse, 0x4, R140 ;  /* 0x000000040e0c7825 */ /* 0x042fe400078e028c */
[----:B------:R-:W4:Y:S04]  /*1140e0*/  LDL.LU R215, [R1+0x5d4] ;  /* 0x0005d40001d77983 */ /* 0x000f280000300800 */
[----:B------:R1:W-:Y:S04]  /*1140f0*/  @P5 STG.E desc[UR40][R12.64], R251 ;  /* 0x000000fb0c005986 */ /* 0x0003e8000c101928 */
[----:B------:R-:W4:Y:S01]  /*114100*/  LDL.LU R58, [R1+0x5c4] ;  /* 0x0005c400013a7983 */ /* 0x000f220000300800 */
[----:B-1----:R-:W-:-:S05]  /*114110*/  IMAD.WIDE R12, R14, 0x4, R138 ;  /* 0x000000040e0c7825 */ /* 0x002fca00078e028a */
[----:B---3--:R1:W-:Y:S04]  /*114120*/  @P4 STG.E desc[UR40][R12.64], R57 ;  /* 0x000000390c004986 */ /* 0x0083e8000c101928 */
[----:B-1----:R-:W3:Y:S04]  /*114130*/  LDL.LU R57, [R1+0x5b4] ;  /* 0x0005b40001397983 */ /* 0x002ee80000300800 */
[----:B------:R-:W3:Y:S01]  /*114140*/  LDL.LU R251, [R1+0xf58] ;  /* 0x000f580001fb7983 */ /* 0x000ee20000300800 */
[C---:B------:R-:W-:Y:S02]  /*114150*/  LOP3.LUT P3, RZ, R35.reuse, 0x100000, RZ, 0xc0, !PT ;  /* 0x0010000023ff7812 */ /* 0x040fe4000786c0ff */
[----:B------:R-:W-:Y:S01]  /*114160*/  LOP3.LUT R40, R40, 0xffdfffff, RZ, 0xc0, !PT ;  /* 0xffdfffff28287812 */ /* 0x000fe200078ec0ff */
[----:B------:R-:W3:Y:S04]  /*114170*/  LDL.LU R41, [R1+0x5a4] ;  /* 0x0005a40001297983 */ /* 0x000ee80000300800 */
[----:B------:R-:W3:Y:S01]  /*114180*/  LDL.LU R224, [R1+0x584] ;  /* 0x0005840001e07983 */ /* 0x000ee20000300800 */
[----:B------:R-:W-:-:S03]  /*114190*/  LOP3.LUT P0, RZ, R35, 0x100, RZ, 0xc0, !PT ;  /* 0x0000010023ff7812 */ /* 0x000fc6000780c0ff */
[----:B------:R-:W3:Y:S02]  /*1141a0*/  LDL.LU R240, [R1+0x574] ;  /* 0x0005740001f07983 */ /* 0x000ee40000300800 */
        /* <DEDUP_REMOVED lines=14> */
[----:B------:R-:W-:Y:S01]  /*114290*/  LOP3.LUT R40, R40, 0xfbffffff, RZ, 0xc0, !PT ;  /* 0xfbffffff28287812 */ /* 0x000fe200078ec0ff */
[----:B------:R-:W-:-:S10]  /*1142a0*/  IMAD.WIDE R12, R14, 0x4, R136 ;  /* 0x000000040e0c7825 */ /* 0x000fd400078e0288 */
[----:B------:R-:W-:Y:S02]  /*1142b0*/  @P3 LOP3.LUT R40, R40, 0x4000000, RZ, 0xfc, !PT ;  /* 0x0400000028283812 */ /* 0x000fe400078efcff */
[C---:B------:R-:W-:Y:S02]  /*1142c0*/  LOP3.LUT P3, RZ, R35.reuse, 0x4000, RZ, 0xc0, !PT ;  /* 0x0000400023ff7812 */ /* 0x040fe4000786c0ff */
        /* <DEDUP_REMOVED lines=11> */
[----:B------:R-:W-:-:S03]  /*114380*/  IMAD.WIDE R12, R14, 0x4, R134 ;  /* 0x000000040e0c7825 */ /* 0x000fc600078e0286 */
[----:B------:R-:W2:Y:S04]  /*114390*/  LDL.LU R14, [R1+0x3f4] ;  /* 0x0003f400010e7983 */ /* 0x000ea80000300800 */
[----:B----4-:R1:W-:Y:S04]  /*1143a0*/  @P6 STG.E desc[UR40][R12.64], R15 ;  /* 0x0000000f0c006986 */ /* 0x0103e8000c101928 */
[----:B-1----:R-:W4:Y:S01]  /*1143b0*/  LDL.LU R15, [R1+0x324] ;  /* 0x00032400010f7983 */ /* 0x002f220000300800 */
[----:B---3--:R-:W-:-:S05]  /*1143c0*/  IMAD.WIDE R12, R251, 0x4, R196 ;  /* 0x00000004fb0c7825 */ /* 0x008fca00078e02c4 */
[----:B------:R1:W-:Y:S02]  /*1143d0*/  @P5 STG.E desc[UR40][R12.64], R217 ;  /* 0x000000d90c005986 */ /* 0x0003e4000c101928 */
[C---:B-1----:R-:W-:Y:S02]  /*1143e0*/  IMAD.WIDE R12, R251.reuse, 0x4, R194 ;  /* 0x00000004fb0c7825 */ /* 0x042fe400078e02c2 */
[----:B------:R-:W3:Y:S04]  /*1143f0*/  LDL.LU R217, [R1+0x2a4] ;  /* 0x0002a40001d97983 */ /* 0x000ee80000300800 */
[----:B------:R1:W-:Y:S02]  /*114400*/  @P4 STG.E desc[UR40][R12.64], R216 ;  /* 0x000000d80c004986 */ /* 0x0003e4000c101928 */
[----:B-1----:R-:W-:-:S02]  /*114410*/  IMAD.WIDE R12, R251, 0x4, R192 ;  /* 0x00000004fb0c7825 */ /* 0x002fc400078e02c0 */
[----:B------:R-:W3:Y:S04]  /*114420*/  LDL.LU R216, [R1+0x144] ;  /* 0x0001440001d87983 */ /* 0x000ee80000300800 */
[----:B------:R1:W-:Y:S01]  /*114430*/  @P3 STG.E desc[UR40][R12.64], R215 ;  /* 0x000000d70c003986 */ /* 0x0003e2000c101928 */
[C---:B------:R-:W-:Y:S01]  /*114440*/  LOP3.LUT P3, RZ, R40.reuse, 0x10000000, RZ, 0xc0, !PT ;  /* 0x1000000028ff7812 */ /* 0x040fe2000786c0ff */
[C---:B-1----:R-:W-:Y:S02]  /*114450*/  IMAD.WIDE R12, R251.reuse, 0x4, R190 ;  /* 0x00000004fb0c7825 */ /* 0x042fe400078e02be */
[----:B------:R-:W3:Y:S10]  /*114460*/  LDL.LU R215, [R1+0x94] ;  /* 0x0000940001d77983 */ /* 0x000ef40000300800 */
[----:B------:R1:W-:Y:S01]  /*114470*/  @P3 STG.E desc[UR40][R12.64], R58 ;  /* 0x0000003a0c003986 */ /* 0x0003e2000c101928 */
[----:B------:R-:W-:Y:S01]  /*114480*/  LOP3.LUT P3, RZ, R40, 0x8000000, RZ, 0xc0, !PT ;  /* 0x0800000028ff7812 */ /* 0x000fe2000786c0ff */
[----:B-1----:R-:W-:-:S02]  /*114490*/  IMAD.WIDE R12, R251, 0x4, R188 ;  /* 0x00000004fb0c7825 */ /* 0x002fc400078e02bc */
[----:B------:R-:W3:Y:S10]  /*1144a0*/  LDL.LU R58, [R1+0x78c] ;  /* 0x00078c00013a7983 */ /* 0x000ef40000300800 */
[----:B------:R1:W-:Y:S04]  /*1144b0*/  @P3 STG.E desc[UR40][R12.64], R57 ;  /* 0x000000390c003986 */ /* 0x0003e8000c101928 */
[----:B-1----:R-:W3:Y:S01]  /*1144c0*/  LDL.LU R57, [R1+0x698] ;  /* 0x0006980001397983 */ /* 0x002ee20000300800 */
[----:B------:R-:W-:Y:S01]  /*1144d0*/  LOP3.LUT P3, RZ, R40, 0x4000000, RZ, 0xc0, !PT ;  /* 0x0400000028ff7812 */ /* 0x000fe2000786c0ff */
[----:B------:R-:W-:-:S12]  /*1144e0*/  IMAD.WIDE R12, R251, 0x4, R186 ;  /* 0x00000004fb0c7825 */ /* 0x000fd800078e02ba */
        /* <DEDUP_REMOVED lines=8> */
[----:B-1----:R-:W-:Y:S01]  /*114570*/  IMAD.WIDE R12, R251, 0x4, R180 ;  /* 0x00000004fb0c7825 */ /* 0x002fe200078e02b4 */
[C---:B------:R-:W-:Y:S02]  /*114580*/  LOP3.LUT P2, RZ, R35.reuse, 0x200000, RZ, 0xc0, !PT ;  /* 0x0020000023ff7812 */ /* 0x040fe4000784c0ff */
[C---:B------:R-:W-:Y:S02]  /*114590*/  LOP3.LUT P1, RZ, R35.reuse, 0x400000, RZ, 0xc0, !PT ;  /* 0x0040000023ff7812 */ /* 0x040fe4000782c0ff */
[C---:B------:R-:W-:Y:S02]  /*1145a0*/  LOP3.LUT P0, RZ, R35.reuse, 0x800000, RZ, 0xc0, !PT ;  /* 0x0080000023ff7812 */ /* 0x040fe4000780c0ff */
[C---:B------:R-:W-:Y:S02]  /*1145b0*/  LOP3.LUT P6, RZ, R35.reuse, 0x1000000, RZ, 0xc0, !PT ;  /* 0x0100000023ff7812 */ /* 0x040fe400078cc0ff */
[----:B------:R-:W-:-:S02]  /*1145c0*/  LOP3.LUT P5, RZ, R35, 0x2000000, RZ, 0xc0, !PT ;  /* 0x0200000023ff7812 */ /* 0x000fc400078ac0ff */
[----:B------:R-:W-:Y:S01]  /*1145d0*/  LOP3.LUT P4, RZ, R35, 0x4000000, RZ, 0xc0, !PT ;  /* 0x0400000023ff7812 */ /* 0x000fe2000788c0ff */
[----:B--2---:R1:W-:Y:S01]  /*1145e0*/  @P3 STG.E desc[UR40][R12.64], R59 ;  /* 0x0000003b0c003986 */ /* 0x0043e2000c101928 */
[----:B------:R-:W-:Y:S01]  /*1145f0*/  LOP3.LUT P3, RZ, R40, 0x400000, RZ, 0xc0, !PT ;  /* 0x0040000028ff7812 */ /* 0x000fe2000786c0ff */
[----:B-1----:R-:W-:-:S12]  /*114600*/  IMAD.WIDE R12, R251, 0x4, R146 ;  /* 0x00000004fb0c7825 */ /* 0x002fd800078e0292 */
[----:B------:R1:W-:Y:S01]  /*114610*/  @P3 STG.E desc[UR40][R12.64], R14 ;  /* 0x0000000e0c003986 */ /* 0x0003e2000c101928 */
[----:B------:R-:W-:Y:S01]  /*114620*/  LOP3.LUT P3, RZ, R40, 0x200000, RZ, 0xc0, !PT ;  /* 0x0020000028ff7812 */ /* 0x000fe2000786c0ff */
[----:B-1----:R-:W-:-:S12]  /*114630*/  IMAD.WIDE R12, R251, 0x4, R144 ;  /* 0x00000004fb0c7825 */ /* 0x002fd800078e0290 */
[----:B----4-:R1:W-:Y:S02]  /*114640*/  @P3 STG.E desc[UR40][R12.64], R15 ;  /* 0x0000000f0c003986 */ /* 0x0103e4000c101928 */
[----:B-1----:R-:W-:-:S05]  /*114650*/  IMAD.WIDE R12, R251, 0x4, R142 ;  /* 0x00000004fb0c7825 */ /* 0x002fca00078e028e */
[----:B---3--:R1:W-:Y:S02]  /*114660*/  @P2 STG.E desc[UR40][R12.64], R217 ;  /* 0x000000d90c002986 */ /* 0x0083e4000c101928 */
[----:B-1----:R-:W-:-:S05]  /*114670*/  IMAD.WIDE R12, R251, 0x4, R140 ;  /* 0x00000004fb0c7825 */ /* 0x002fca00078e028c */
[----:B------:R1:W-:Y:S02]  /*114680*/  @P1 STG.E desc[UR40][R12.64], R216 ;  /* 0x000000d80c001986 */ /* 0x0003e4000c101928 */
[----:B-1----:R-:W-:-:S05]  /*114690*/  IMAD.WIDE R12, R251, 0x4, R138 ;  /* 0x00000004fb0c7825 */ /* 0x002fca00078e028a */
[----:B------:R1:W-:Y:S02]  /*1146a0*/  @P0 STG.E desc[UR40][R12.64], R215 ;  /* 0x000000d70c000986 */ /* 0x0003e4000c101928 */
[----:B-1----:R-:W-:-:S05]  /*1146b0*/  IMAD.WIDE R12, R251, 0x4, R136 ;  /* 0x00000004fb0c7825 */ /* 0x002fca00078e0288 */
[----:B------:R1:W-:Y:S02]  /*1146c0*/  @P6 STG.E desc[UR40][R12.64], R241 ;  /* 0x000000f10c006986 */ /* 0x0003e4000c101928 */
[----:B-1----:R-:W-:Y:S02]  /*1146d0*/  IMAD.WIDE R12, R251, 0x4, R134 ;  /* 0x00000004fb0c7825 */ /* 0x002fe400078e0286 */
[----:B------:R-:W2:Y:S04]  /*1146e0*/  LDL.LU R251, [R1+0x688] ;  /* 0x0006880001fb7983 */ /* 0x000ea80000300800 */
[----:B------:R1:W-:Y:S02]  /*1146f0*/  @P5 STG.E desc[UR40][R12.64], R225 ;  /* 0x000000e10c005986 */ /* 0x0003e4000c101928 */
[----:B-1----:R-:W-:-:S05]  /*114700*/  IMAD.WIDE R12, R58, 0x4, R196 ;  /* 0x000000043a0c7825 */ /* 0x002fca00078e02c4 */
[----:B------:R1:W-:Y:S04]  /*114710*/  @P4 STG.E desc[UR40][R12.64], R57 ;  /* 0x000000390c004986 */ /* 0x0003e8000c101928 */
[----:B-1----:R-:W3:Y:S04]  /*114720*/  LDL.LU R57, [R1+0x678] ;  /* 0x0006780001397983 */ /* 0x002ee80000300800 */
[----:B------:R-:W4:Y:S04]  /*114730*/  LDL.LU R215, [R1+0x668] ;  /* 0x0006680001d77983 */ /* 0x000f280000300800 */
[----:B------:R-:W4:Y:S04]  /*114740*/  LDL.LU R14, [R1+0x658] ;  /* 0x00065800010e7983 */ /* 0x000f280000300800 */
[----:B------:R-:W4:Y:S04]  /*114750*/  LDL.LU R15, [R1+0x648] ;  /* 0x00064800010f7983 */ /* 0x000f280000300800 */
[----:B------:R-:W4:Y:S04]  /*114760*/  LDL.LU R217, [R1+0x638] ;  /* 0x0006380001d97983 */ /* 0x000f280000300800 */
[----:B------:R-:W4:Y:S01]  /*114770*/  LDL.LU R216, [R1+0x758] ;  /* 0x0007580001d87983 */ /* 0x000f220000300800 */
[----:B------:R-:W-:-:S02]  /*114780*/  LOP3.LUT P3, RZ, R34, 0x80, RZ, 0xc0, !PT ;  /* 0x0000008022ff7812 */ /* 0x000fc4000786c0ff */
[----:B------:R-:W-:-:S11]  /*114790*/  LOP3.LUT R40, R40, 0xffffdfff, RZ, 0xc0, !PT ;  /* 0xffffdfff28287812 */ /* 0x000fd600078ec0ff */
[----:B------:R-:W-:Y:S02]  /*1147a0*/  @P3 LOP3.LUT R40, R40, 0x2000, RZ, 0xfc, !PT ;  /* 0x0000200028283812 */ /* 0x000fe400078efcff */
[----:B------:R-:W-:Y:S02]  /*1147b0*/  LOP3.LUT P3, RZ, R34, 0x40, RZ, 0xc0, !PT ;  /* 0x0000004022ff7812 */ /* 0x000fe4000786c0ff */
[----:B------:R-:W-:Y:S02]  /*1147c0*/  LOP3.LUT R40, R40, 0xffffbfff, RZ, 0xc0, !PT ;  /* 0xffffbfff28287812 */ /* 0x000fe400078ec0ff */
[C---:B------:R-:W-:Y:S02]  /*1147d0*/  LOP3.LUT P0, RZ, R35.reuse, 0x8000000, RZ, 0xc0, !PT ;  /* 0x0800000023ff7812 */ /* 0x040fe4000780c0ff */
[----:B------:R-:W-:-:S07]  /*1147e0*/  LOP3.LUT P6, RZ, R35, 0x10000000, RZ, 0xc0, !PT ;  /* 0x1000000023ff7812 */ /* 0x000fce00078cc0ff */
[----:B------:R-:W-:Y:S02]  /*1147f0*/  @P3 LOP3.LUT R40, R40, 0x4000, RZ, 0xfc, !PT ;  /* 0x0000400028283812 */ /* 0x000fe400078efcff */
[----:B------:R-:W-:Y:S01]  /*114800*/  LOP3.LUT P3, RZ, R34, 0x20, RZ, 0xc0, !PT ;  /* 0x0000002022ff7812 */ /* 0x000fe2000786c0ff */
[----:B------:R-:W-:Y:S01]  /*114810*/  IMAD.WIDE R12, R58, 0x4, R194 ;  /* 0x000000043a0c7825 */ /* 0x000fe200078e02c2 */
[----:B------:R-:W-:-:S11]  /*114820*/  LOP3.LUT R40, R40, 0xffff7fff, RZ, 0xc0, !PT ;  /* 0xffff7fff28287812 */ /* 0x000fd600078ec0ff */
[----:B------:R-:W-:Y:S02]  /*114830*/  @P3 LOP3.LUT R40, R40, 0x8000, RZ, 0xfc, !PT ;  /* 0x0000800028283812 */ /* 0x000fe400078efcff */
[----:B------:R-:W-:Y:S02]  /*114840*/  LOP3.LUT P3, RZ, R34, 0x10, RZ, 0xc0, !PT ;  /* 0x0000001022ff7812 */ /* 0x000fe4000786c0ff */
[----:B------:R-:W-:Y:S02]  /*114850*/  LOP3.LUT R40, R40, 0xfffeffff, RZ, 0xc0, !PT ;  /* 0xfffeffff28287812 */ /* 0x000fe400078ec0ff */
        /* <DEDUP_REMOVED lines=15> */
[----:B------:R-:W-:Y:S01]  /*114950*/  LOP3.LUT P3, RZ, R35, 0x80000000, RZ, 0xc0, !PT ;  /* 0x8000000023ff7812 */ /* 0x000fe2000786c0ff */
[----:B--2---:R1:W-:Y:S02]  /*114960*/  @P0 STG.E desc[UR40][R12.64], R251 ;  /* 0x000000fb0c000986 */ /* 0x0043e4000c101928 */
[----:B-1----:R-:W-:-:S05]  /*114970*/  IMAD.WIDE R12, R58, 0x4, R192 ;  /* 0x000000043a0c7825 */ /* 0x002fca00078e02c0 */
[----:B---3--:R1:W-:Y:S04]  /*114980*/  @P6 STG.E desc[UR40][R12.64], R57 ;  /* 0x000000390c006986 */ /* 0x0083e8000c101928 */
[----:B-1----:R-:W2:Y:S04]  /*114990*/  LDL.LU R57, [R1+0x6f8] ;  /* 0x0006f80001397983 */ /* 0x002ea80000300800 */
[----:B------:R-:W3:Y:S01]  /*1149a0*/  LDL.LU R251, [R1+0x6e8] ;  /* 0x0006e80001fb7983 */ /* 0x000ee20000300800 */
[----:B------:R-:W-:-:S05]  /*1149b0*/  IMAD.WIDE R12, R58, 0x4, R190 ;  /* 0x000000043a0c7825 */ /* 0x000fca00078e02be */
[----:B----4-:R1:W-:Y:S04]  /*1149c0*/  @P5 STG.E desc[UR40][R12.64], R215 ;  /* 0x000000d70c005986 */ /* 0x0103e8000c101928 */
[----:B-1----:R-:W4:Y:S04]  /*1149d0*/  LDL.LU R215, [R1+0x6d8] ;  /* 0x0006d80001d77983 */ /* 0x002f280000300800 */
[----:B------:R-:W4:Y:S04]  /*1149e0*/  LDL.LU R225, [R1+0x6c8] ;  /* 0x0006c80001e17983 */ /* 0x000f280000300800 */
[----:B------:R-:W4:Y:S01]  /*1149f0*/  LDL.LU R241, [R1+0x6b8] ;  /* 0x0006b80001f17983 */ /* 0x000f220000300800 */
[----:B------:R-:W-:-:S03]  /*114a00*/  IMAD.WIDE R12, R58, 0x4, R188 ;  /* 0x000000043a0c7825 */ /* 0x000fc600078e02bc */
[----:B------:R-:W4:Y:S04]  /*114a10*/  LDL.LU R224, [R1+0x6a8] ;  /* 0x0006a80001e07983 */ /* 0x000f280000300800 */
[----:B------:R1:W-:Y:S04]  /*114a20*/  @P4 STG.E desc[UR40][R12.64], R14 ;  /* 0x0000000e0c004986 */ /* 0x0003e8000c101928 */
[----:B------:R-:W4:Y:S04]  /*114a30*/  LDL.LU R41, [R1+0x238] ;  /* 0x0002380001297983 */ /* 0x000f280000300800 */
[----:B------:R-:W4:Y:S01]  /*114a40*/  LDL.LU R240, [R1+0x628] ;  /* 0x0006280001f07983 */ /* 0x000f220000300800 */
[----:B-1----:R-:W-:-:S03]  /*114a50*/  IMAD.WIDE R12, R58, 0x4, R186 ;  /* 0x000000043a0c7825 */ /* 0x002fc600078e02ba */
[----:B------:R-:W4:Y:S04]  /*114a60*/  LDL.LU R59, [R1+0x618] ;  /* 0x00061800013b7983 */ /* 0x000f280000300800 */
[----:B------:R1:W-:Y:S01]  /*114a70*/  @P3 STG.E desc[UR40][R12.64], R15 ;  /* 0x0000000f0c003986 */ /* 0x0003e2000c101928 */
[----:B------:R-:W-:-:S03]  /*114a80*/  LOP3.LUT P3, RZ, R40, 0x100000, RZ, 0xc0, !PT ;  /* 0x0010000028ff7812 */ /* 0x000fc6000786c0ff */
[----:B------:R-:W4:Y:S01]  /*114a90*/  LDL.LU R14, [R1+0x5f8] ;  /* 0x0005f800010e7983 */ /* 0x000f220000300800 */
[----:B-1----:R-:W-:-:S03]  /*114aa0*/  IMAD.WIDE R12, R58, 0x4, R184 ;  /* 0x000000043a0c7825 */ /* 0x002fc600078e02b8 */
[----:B------:R-:W4:Y:S06]  /*114ab0*/  LDL.LU R15, [R1+0x5e8] ;  /* 0x0005e800010f7983 */ /* 0x000f2c0000300800 */
[----:B------:R1:W-:Y:S01]  /*114ac0*/  @P3 STG.E desc[UR40][R12.64], R217 ;  /* 0x000000d90c003986 */ /* 0x0003e2000c101928 */
[----:B------:R-:W-:-:S03]  /*114ad0*/  LOP3.LUT P3, RZ, R40, 0x80000, RZ, 0xc0, !PT ;  /* 0x0008000028ff7812 */ /* 0x000fc6000786c0ff */
[----:B-1----:R-:W4:Y:S01]  /*114ae0*/  LDL.LU R217, [R1+0x5d8] ;  /* 0x0005d80001d97983 */ /* 0x002f220000300800 */
[----:B------:R-:W-:-:S09]  /*114af0*/  IMAD.WIDE R12, R58, 0x4, R182 ;  /* 0x000000043a0c7825 */ /* 0x000fd200078e02b6 */
[----:B------:R1:W-:Y:S04]  /*114b00*/  @P3 STG.E desc[UR40][R12.64], R216 ;  /* 0x000000d80c003986 */ /* 0x0003e8000c101928 */
[----:B-1----:R-:W4:Y:S01]  /*114b10*/  LDL.LU R216, [R1+0x5c8] ;  /* 0x0005c80001d87983 */ /* 0x002f220000300800 */
        /* <DEDUP_REMOVED lines=16> */
[----:B----4-:R1:W-:Y:S01]  /*114c20*/  @P3 STG.E desc[UR40][R12.64], R215 ;  /* 0x000000d70c003986 */ /* 0x0103e2000c101928 */
[----:B------:R-:W-:Y:S01]  /*114c30*/  LOP3.LUT P3, RZ, R40, 0x8000, RZ, 0xc0, !PT ;  /* 0x0000800028ff7812 */ /* 0x000fe2000786c0ff */
[----:B-1----:R-:W-:-:S02]  /*114c40*/  IMAD.WIDE R12, R58, 0x4, R142 ;  /* 0x000000043a0c7825 */ /* 0x002fc400078e028e */
[----:B------:R-:W4:Y:S10]  /*114c50*/  LDL.LU R215, [R1+0x5cd4] ;  /* 0x005cd40001d77983 */ /* 0x000f340000300800 */
        /* <DEDUP_REMOVED lines=24> */
[----:B------:R-:W3:Y:S04]  /*114de0*/  LDL.LU R15, [R1+0x3f8] ;  /* 0x0003f800010f7983 */ /* 0x000ee80000300800 */
[----:B------:R-:W3:Y:S01]  /*114df0*/  LDL.LU R217, [R1+0x328] ;  /* 0x0003280001d97983 */ /* 0x000ee20000300800 */
[----:B------:R-:W-:-:S02]  /*114e00*/  LOP3.LUT P3, RZ, R34, 0x4000000, RZ, 0xc0, !PT ;  /* 0x0400000022ff7812 */ /* 0x000fc4000786c0ff */
[----:B------:R-:W-:-:S11]  /*114e10*/  LOP3.LUT R40, R40, 0xffffffdf, RZ, 0xc0, !PT ;  /* 0xffffffdf28287812 */ /* 0x000fd600078ec0ff */
[----:B------:R-:W-:Y:S02]  /*114e20*/  @P3 LOP3.LUT R40, R40, 0x20, RZ, 0xfc, !PT ;  /* 0x0000002028283812 */ /* 0x000fe400078efcff */
[----:B------:R-:W-:Y:S02]  /*114e30*/  LOP3.LUT P3, RZ, R34, 0x2000000, RZ, 0xc0, !PT ;  /* 0x0200000022ff7812 */ /* 0x000fe4000786c0ff */
[----:B------:R-:W-:Y:S02]  /*114e40*/  LOP3.LUT R40, R40, 0xffffffbf, RZ, 0xc0, !PT ;  /* 0xffffffbf28287812 */ /* 0x000fe400078ec0ff */
[----:B------:R-:W-:-:S09]  /*114e50*/  LOP3.LUT P0, RZ, R34, 0x4000, RZ, 0xc0, !PT ;  /* 0x0000400022ff7812 */ /* 0x000fd2000780c0ff */
[----:B------:R-:W-:Y:S02]  /*114e60*/  @P3 LOP3.LUT R40, R40, 0x40, RZ, 0xfc, !PT ;  /* 0x0000004028283812 */ /* 0x000fe400078efcff */
[----:B------:R-:W-:Y:S02]  /*114e70*/  LOP3.LUT P3, RZ, R34, 0x1000000, RZ, 0xc0, !PT ;  /* 0x0100000022ff7812 */ /* 0x000fe4000786c0ff */
[----:B------:R-:W-:Y:S01]  /*114e80*/  LOP3.LUT R40, R40, 0xffffff7f, RZ, 0xc0, !PT ;  /* 0xffffff7f28287812 */ /* 0x000fe200078ec0ff */
[----:B------:R-:W-:-:S10]  /*114e90*/  IMAD.WIDE R12, R41, 0x4, R188 ;  /* 0x00000004290c7825 */ /* 0x000fd400078e02bc */
        /* <DEDUP_REMOVED lines=21> */
[----:B-1----:R-:W2:Y:S04]  /*114ff0*/  LDL.LU R216, [R1+0x2a8] ;  /* 0x0002a80001d87983 */ /* 0x002ea80000300800 */
[----:B------:R-:W4:Y:S04]  /*115000*/  LDL.LU R225, [R1+0x148] ;  /* 0x0001480001e17983 */ /* 0x000f280000300800 */
[----:B------:R-:W4:Y:S01]  /*115010*/  LDL.LU R241, [R1+0x98] ;  /* 0x0000980001f17983 */ /* 0x000f220000300800 */
[----:B------:R-:W-:-:S03]  /*115020*/  IMAD.WIDE R12, R41, 0x4, R186 ;  /* 0x00000004290c7825 */ /* 0x000fc600078e02ba */
[----:B------:R-:W4:Y:S04]  /*115030*/  LDL.LU R224, [R1+0x69c] ;  /* 0x00069c0001e07983 */ /* 0x000f280000300800 */
[----:B---3--:R1:W-:Y:S02]  /*115040*/  @P6 STG.E desc[UR40][R12.64], R240 ;  /* 0x000000f00c006986 */ /* 0x0083e4000c101928 */
[C---:B-1----:R-:W-:Y:S02]  /*115050*/  IMAD.WIDE R12, R41.reuse, 0x4, R184 ;  /* 0x00000004290c7825 */ /* 0x042fe400078e02b8 */
[----:B------:R-:W3:Y:S04]  /*115060*/  LDL.LU R240, [R1+0x68c] ;  /* 0x00068c0001f07983 */ /* 0x000ee80000300800 */
[----:B------:R1:W-:Y:S02]  /*115070*/  @P5 STG.E desc[UR40][R12.64], R58 ;  /* 0x0000003a0c005986 */ /* 0x0003e4000c101928 */
[----:B-1----:R-:W-:-:S02]  /*115080*/  IMAD.WIDE R12, R41, 0x4, R182 ;  /* 0x00000004290c7825 */ /* 0x002fc400078e02b6 */
        /* <DEDUP_REMOVED lines=8> */
[----:B------:R1:W-:Y:S01]  /*115110*/  @P3 STG.E desc[UR40][R12.64], R15 ;  /* 0x0000000f0c003986 */ /* 0x0003e2000c101928 */
[----:B------:R-:W-:-:S03]  /*115120*/  LOP3.LUT P3, RZ, R40, 0x800, RZ, 0xc0, !PT ;  /* 0x0000080028ff7812 */ /* 0x000fc6000786c0ff */
[----:B-1----:R-:W3:Y:S01]  /*115130*/  LDL.LU R15, [R1+0x64c] ;  /* 0x00064c00010f7983 */ /* 0x002ee20000300800 */
[----:B------:R-:W-:-:S09]  /*115140*/  IMAD.WIDE R12, R41, 0x4, R144 ;  /* 0x00000004290c7825 */ /* 0x000fd200078e0290 */
[----:B------:R1:W-:Y:S04]  /*115150*/  @P3 STG.E desc[UR40][R12.64], R217 ;  /* 0x000000d90c003986 */ /* 0x0003e8000c101928 */
[----:B-1----:R-:W3:Y:S01]  /*115160*/  LDL.LU R217, [R1+0x63c] ;  /* 0x00063c0001d97983 */ /* 0x002ee20000300800 */
[----:B------:R-:W-:Y:S01]  /*115170*/  LOP3.LUT P3, RZ, R40, 0x400, RZ, 0xc0, !PT ;  /* 0x0000040028ff7812 */ /* 0x000fe2000786c0ff */
[----:B------:R-:W-:Y:S01]  /*115180*/  IMAD.WIDE R12, R41, 0x4, R142 ;  /* 0x00000004290c7825 */ /* 0x000fe200078e028e */
[C---:B------:R-:W-:Y:S02]  /*115190*/  LOP3.LUT P2, RZ, R34.reuse, 0x8000000, RZ, 0xc0, !PT ;  /* 0x0800000022ff7812 */ /* 0x040fe4000784c0ff */
[C---:B------:R-:W-:Y:S02]  /*1151a0*/  LOP3.LUT P1, RZ, R34.reuse, 0x10000000, RZ, 0xc0, !PT ;  /* 0x1000000022ff7812 */ /* 0x040fe4000782c0ff */
[----:B------:R-:W-:-:S02]  /*1151b0*/  LOP3.LUT P0, RZ, R34, 0x20000000, RZ, 0xc0, !PT ;  /* 0x2000000022ff7812 */ /* 0x000fc4000780c0ff */
[C---:B------:R-:W-:Y:S02]  /*1151c0*/  LOP3.LUT P6, RZ, R34.reuse, 0x40000000, RZ, 0xc0, !PT ;  /* 0x4000000022ff7812 */ /* 0x040fe400078cc0ff */
[----:B------:R-:W-:Y:S02]  /*1151d0*/  LOP3.LUT P5, RZ, R34, 0x80000000, RZ, 0xc0, !PT ;  /* 0x8000000022ff7812 */ /* 0x000fe400078ac0ff */
[----:B------:R-:W-:Y:S01]  /*1151e0*/  LOP3.LUT P4, RZ, R33, 0x1, RZ, 0xc0, !PT ;  /* 0x0000000121ff7812 */ /* 0x000fe2000788c0ff */
[----:B--2---:R1:W-:Y:S01]  /*1151f0*/  @P3 STG.E desc[UR40][R12.64], R216 ;  /* 0x000000d80c003986 */ /* 0x0043e2000c101928 */
[C---:B------:R-:W-:Y:S01]  /*115200*/  LOP3.LUT P3, RZ, R40.reuse, 0x200, RZ, 0xc0, !PT ;  /* 0x0000020028ff7812 */ /* 0x040fe2000786c0ff */
[C---:B-1----:R-:W-:Y:S02]  /*115210*/  IMAD.WIDE R12, R41.reuse, 0x4, R140 ;  /* 0x00000004290c7825 */ /* 0x042fe400078e028c */
[----:B------:R-:W2:Y:S10]  /*115220*/  LDL.LU R216, [R1+0x5cd0] ;  /* 0x005cd00001d87983 */ /* 0x000eb40000300800 */
[----:B----4-:R1:W-:Y:S01]  /*115230*/  @P3 STG.E desc[UR40][R12.64], R225 ;  /* 0x000000e10c003986 */ /* 0x0103e2000c101928 */
        /* <DEDUP_REMOVED lines=24> */
[----:B-1----:R-:W3:Y:S04]  /*1153c0*/  LDL.LU R217, [R1+0x75c] ;  /* 0x00075c0001d97983 */ /* 0x002ee80000300800 */
[----:B------:R-:W4:Y:S04]  /*1153d0*/  LDL.LU R41, [R1+0x6fc] ;  /* 0x0006fc0001297983 */ /* 0x000f280000300800 */
[----:B------:R-:W2:Y:S04]  /*1153e0*/  LDL.LU R224, [R1+0x6ec] ;  /* 0x0006ec0001e07983 */ /* 0x000ea80000300800 */
[----:B------:R-:W2:Y:S04]  /*1153f0*/  LDL.LU R240, [R1+0x6dc] ;  /* 0x0006dc0001f07983 */ /* 0x000ea80000300800 */
[----:B------:R-:W2:Y:S04]  /*115400*/  LDL.LU R58, [R1+0x6cc] ;  /* 0x0006cc00013a7983 */ /* 0x000ea80000300800 */
[----:B------:R-:W2:Y:S01]  /*115410*/  LDL.LU R59, [R1+0x6bc] ;  /* 0x0006bc00013b7983 */ /* 0x000ea20000300800 */
[----:B------:R-:W-:-:S03]  /*115420*/  LOP3.LUT P0, RZ, R33, 0x2, RZ, 0xc0, !PT ;  /* 0x0000000221ff7812 */ /* 0x000fc6000780c0ff */
[----:B------:R-:W2:Y:S01]  /*115430*/  LDL.LU R15, [R1+0x6ac] ;  /* 0x0006ac00010f7983 */ /* 0x000ea20000300800 */
[----:B------:R-:W-:-:S03]  /*115440*/  IMAD.WIDE R12, R219, 0x4, R182 ;  /* 0x00000004db0c7825 */ /* 0x000fc600078e02b6 */
[----:B------:R-:W2:Y:S01]  /*115450*/  LDL.LU R14, [R1+0x1c4] ;  /* 0x0001c400010e7983 */ /* 0x000ea20000300800 */
        /* <DEDUP_REMOVED lines=14> */
[----:B---3--:R1:W-:Y:S04]  /*115540*/  @P0 STG.E desc[UR40][R12.64], R217 ;  /* 0x000000d90c000986 */ /* 0x0083e8000c101928 */
[----:B-1----:R-:W3:Y:S06]  /*115550*/  LDL.LU R217, [R1+0x62c] ;  /* 0x00062c0001d97983 */ /* 0x002eec0000300800 */
[----:B------:R-:W-:-:S02]  /*115560*/  @P3 LOP3.LUT R40, R40, 0x2, RZ, 0xfc, !PT ;  /* 0x0000000228283812 */ /* 0x000fc400078efcff */
[C---:B------:R-:W-:Y:S02]  /*115570*/  LOP3.LUT P3, RZ, R33.reuse, 0x100, RZ, 0xc0, !PT ;  /* 0x0000010021ff7812 */ /* 0x040fe4000786c0ff */
[C---:B------:R-:W-:Y:S02]  /*115580*/  LOP3.LUT P6, RZ, R33.reuse, 0x4, RZ, 0xc0, !PT ;  /* 0x0000000421ff7812 */ /* 0x040fe400078cc0ff */
[----:B------:R-:W-:Y:S01]  /*115590*/  LOP3.LUT P5, RZ, R33, 0x8, RZ, 0xc0, !PT ;  /* 0x0000000821ff7812 */ /* 0x000fe200078ac0ff */
[----:B------:R-:W-:Y:S01]  /*1155a0*/  IMAD.WIDE R12, R219, 0x4, R180 ;  /* 0x00000004db0c7825 */ /* 0x000fe200078e02b4 */
[----:B------:R-:W-:Y:S01]  /*1155b0*/  LOP3.LUT R40, R40, 0xfffffffb, RZ, 0xc0, !PT ;  /* 0xfffffffb28287812 */ /* 0x000fe200078ec0ff */
[----:B------:R-:W3:Y:S01]  /*1155c0*/  LDL.LU R226, [R1+0x5fc] ;  /* 0x0005fc0001e27983 */ /* 0x000ee20000300800 */
[----:B------:R-:W-:-:S03]  /*1155d0*/  LOP3.LUT P4, RZ, R33, 0x10, RZ, 0xc0, !PT ;  /* 0x0000001021ff7812 */ /* 0x000fc6000788c0ff */
[----:B------:R-:W3:Y:S02]  /*1155e0*/  LDL.LU R242, [R1+0x5ec] ;  /* 0x0005ec0001f27983 */ /* 0x000ee40000300800 */
[----:B------:R-:W-:Y:S02]  /*1155f0*/  @P3 LOP3.LUT R40, R40, 0x4, RZ, 0xfc, !PT ;  /* 0x0000000428283812 */ /* 0x000fe400078efcff */
[----:B------:R-:W-:Y:S01]  /*115600*/  LOP3.LUT P3, RZ, R33, 0x80, RZ, 0xc0, !PT ;  /* 0x0000008021ff7812 */ /* 0x000fe2000786c0ff */
[----:B----4-:R1:W-:Y:S01]  /*115610*/  @P6 STG.E desc[UR40][R12.64], R41 ;  /* 0x000000290c006986 */ /* 0x0103e2000c101928 */
[----:B------:R-:W-:-:S03]  /*115620*/  LOP3.LUT R40, R40, 0xfffffff7, RZ, 0xc0, !PT ;  /* 0xfffffff728287812 */ /* 0x000fc600078ec0ff */
[----:B------:R-:W4:Y:S04]  /*115630*/  LDL.LU R225, [R1+0x5dc] ;  /* 0x0005dc0001e17983 */ /* 0x000f280000300800 */
[----:B------:R-:W4:Y:S04]  /*115640*/  LDL.LU R241, [R1+0x5cc] ;  /* 0x0005cc0001f17983 */ /* 0x000f280000300800 */
[----:B------:R-:W-:Y:S01]  /*115650*/  @P3 LOP3.LUT R40, R40, 0x8, RZ, 0xfc, !PT ;  /* 0x0000000828283812 */ /* 0x000fe200078efcff */
[----:B-1----:R-:W-:Y:S01]  /*115660*/  IMAD.WIDE R12, R219, 0x4, R146 ;  /* 0x00000004db0c7825 */ /* 0x002fe200078e0292 */
[----:B------:R-:W-:Y:S01]  /*115670*/  LOP3.LUT P3, RZ, R33, 0x40, RZ, 0xc0, !PT ;  /* 0x0000004021ff7812 */ /* 0x000fe2000786c0ff */
[----:B------:R-:W4:Y:S01]  /*115680*/  LDL.LU R41, [R1+0x5bc] ;  /* 0x0005bc0001297983 */ /* 0x000f220000300800 */
[----:B------:R-:W-:-:S03]  /*115690*/  LOP3.LUT R40, R40, 0xffffffef, RZ, 0xc0, !PT ;  /* 0xffffffef28287812 */ /* 0x000fc600078ec0ff */
[----:B--2---:R1:W-:Y:S08]  /*1156a0*/  @P5 STG.E desc[UR40][R12.64], R224 ;  /* 0x000000e00c005986 */ /* 0x0043f0000c101928 */
[----:B------:R-:W-:Y:S02]  /*1156b0*/  @P3 LOP3.LUT R40, R40, 0x10, RZ, 0xfc, !PT ;  /* 0x0000001028283812 */ /* 0x000fe400078efcff */
[----:B------:R-:W-:Y:S01]  /*1156c0*/  LOP3.LUT P3, RZ, R33, 0x20, RZ, 0xc0, !PT ;  /* 0x0000002021ff7812 */ /* 0x000fe2000786c0ff */
[C---:B-1----:R-:W-:Y:S01]  /*1156d0*/  IMAD.WIDE R12, R219.reuse, 0x4, R144 ;  /* 0x00000004db0c7825 */ /* 0x042fe200078e0290 */
[----:B------:R-:W2:Y:S04]  /*1156e0*/  LDL.LU R224, [R1+0x5ac] ;  /* 0x0005ac0001e07983 */ /* 0x000ea80000300800 */
[----:B------:R1:W-:Y:S02]  /*1156f0*/  @P4 STG.E desc[UR40][R12.64], R240 ;  /* 0x000000f00c004986 */ /* 0x0003e4000c101928 */
[----:B-1----:R-:W-:-:S02]  /*115700*/  IMAD.WIDE R12, R219, 0x4, R142 ;  /* 0x00000004db0c7825 */ /* 0x002fc400078e028e */
[----:B------:R-:W2:Y:S04]  /*115710*/  LDL.LU R240, [R1+0x58c] ;  /* 0x00058c0001f07983 */ /* 0x000ea80000300800 */
[----:B------:R1:W-:Y:S01]  /*115720*/  @P3 STG.E desc[UR40][R12.64], R58 ;  /* 0x0000003a0c003986 */ /* 0x0003e2000c101928 */
[C---:B------:R-:W-:Y:S01]  /*115730*/  LOP3.LUT P3, RZ, R40.reuse, 0x10, RZ, 0xc0, !PT ;  /* 0x0000001028ff7812 */ /* 0x040fe2000786c0ff */
[C---:B-1----:R-:W-:Y:S02]  /*115740*/  IMAD.WIDE R12, R219.reuse, 0x4, R140 ;  /* 0x00000004db0c7825 */ /* 0x042fe400078e028c */
[----:B------:R-:W2:Y:S10]  /*115750*/  LDL.LU R58, [R1+0x57c] ;  /* 0x00057c00013a7983 */ /* 0x000eb40000300800 */
[----:B------:R1:W-:Y:S01]  /*115760*/  @P3 STG.E desc[UR40][R12.64], R59 ;  /* 0x0000003b0c003986 */ /* 0x0003e2000c101928 */
[----:B------:R-:W-:Y:S01]  /*115770*/  LOP3.LUT P3, RZ, R40, 0x8, RZ, 0xc0, !PT ;  /* 0x0000000828ff7812 */ /* 0x000fe2000786c0ff */
[----:B-1----:R-:W-:-:S02]  /*115780*/  IMAD.WIDE R12, R219, 0x4, R138 ;  /* 0x00000004db0c7825 */ /* 0x002fc400078e028a */
[----:B------:R-:W2:Y:S10]  /*115790*/  LDL.LU R59, [R1+0x56c] ;  /* 0x00056c00013b7983 */ /* 0x000eb40000300800 */
[----:B------:R1:W-:Y:S01]  /*1157a0*/  @P3 STG.E desc[UR40][R12.64], R15 ;  /* 0x0000000f0c003986 */ /* 0x0003e2000c101928 */
[----:B------:R-:W-:Y:S01]  /*1157b0*/  LOP3.LUT P3, RZ, R40, 0x4, RZ, 0xc0, !PT ;  /* 0x0000000428ff7812 */ /* 0x000fe2000786c0ff */
[----:B-1----:R-:W-:-:S02]  /*1157c0*/  IMAD.WIDE R12, R219, 0x4, R136 ;  /* 0x00000004db0c7825 */ /* 0x002fc400078e0288 */
[----:B------:R-:W2:Y:S10]  /*1157d0*/  LDL.LU R15, [R1+0x3fc] ;  /* 0x0003fc00010f7983 */ /* 0x000eb40000300800 */
[----:B---3--:R1:W-:Y:S04]  /*1157e0*/  @P3 STG.E desc[UR40][R12.64], R217 ;  /* 0x000000d90c003986 */ /* 0x0083e8000c101928 */
[----:B-1----:R-:W3:Y:S01]  /*1157f0*/  LDL.LU R217, [R1+0x5ccc] ;  /* 0x005ccc0001d97983 */ /* 0x002ee20000300800 */
[----:B------:R-:W-:-:S03]  /*115800*/  IMAD.WIDE R12, R219, 0x4, R134 ;  /* 0x00000004db0c7825 */ /* 0x000fc600078e0286 */
[----:B------:R-:W2:Y:S01]  /*115810*/  LDL.LU R219, [R1+0x61c] ;  /* 0x00061c0001db7983 */ /* 0x000ea20000300800 */
[----:B------:R-:W-:Y:S02]  /*115820*/  LOP3.LUT P3, RZ, R40, 0x2, RZ, 0xc0, !PT ;  /* 0x0000000228ff7812 */ /* 0x000fe4000786c0ff */
        /* <DEDUP_REMOVED lines=15> */
[----:B----4-:R1:W-:Y:S01]  /*115920*/  @P3 STG.E desc[UR40][R12.64], R225 ;  /* 0x000000e10c003986 */ /* 0x0103e2000c101928 */
        /* <DEDUP_REMOVED lines=16> */
[----:B------:R-:W4:Y:S04]  /*115a30*/  LDL.LU R224, [R1+0x2ac] ;  /* 0x0002ac0001e07983 */ /* 0x000f280000300800 */
[----:B------:R-:W3:Y:S04]  /*115a40*/  LDL.LU R240, [R1+0x14c] ;  /* 0x00014c0001f07983 */ /* 0x000ee80000300800 */
[----:B------:R-:W3:Y:S01]  /*115a50*/  LDL.LU R59, [R1+0x9c] ;  /* 0x00009c00013b7983 */ /* 0x000ee20000300800 */
[----:B------:R-:W-:Y:S01]  /*115a60*/  LOP3.LUT P0, RZ, R33, 0x100000, RZ, 0xc0, !PT ;  /* 0x0010000021ff7812 */ /* 0x000fe2000780c0ff */
[----:B------:R-:W-:-:S02]  /*115a70*/  IMAD.WIDE R12, R14, 0x4, R144 ;  /* 0x000000040e0c7825 */ /* 0x000fc400078e0290 */
[----:B------:R-:W3:Y:S01]  /*115a80*/  LDL.LU R58, [R1+0x1c8] ;  /* 0x0001c800013a7983 */ /* 0x000ee20000300800 */
        /* <DEDUP_REMOVED lines=14> */
[----:B--2---:R1:W-:Y:S04]  /*115b70*/  @P0 STG.E desc[UR40][R12.64], R15 ;  /* 0x0000000f0c000986 */ /* 0x0043e8000c101928 */
[----:B-1----:R-:W2:Y:S04]  /*115b80*/  LDL.LU R15, [R1+0xd90] ;  /* 0x000d9000010f7983 */ /* 0x002ea80000300800 */
[----:B------:R-:W2:Y:S04]  /*115b90*/  LDL.LU R40, [R1+0xc80] ;  /* 0x000c800001287983 */ /* 0x000ea80000300800 */
[----:B------:R-:W2:Y:S01]  /*115ba0*/  LDL.LU R219, [R1+0xa90] ;  /* 0x000a900001db7983 */ /* 0x000ea20000300800 */
[----:B------:R-:W-:-:S02]  /*115bb0*/  @P3 LOP3.LUT R2, R2, 0x2000000, RZ, 0xfc, !PT ;  /* 0x0200000002023812 */ /* 0x000fc400078efcff */
[----:B------:R-:W-:Y:S01]  /*115bc0*/  LOP3.LUT P3, RZ, R33, 0x8000000, RZ, 0xc0, !PT ;  /* 0x0800000021ff7812 */ /* 0x000fe2000786c0ff */
[----:B------:R-:W2:Y:S01]  /*115bd0*/  LDL.LU R226, [R1+0xa50] ;  /* 0x000a500001e27983 */ /* 0x000ea20000300800 */
[----:B------:R-:W-:-:S03]  /*115be0*/  LOP3.LUT R2, R2, 0xfbffffff, RZ, 0xc0, !PT ;  /* 0xfbffffff02027812 */ /* 0x000fc600078ec0ff */
[----:B------:R-:W2:Y:S01]  /*115bf0*/  LDL.LU R242, [R1+0xa40] ;  /* 0x000a400001f27983 */ /* 0x000ea20000300800 */
[C---:B------:R-:W-:Y:S02]  /*115c00*/  LOP3.LUT P6, RZ, R33.reuse, 0x200000, RZ, 0xc0, !PT ;  /* 0x0020000021ff7812 */ /* 0x040fe400078cc0ff */
[C---:B------:R-:W-:Y:S01]  /*115c10*/  LOP3.LUT P5, RZ, R33.reuse, 0x400000, RZ, 0xc0, !PT ;  /* 0x0040000021ff7812 */ /* 0x040fe200078ac0ff */
[----:B------:R-:W2:Y:S04]  /*115c20*/  LDL.LU R225, [R1+0xa30] ;  /* 0x000a300001e17983 */ /* 0x000ea80000300800 */
[----:B------:R-:W-:Y:S01]  /*115c30*/  @P3 LOP3.LUT R2, R2, 0x4000000, RZ, 0xfc, !PT ;  /* 0x0400000002023812 */ /* 0x000fe200078efcff */
[----:B------:R-:W-:Y:S01]  /*115c40*/  IMAD.WIDE R12, R14, 0x4, R142 ;  /* 0x000000040e0c7825 */ /* 0x000fe200078e028e */
[----:B------:R-:W-:Y:S01]  /*115c50*/  LOP3.LUT P3, RZ, R33, 0x4000000, RZ, 0xc0, !PT ;  /* 0x0400000021ff7812 */ /* 0x000fe2000786c0ff */
[----:B------:R-:W2:Y:S01]  /*115c60*/  LDL.LU R241, [R1+0xa20] ;  /* 0x000a200001f17983 */ /* 0x000ea20000300800 */
[----:B------:R-:W-:-:S02]  /*115c70*/  LOP3.LUT R2, R2, 0xf7ffffff, RZ, 0xc0, !PT ;  /* 0xf7ffffff02027812 */ /* 0x000fc400078ec0ff */
[C---:B------:R-:W-:Y:S01]  /*115c80*/  LOP3.LUT P4, RZ, R33.reuse, 0x800000, RZ, 0xc0, !PT ;  /* 0x0080000021ff7812 */ /* 0x040fe2000788c0ff */
[----:B----4-:R1:W-:Y:S04]  /*115c90*/  @P6 STG.E desc[UR40][R12.64], R224 ;  /* 0x000000e00c006986 */ /* 0x0103e8000c101928 */
[----:B------:R-:W4:Y:S04]  /*115ca0*/  LDL.LU R41, [R1+0xa10] ;  /* 0x000a100001297983 */ /* 0x000f280000300800 */
[----:B------:R-:W-:Y:S02]  /*115cb0*/  @P3 LOP3.LUT R2, R2, 0x8000000, RZ, 0xfc, !PT ;  /* 0x0800000002023812 */ /* 0x000fe400078efcff */
[----:B------:R-:W-:-:S02]  /*115cc0*/  LOP3.LUT P3, RZ, R33, 0x2000000, RZ, 0xc0, !PT ;  /* 0x0200000021ff7812 */ /* 0x000fc4000786c0ff */
[----:B------:R-:W-:Y:S01]  /*115cd0*/  LOP3.LUT R2, R2, 0xefffffff, RZ, 0xc0, !PT ;  /* 0xefffffff02027812 */ /* 0x000fe200078ec0ff */
[----:B-1----:R-:W-:Y:S01]  /*115ce0*/  IMAD.WIDE R12, R14, 0x4, R140 ;  /* 0x000000040e0c7825 */ /* 0x002fe200078e028c */
[----:B------:R-:W4:Y:S04]  /*115cf0*/  LDL.LU R224, [R1+0xa00] ;  /* 0x000a000001e07983 */ /* 0x000f280000300800 */
[----:B---3--:R1:W-:Y:S05]  /*115d00*/  @P5 STG.E desc[UR40][R12.64], R240 ;  /* 0x000000f00c005986 */ /* 0x0083ea000c101928 */
[----:B------:R-:W-:-:S02]  /*115d10*/  @P3 LOP3.LUT R2, R2, 0x10000000, RZ, 0xfc, !PT ;  /* 0x1000000002023812 */ /* 0x000fc400078efcff */
[----:B------:R-:W-:Y:S01]  /*115d20*/  LOP3.LUT P3, RZ, R33, 0x1000000, RZ, 0xc0, !PT ;  /* 0x0100000021ff7812 */ /* 0x000fe2000786c0ff */
[C---:B-1----:R-:W-:Y:S01]  /*115d30*/  IMAD.WIDE R12, R14.reuse, 0x4, R138 ;  /* 0x000000040e0c7825 */ /* 0x042fe200078e028a */
[----:B------:R-:W3:Y:S04]  /*115d40*/  LDL.LU R240, [R1+0x9f0] ;  /* 0x0009f00001f07983 */ /* 0x000ee80000300800 */
[----:B------:R1:W-:Y:S02]  /*115d50*/  @P4 STG.E desc[UR40][R12.64], R59 ;  /* 0x0000003b0c004986 */ /* 0x0003e4000c101928 */
[----:B-1----:R-:W-:Y:S02]  /*115d60*/  IMAD.WIDE R12, R14, 0x4, R136 ;  /* 0x000000040e0c7825 */ /* 0x002fe400078e0288 */
[----:B------:R-:W3:Y:S04]  /*115d70*/  LDL.LU R59, [R1+0x9e0] ;  /* 0x0009e000013b7983 */ /* 0x000ee80000300800 */
[----:B------:R1:W-:Y:S01]  /*115d80*/  @P3 STG.E desc[UR40][R12.64], R243 ;  /* 0x000000f30c003986 */ /* 0x0003e2000c101928 */
[----:B------:R-:W-:Y:S01]  /*115d90*/  LOP3.LUT P3, RZ, R2, 0x10000000, RZ, 0xc0, !PT ;  /* 0x1000000002ff7812 */ /* 0x000fe2000786c0ff */
[----:B-1----:R-:W-:-:S02]  /*115da0*/  IMAD.WIDE R12, R14, 0x4, R134 ;  /* 0x000000040e0c7825 */ /* 0x002fc400078e0286 */
[----:B------:R-:W3:Y:S10]  /*115db0*/  LDL.LU R14, [R1+0x9d0] ;  /* 0x0009d000010e7983 */ /* 0x000ef40000300800 */
[----:B------:R1:W-:Y:S01]  /*115dc0*/  @P3 STG.E desc[UR40][R12.64], R227 ;  /* 0x000000e30c003986 */ /* 0x0003e2000c101928 */
[----:B------:R-:W-:Y:S01]  /*115dd0*/  LOP3.LUT P3, RZ, R2, 0x8000000, RZ, 0xc0, !PT ;  /* 0x0800000002ff7812 */ /* 0x000fe2000786c0ff */
[----:B-1----:R-:W-:-:S12]  /*115de0*/  IMAD.WIDE R12, R58, 0x4, R196 ;  /* 0x000000043a0c7825 */ /* 0x002fd800078e02c4 */
[----:B--2---:R1:W-:Y:S04]  /*115df0*/  @P3 STG.E desc[UR40][R12.64], R15 ;  /* 0x0000000f0c003986 */ /* 0x0043e8000c101928 */
[----:B-1----:R-:W2:Y:S01]  /*115e00*/  LDL.LU R15, [R1+0x9c0] ;  /* 0x0009c000010f7983 */ /* 0x002ea20000300800 */
        /* <DEDUP_REMOVED lines=15> */
[----:B------:R-:W-:Y:S02]  /*115f00*/  LOP3.LUT P3, RZ, R2, 0x200000, RZ, 0xc0, !PT ;  /* 0x0020000002ff7812 */ /* 0x000fe4000786c0ff */
[C---:B------:R-:W-:Y:S02]  /*115f10*/  LOP3.LUT P2, RZ, R32.reuse, 0x2, RZ, 0xc0, !PT ;  /* 0x0000000220ff7812 */ /* 0x040fe4000784c0ff */
[----:B------:R-:W-:Y:S01]  /*115f20*/  LOP3.LUT P1, RZ, R32, 0x4, RZ, 0xc0, !PT ;  /* 0x0000000420ff7812 */ /* 0x000fe2000782c0ff */
[----:B-1----:R-:W-:-:S08]  /*115f30*/  IMAD.WIDE R12, R58, 0x4, R184 ;  /* 0x000000043a0c7825 */ /* 0x002fd000078e02b8 */
[----:B------:R1:W-:Y:S01]  /*115f40*/  @P3 STG.E desc[UR40][R12.64], R241 ;  /* 0x000000f10c003986 */ /* 0x0003e2000c101928 */
[----:B------:R-:W-:Y:S01]  /*115f50*/  LOP3.LUT P0, RZ, R32, 0x8, RZ, 0xc0, !PT ;  /* 0x0000000820ff7812 */ /* 0x000fe2000780c0ff */
[----:B-1----:R-:W-:-:S05]  /*115f60*/  IMAD.WIDE R12, R58, 0x4, R182 ;  /* 0x000000043a0c7825 */ /* 0x002fca00078e02b6 */
[----:B----4-:R1:W-:Y:S01]  /*115f70*/  @P2 STG.E desc[UR40][R12.64], R41 ;  /* 0x000000290c002986 */ /* 0x0103e2000c101928 */
[----:B------:R-:W-:Y:S01]  /*115f80*/  LOP3.LUT P6, RZ, R32, 0x10, RZ, 0xc0, !PT ;  /* 0x0000001020ff7812 */ /* 0x000fe200078cc0ff */
[----:B-1----:R-:W-:-:S05]  /*115f90*/  IMAD.WIDE R12, R58, 0x4, R180 ;  /* 0x000000043a0c7825 */ /* 0x002fca00078e02b4 */
[----:B------:R1:W-:Y:S01]  /*115fa0*/  @P1 STG.E desc[UR40][R12.64], R224 ;  /* 0x000000e00c001986 */ /* 0x0003e2000c101928 */
[----:B------:R-:W-:-:S03]  /*115fb0*/  LOP3.LUT P5, RZ, R32, 0x20, RZ, 0xc0, !PT ;  /* 0x0000002020ff7812 */ /* 0x000fc600078ac0ff */
[----:B-1----:R-:W4:Y:S01]  /*115fc0*/  LDL.LU R224, [R1+0x9b0] ;  /* 0x0009b00001e07983 */ /* 0x002f220000300800 */
[----:B------:R-:W-:-:S05]  /*115fd0*/  IMAD.WIDE R12, R58, 0x4, R146 ;  /* 0x000000043a0c7825 */ /* 0x000fca00078e0292 */
[----:B---3--:R1:W-:Y:S01]  /*115fe0*/  @P0 STG.E desc[UR40][R12.64], R240 ;  /* 0x000000f00c000986 */ /* 0x0083e2000c101928 */
[----:B------:R-:W-:Y:S01]  /*115ff0*/  LOP3.LUT P4, RZ, R32, 0x40, RZ, 0xc0, !PT ;  /* 0x0000004020ff7812 */ /* 0x000fe2000788c0ff */
[C---:B-1----:R-:W-:Y:S02]  /*116000*/  IMAD.WIDE R12, R58.reuse, 0x4, R144 ;  /* 0x000000043a0c7825 */ /* 0x042fe400078e0290 */
[----:B------:R-:W3:Y:S04]  /*116010*/  LDL.LU R240, [R1+0x980] ;  /* 0x0009800001f07983 */ /* 0x000ee80000300800 */
[----:B------:R1:W-:Y:S02]  /*116020*/  @P6 STG.E desc[UR40][R12.64], R59 ;  /* 0x0000003b0c006986 */ /* 0x0003e4000c101928 */
[----:B-1----:R-:W-:-:S02]  /*116030*/  IMAD.WIDE R12, R58, 0x4, R142 ;  /* 0x000000043a0c7825 */ /* 0x002fc400078e028e */
[----:B------:R-:W3:Y:S04]  /*116040*/  LDL.LU R59, [R1+0x970] ;  /* 0x00097000013b7983 */ /* 0x000ee80000300800 */
[----:B------:R1:W-:Y:S02]  /*116050*/  @P5 STG.E desc[UR40][R12.64], R14 ;  /* 0x0000000e0c005986 */ /* 0x0003e4000c101928 */
[----:B-1----:R-:W-:Y:S02]  /*116060*/  IMAD.WIDE R12, R58, 0x4, R140 ;  /* 0x000000043a0c7825 */ /* 0x002fe400078e028c */
[----:B------:R-:W3:Y:S04]  /*116070*/  LDL.LU R14, [R1+0x8f0] ;  /* 0x0008f000010e7983 */ /* 0x000ee80000300800 */
[----:B------:R-:W3:Y:S04]  /*116080*/  LDL.LU R40, [R1+0x8e0] ;  /* 0x0008e00001287983 */ /* 0x000ee80000300800 */
[----:B------:R-:W3:Y:S04]  /*116090*/  LDL.LU R219, [R1+0x7f0] ;  /* 0x0007f00001db7983 */ /* 0x000ee80000300800 */
[----:B------:R-:W3:Y:S04]  /*1160a0*/  LDL.LU R226, [R1+0x7d0] ;  /* 0x0007d00001e27983 */ /* 0x000ee80000300800 */
[----:B--2---:R1:W-:Y:S04]  /*1160b0*/  @P4 STG.E desc[UR40][R12.64], R15 ;  /* 0x0000000f0c004986 */ /* 0x0043e8000c101928 */
[----:B-1----:R-:W2:Y:S04]  /*1160c0*/  LDL.LU R15, [R1+0x1c0] ;  /* 0x0001c000010f7983 */ /* 0x002ea80000300800 */
[----:B------:R-:W2:Y:S04]  /*1160d0*/  LDL.LU R242, [R1+0x7c0] ;  /* 0x0007c00001f27983 */ /* 0x000ea80000300800 */
[----:B------:R-:W2:Y:S04]  /*1160e0*/  LDL.LU R225, [R1+0x7b0] ;  /* 0x0007b00001e17983 */ /* 0x000ea80000300800 */
[----:B------:R-:W2:Y:S01]  /*1160f0*/  LDL.LU R241, [R1+0x7a0] ;  /* 0x0007a00001f17983 */ /* 0x000ea20000300800 */
[----:B------:R-:W-:-:S03]  /*116100*/  LOP3.LUT P0, RZ, R32, 0x80, RZ, 0xc0, !PT ;  /* 0x0000008020ff7812 */ /* 0x000fc6000780c0ff */
[----:B------:R-:W2:Y:S01]  /*116110*/  LDL.LU R41, [R1+0x550] ;  /* 0x0005500001297983 */ /* 0x000ea20000300800 */
[----:B------:R-:W-:Y:S01]  /*116120*/  IMAD.WIDE R12, R58, 0x4, R138 ;  /* 0x000000043a0c7825 */ /* 0x000fe200078e028a */
[C---:B------:R-:W-:Y:S02]  /*116130*/  LOP3.LUT P6, RZ, R32.reuse, 0x100, RZ, 0xc0, !PT ;  /* 0x0000010020ff7812 */ /* 0x040fe400078cc0ff */
[C---:B------:R-:W-:Y:S02]  /*116140*/  LOP3.LUT P5, RZ, R32.reuse, 0x200, RZ, 0xc0, !PT ;  /* 0x0000020020ff7812 */ /* 0x040fe400078ac0ff */
[C---:B------:R-:W-:Y:S02]  /*116150*/  LOP3.LUT P4, RZ, R32.reuse, 0x400, RZ, 0xc0, !PT ;  /* 0x0000040020ff7812 */ /* 0x040fe4000788c0ff */
[----:B------:R-:W-:Y:S02]  /*116160*/  LOP3.LUT P3, RZ, R32, 0x80000, RZ, 0xc0, !PT ;  /* 0x0008000020ff7812 */ /* 0x000fe4000786c0ff */
[----:B------:R-:W-:-:S11]  /*116170*/  LOP3.LUT R2, R2, 0xffffdfff, RZ, 0xc0, !PT ;  /* 0xffffdfff02027812 */ /* 0x000fd600078ec0ff */
[----:B------:R-:W-:Y:S02]  /*116180*/  @P3 LOP3.LUT R2, R2, 0x2000, RZ, 0xfc, !PT ;  /* 0x0000200002023812 */ /* 0x000fe400078efcff */
[----:B------:R-:W-:Y:S01]  /*116190*/  LOP3.LUT P3, RZ, R32, 0x40000, RZ, 0xc0, !PT ;  /* 0x0004000020ff7812 */ /* 0x000fe2000786c0ff */
[----:B----4-:R1:W-:Y:S04]  /*1161a0*/  @P0 STG.E desc[UR40][R12.64], R224 ;  /* 0x000000e00c000986 */ /* 0x0103e8000c101928 */
[----:B-1----:R-:W4:Y:S01]  /*1161b0*/  LDL.LU R224, [R1+0x3e0] ;  /* 0x0003e00001e07983 */ /* 0x002f220000300800 */
[----:B------:R-:W-:-:S05]  /*1161c0*/  IMAD.WIDE R12, R58, 0x4, R136 ;  /* 0x000000043a0c7825 */ /* 0x000fca00078e0288 */
[----:B---3--:R1:W-:Y:S04]  /*1161d0*/  @P6 STG.E desc[UR40][R12.64], R240 ;  /* 0x000000f00c006986 */ /* 0x0083e8000c101928 */
[----:B-1----:R-:W3:Y:S01]  /*1161e0*/  LDL.LU R240, [R1+0x310] ;  /* 0x0003100001f07983 */ /* 0x002ee20000300800 */
[----:B------:R-:W-:-:S03]  /*1161f0*/  IMAD.WIDE R12, R58, 0x4, R134 ;  /* 0x000000043a0c7825 */ /* 0x000fc600078e0286 */
[----:B------:R-:W3:Y:S04]  /*116200*/  LDL.LU R58, [R1+0x290] ;  /* 0x00029000013a7983 */ /* 0x000ee80000300800 */
[----:B------:R1:W-:Y:S04]  /*116210*/  @P5 STG.E desc[UR40][R12.64], R59 ;  /* 0x0000003b0c005986 */ /* 0x0003e8000c101928 */
[----:B-1----:R-:W3:Y:S01]  /*116220*/  LDL.LU R59, [R1+0x130] ;  /* 0x00013000013b7983 */ /* 0x002ee20000300800 */
[----:B------:R-:W-:-:S04]  /*116230*/  LOP3.LUT R2, R2, 0xffffbfff, RZ, 0xc0, !PT ;  /* 0xffffbfff02027812 */ /* 0x000fc800078ec0ff */
[----:B------:R-:W-:Y:S02]  /*116240*/  @P3 LOP3.LUT R2, R2, 0x4000, RZ, 0xfc, !PT ;  /* 0x0000400002023812 */ /* 0x000fe400078efcff */
[----:B------:R-:W-:Y:S02]  /*116250*/  LOP3.LUT P3, RZ, R32, 0x20000, RZ, 0xc0, !PT ;  /* 0x0002000020ff7812 */ /* 0x000fe4000786c0ff */
[----:B------:R-:W-:-:S11]  /*116260*/  LOP3.LUT R2, R2, 0xffff7fff, RZ, 0xc0, !PT ;  /* 0xffff7fff02027812 */ /* 0x000fd600078ec0ff */
[----:B------:R-:W-:Y:S02]  /*116270*/  @P3 LOP3.LUT R2, R2, 0x8000, RZ, 0xfc, !PT ;  /* 0x0000800002023812 */ /* 0x000fe400078efcff */
[----:B------:R-:W-:Y:S01]  /*116280*/  LOP3.LUT P3, RZ, R32, 0x10000, RZ, 0xc0, !PT ;  /* 0x0001000020ff7812 */ /* 0x000fe2000786c0ff */
[----:B--2---:R-:W-:-:S05]  /*116290*/  IMAD.WIDE R12, R15, 0x4, R196 ;  /* 0x000000040f0c7825 */ /* 0x004fca00078e02c4 */
[----:B------:R1:W-:Y:S04]  /*1162a0*/  @P4 STG.E desc[UR40][R12.64], R14 ;  /* 0x0000000e0c004986 */ /* 0x0003e8000c101928 */
[----:B-1----:R-:W2:Y:S01]  /*1162b0*/  LDL.LU R14, [R1+0x80] ;  /* 0x00008000010e7983 */ /* 0x002ea20000300800 */
[----:B------:R-:W-:-:S04]  /*1162c0*/  LOP3.LUT R2, R2, 0xfffeffff, RZ, 0xc0, !PT ;  /* 0xfffeffff02027812 */ /* 0x000fc800078ec0ff */
        /* <DEDUP_REMOVED lines=14> */
[----:B------:R-:W-:-:S13]  /*1163b0*/  LOP3.LUT P3, RZ, R32, 0x800, RZ, 0xc0, !PT ;  /* 0x0000080020ff7812 */ /* 0x000fda000786c0ff */
        /* <DEDUP_REMOVED lines=22> */
[----:B------:R-:W-:Y:S02]  /*116520*/  LOP3.LUT P3, RZ, R2, 0x2000, RZ, 0xc0, !PT ;  /* 0x0000200002ff7812 */ /* 0x000fe4000786c0ff */
[C---:B------:R-:W-:Y:S02]  /*116530*/  LOP3.LUT P2, RZ, R32.reuse, 0x100000, RZ, 0xc0, !PT ;  /* 0x0010000020ff7812 */ /* 0x040fe4000784c0ff */
[----:B------:R-:W-:Y:S01]  /*116540*/  LOP3.LUT P1, RZ, R32, 0x200000, RZ, 0xc0, !PT ;  /* 0x0020000020ff7812 */ /* 0x000fe2000782c0ff */
[----:B-1----:R-:W-:-:S08]  /*116550*/  IMAD.WIDE R12, R15, 0x4, R146 ;  /* 0x000000040f0c7825 */ /* 0x002fd000078e0292 */
[----:B---3--:R1:W-:Y:S01]  /*116560*/  @P3 STG.E desc[UR40][R12.64], R240 ;  /* 0x000000f00c003986 */ /* 0x0083e2000c101928 */
[----:B------:R-:W-:Y:S01]  /*116570*/  LOP3.LUT P0, RZ, R32, 0x400000, RZ, 0xc0, !PT ;  /* 0x0040000020ff7812 */ /* 0x000fe2000780c0ff */
[----:B-1----:R-:W-:-:S05]  /*116580*/  IMAD.WIDE R12, R15, 0x4, R144 ;  /* 0x000000040f0c7825 */ /* 0x002fca00078e0290 */
[----:B------:R1:W-:Y:S01]  /*116590*/  @P2 STG.E desc[UR40][R12.64], R58 ;  /* 0x0000003a0c002986 */ /* 0x0003e2000c101928 */
[----:B------:R-:W-:Y:S01]  /*1165a0*/  LOP3.LUT P6, RZ, R32, 0x800000, RZ, 0xc0, !PT ;  /* 0x0080000020ff7812 */ /* 0x000fe200078cc0ff */
[----:B-1----:R-:W-:-:S05]  /*1165b0*/  IMAD.WIDE R12, R15, 0x4, R142 ;  /* 0x000000040f0c7825 */ /* 0x002fca00078e028e */
[----:B------:R1:W-:Y:S01]  /*1165c0*/  @P1 STG.E desc[UR40][R12.64], R59 ;  /* 0x0000003b0c001986 */ /* 0x0003e2000c101928 */
[----:B------:R-:W-:Y:S01]  /*1165d0*/  LOP3.LUT P5, RZ, R32, 0x1000000, RZ, 0xc0, !PT ;  /* 0x0100000020ff7812 */ /* 0x000fe200078ac0ff */
[----:B-1----:R-:W-:-:S05]  /*1165e0*/  IMAD.WIDE R12, R15, 0x4, R140 ;  /* 0x000000040f0c7825 */ /* 0x002fca00078e028c */
[----:B--2---:R1:W-:Y:S02]  /*1165f0*/  @P0 STG.E desc[UR40][R12.64], R14 ;  /* 0x0000000e0c000986 */ /* 0x0043e4000c101928 */
[----:B-1----:R-:W-:-:S05]  /*116600*/  IMAD.WIDE R12, R15, 0x4, R138 ;  /* 0x000000040f0c7825 */ /* 0x002fca00078e028a */
[----:B------:R1:W-:Y:S02]  /*116610*/  @P6 STG.E desc[UR40][R12.64], R220 ;  /* 0x000000dc0c006986 */ /* 0x0003e4000c101928 */
[----:B-1----:R-:W-:-:S05]  /*116620*/  IMAD.WIDE R12, R15, 0x4, R136 ;  /* 0x000000040f0c7825 */ /* 0x002fca00078e0288 */
[----:B------:R1:W-:Y:S02]  /*116630*/  @P5 STG.E desc[UR40][R12.64], R52 ;  /* 0x000000340c005986 */ /* 0x0003e4000c101928 */
[----:B-1----:R-:W-:Y:S02]  /*116640*/  IMAD.WIDE R12, R15, 0x4, R134 ;  /* 0x000000040f0c7825 */ /* 0x002fe400078e0286 */
[----:B------:R-:W2:Y:S04]  /*116650*/  LDL.LU R15, [R1+0xd94] ;  /* 0x000d9400010f7983 */ /* 0x000ea80000300800 */
[----:B------:R-:W3:Y:S04]  /*116660*/  LDL.LU R224, [R1+0xc84] ;  /* 0x000c840001e07983 */ /* 0x000ee80000300800 */
[----:B------:R-:W4:Y:S04]  /*116670*/  LDL.LU R240, [R1+0xa94] ;  /* 0x000a940001f07983 */ /* 0x000f280000300800 */
[----:B------:R-:W3:Y:S04]  /*116680*/  LDL.LU R58, [R1+0xa54] ;  /* 0x000a5400013a7983 */ /* 0x000ee80000300800 */
[----:B------:R-:W3:Y:S01]  /*116690*/  LDL.LU R59, [R1+0xa44] ;  /* 0x000a4400013b7983 */ /* 0x000ee20000300800 */
[----:B------:R-:W-:-:S02]  /*1166a0*/  LOP3.LUT P4, RZ, R32, 0x2000000, RZ, 0xc0, !PT ;  /* 0x0200000020ff7812 */ /* 0x000fc4000788c0ff */
[----:B------:R-:W-:Y:S01]  /*1166b0*/  LOP3.LUT P0, RZ, R32, 0x4000000, RZ, 0xc0, !PT ;  /* 0x0400000020ff7812 */ /* 0x000fe2000780c0ff */
[----:B------:R-:W3:Y:S10]  /*1166c0*/  LDL.LU R14, [R1+0xa34] ;  /* 0x000a3400010e7983 */ /* 0x000ef40000300800 */
[----:B------:R1:W-:Y:S02]  /*1166d0*/  @P4 STG.E desc[UR40][R12.64], R176 ;  /* 0x000000b00c004986 */ /* 0x0003e4000c101928 */
[----:B-1----:R-:W-:Y:S01]  /*1166e0*/  IMAD.WIDE R12, R252, 0x4, R196 ;  /* 0x00000004fc0c7825 */ /* 0x002fe200078e02c4 */
        /* <DEDUP_REMOVED lines=14> */
[----:B------:R-:W2:Y:S04]  /*1167d0*/  LDL.LU R219, [R1+0xa04] ;  /* 0x000a040001db7983 */ /* 0x000ea80000300800 */
[----:B------:R-:W2:Y:S04]  /*1167e0*/  LDL.LU R226, [R1+0x9f4] ;  /* 0x0009f40001e27983 */ /* 0x000ea80000300800 */
[----:B------:R-:W2:Y:S01]  /*1167f0*/  LDL.LU R242, [R1+0x9e4] ;  /* 0x0009e40001f27983 */ /* 0x000ea20000300800 */
[----:B------:R-:W-:-:S02]  /*116800*/  @P3 LOP3.LUT R2, R2, 0x100, RZ, 0xfc, !PT ;  /* 0x0000010002023812 */ /* 0x000fc400078efcff */
[----:B------:R-:W-:Y:S01]  /*116810*/  LOP3.LUT P3, RZ, R28, 0x4, RZ, 0xc0, !PT ;  /* 0x000000041cff7812 */ /* 0x000fe2000786c0ff */
[----:B------:R-:W2:Y:S01]  /*116820*/  LDL.LU R225, [R1+0x9d4] ;  /* 0x0009d40001e17983 */ /* 0x000ea20000300800 */
[----:B------:R-:W-:-:S03]  /*116830*/  LOP3.LUT R2, R2, 0xfffffdff, RZ, 0xc0, !PT ;  /* 0xfffffdff02027812 */ /* 0x000fc600078ec0ff */
[----:B------:R-:W2:Y:S08]  /*116840*/  LDL.LU R241, [R1+0x9c4] ;  /* 0x0009c40001f17983 */ /* 0x000eb00000300800 */
[----:B------:R-:W-:Y:S02]  /*116850*/  @P3 LOP3.LUT R2, R2, 0x200, RZ, 0xfc, !PT ;  /* 0x0000020002023812 */ /* 0x000fe400078efcff */
[----:B------:R-:W-:-:S02]  /*116860*/  LOP3.LUT P3, RZ, R28, 0x2, RZ, 0xc0, !PT ;  /* 0x000000021cff7812 */ /* 0x000fc4000786c0ff */
[----:B------:R-:W-:-:S11]  /*116870*/  LOP3.LUT R2, R2, 0xfffffbff, RZ, 0xc0, !PT ;  /* 0xfffffbff02027812 */ /* 0x000fd600078ec0ff */
[----:B------:R-:W-:Y:S02]  /*116880*/  @P3 LOP3.LUT R2, R2, 0x400, RZ, 0xfc, !PT ;  /* 0x0000040002023812 */ /* 0x000fe400078efcff */
[----:B------:R-:W-:Y:S02]  /*116890*/  LOP3.LUT P3, RZ, R28, 0x1, RZ, 0xc0, !PT ;  /* 0x000000011cff7812 */ /* 0x000fe4000786c0ff */
[----:B------:R-:W-:Y:S02]  /*1168a0*/  LOP3.LUT R2, R2, 0xfffff7ff, RZ, 0xc0, !PT ;  /* 0xfffff7ff02027812 */ /* 0x000fe400078ec0ff */
[C---:B------:R-:W-:Y:S02]  /*1168b0*/  LOP3.LUT P6, RZ, R32.reuse, 0x8000000, RZ, 0xc0, !PT ;  /* 0x0800000020ff7812 */ /* 0x040fe400078cc0ff */
[----:B------:R-:W-:Y:S01]  /*1168c0*/  LOP3.LUT P5, RZ, R32, 0x10000000, RZ, 0xc0, !PT ;  /* 0x1000000020ff7812 */ /* 0x000fe200078ac0ff */
[----:B------:R-:W-:-:S06]  /*1168d0*/  IMAD.WIDE R12, R252, 0x4, R194 ;  /* 0x00000004fc0c7825 */ /* 0x000fcc00078e02c2 */
[----:B------:R-:W-:Y:S02]  /*1168e0*/  @P3 LOP3.LUT R2, R2, 0x800, RZ, 0xfc, !PT ;  /* 0x0000080002023812 */ /* 0x000fe400078efcff */
[C---:B------:R-:W-:Y:S02]  /*1168f0*/  LOP3.LUT P3, RZ, R32.reuse, 0x80000000, RZ, 0xc0, !PT ;  /* 0x8000000020ff7812 */ /* 0x040fe4000786c0ff */
[----:B------:R-:W-:Y:S01]  /*116900*/  LOP3.LUT P4, RZ, R32, 0x20000000, RZ, 0xc0, !PT ;  /* 0x2000000020ff7812 */ /* 0x000fe2000788c0ff */
[----:B---3--:R1:W-:Y:S01]  /*116910*/  @P6 STG.E desc[UR40][R12.64], R224 ;  /* 0x000000e00c006986 */ /* 0x0083e2000c101928 */
[----:B------:R-:W-:Y:S01]  /*116920*/  LOP3.LUT R2, R2, 0xffffefff, RZ, 0xc0, !PT ;  /* 0xffffefff02027812 */ /* 0x000fe200078ec0ff */
[----:B-1----:R-:W-:Y:S02]  /*116930*/  IMAD.WIDE R12, R252, 0x4, R192 ;  /* 0x00000004fc0c7825 */ /* 0x002fe400078e02c0 */
[----:B------:R-:W3:Y:S06]  /*116940*/  LDL.LU R224, [R1+0x9b4] ;  /* 0x0009b40001e07983 */ /* 0x000eec0000300800 */
[----:B------:R-:W-:-:S02]  /*116950*/  @P3 LOP3.LUT R2, R2, 0x1000, RZ, 0xfc, !PT ;  /* 0x0000100002023812 */ /* 0x000fc400078efcff */
[----:B------:R-:W-:Y:S01]  /*116960*/  LOP3.LUT P3, RZ, R32, 0x40000000, RZ, 0xc0, !PT ;  /* 0x4000000020ff7812 */ /* 0x000fe2000786c0ff */
[----:B----4-:R1:W-:Y:S02]  /*116970*/  @P5 STG.E desc[UR40][R12.64], R240 ;  /* 0x000000f00c005986 */ /* 0x0103e4000c101928 */
[C---:B-1----:R-:W-:Y:S02]  /*116980*/  IMAD.WIDE R12, R252.reuse, 0x4, R190 ;  /* 0x00000004fc0c7825 */ /* 0x042fe400078e02be */
[----:B------:R-:W4:Y:S04]  /*116990*/  LDL.LU R240, [R1+0x984] ;  /* 0x0009840001f07983 */ /* 0x000f280000300800 */
[----:B------:R1:W-:Y:S02]  /*1169a0*/  @P4 STG.E desc[UR40][R12.64], R58 ;  /* 0x0000003a0c004986 */ /* 0x0003e4000c101928 */
[----:B-1----:R-:W-:-:S02]  /*1169b0*/  IMAD.WIDE R12, R252, 0x4, R188 ;  /* 0x00000004fc0c7825 */ /* 0x002fc400078e02bc */
[----:B------:R-:W3:Y:S04]  /*1169c0*/  LDL.LU R58, [R1+0x974] ;  /* 0x00097400013a7983 */ /* 0x000ee80000300800 */
[----:B------:R-:W3:Y:S04]  /*1169d0*/  LDL.LU R41, [R1+0x1d8] ;  /* 0x0001d80001297983 */ /* 0x000ee80000300800 */
[----:B------:R1:W-:Y:S01]  /*1169e0*/  @P3 STG.E desc[UR40][R12.64], R59 ;  /* 0x0000003b0c003986 */ /* 0x0003e2000c101928 */
[----:B------:R-:W-:-:S03]  /*1169f0*/  LOP3.LUT P3, RZ, R2, 0x1000, RZ, 0xc0, !PT ;  /* 0x0000100002ff7812 */ /* 0x000fc6000786c0ff */
[----:B-1----:R-:W3:Y:S01]  /*116a00*/  LDL.LU R59, [R1+0x8f4] ;  /* 0x0008f400013b7983 */ /* 0x002ee20000300800 */
[----:B------:R-:W-:-:S09]  /*116a10*/  IMAD.WIDE R12, R252, 0x4, R186 ;  /* 0x00000004fc0c7825 */ /* 0x000fd200078e02ba */
[----:B------:R1:W-:Y:S01]  /*116a20*/  @P3 STG.E desc[UR40][R12.64], R14 ;  /* 0x0000000e0c003986 */ /* 0x0003e2000c101928 */
[----:B------:R-:W-:-:S03]  /*116a30*/  LOP3.LUT P3, RZ, R2, 0x800, RZ, 0xc0, !PT ;  /* 0x0000080002ff7812 */ /* 0x000fc6000786c0ff */
[----:B-1----:R-:W4:Y:S01]  /*116a40*/  LDL.LU R14, [R1+0x8e4] ;  /* 0x0008e400010e7983 */ /* 0x002f220000300800 */
[----:B------:R-:W-:-:S09]  /*116a50*/  IMAD.WIDE R12, R252, 0x4, R184 ;  /* 0x00000004fc0c7825 */ /* 0x000fd200078e02b8 */
        /* <DEDUP_REMOVED lines=19> */
[----:B------:R1:W-:Y:S04]  /*116b90*/  @P3 STG.E desc[UR40][R12.64], R241 ;  /* 0x000000f10c003986 */ /* 0x0003e8000c101928 */
[----:B-1----:R-:W2:Y:S01]  /*116ba0*/  LDL.LU R241, [R1+0x7d4] ;  /* 0x0007d40001f17983 */ /* 0x002ea20000300800 */
[C---:B------:R-:W-:Y:S02]  /*116bb0*/  LOP3.LUT P2, RZ, R28.reuse, 0x80, RZ, 0xc0, !PT ;  /* 0x000000801cff7812 */ /* 0x040fe4000784c0ff */
[----:B------:R-:W-:Y:S01]  /*116bc0*/  LOP3.LUT P1, RZ, R28, 0x100, RZ, 0xc0, !PT ;  /* 0x000001001cff7812 */ /* 0x000fe2000782c0ff */
[----:B------:R-:W-:Y:S01]  /*116bd0*/  IMAD.WIDE R12, R252, 0x4, R138 ;  /* 0x00000004fc0c7825 */ /* 0x000fe200078e028a */
[C---:B------:R-:W-:Y:S02]  /*116be0*/  LOP3.LUT P0, RZ, R28.reuse, 0x200, RZ, 0xc0, !PT ;  /* 0x000002001cff7812 */ /* 0x040fe4000780c0ff */
[----:B------:R-:W-:-:S07]  /*116bf0*/  LOP3.LUT P6, RZ, R28, 0x400, RZ, 0xc0, !PT ;  /* 0x000004001cff7812 */ /* 0x000fce00078cc0ff */
[----:B---3--:R1:W-:Y:S02]  /*116c00*/  @P2 STG.E desc[UR40][R12.64], R224 ;  /* 0x000000e00c002986 */ /* 0x0083e4000c101928 */
[C---:B-1----:R-:W-:Y:S02]  /*116c10*/  IMAD.WIDE R12, R252.reuse, 0x4, R136 ;  /* 0x00000004fc0c7825 */ /* 0x042fe400078e0288 */
[----:B------:R-:W3:Y:S04]  /*116c20*/  LDL.LU R224, [R1+0x7c4] ;  /* 0x0007c40001e07983 */ /* 0x000ee80000300800 */
[----:B----4-:R1:W-:Y:S02]  /*116c30*/  @P1 STG.E desc[UR40][R12.64], R240 ;  /* 0x000000f00c001986 */ /* 0x0103e4000c101928 */
[----:B-1----:R-:W-:-:S02]  /*116c40*/  IMAD.WIDE R12, R252, 0x4, R134 ;  /* 0x00000004fc0c7825 */ /* 0x002fc400078e0286 */
[----:B------:R-:W4:Y:S04]  /*116c50*/  LDL.LU R240, [R1+0x7b4] ;  /* 0x0007b40001f07983 */ /* 0x000f280000300800 */
[----:B------:R1:W-:Y:S01]  /*116c60*/  @P0 STG.E desc[UR40][R12.64], R58 ;  /* 0x0000003a0c000986 */ /* 0x0003e2000c101928 */
[C---:B------:R-:W-:Y:S01]  /*116c70*/  LOP3.LUT P5, RZ, R28.reuse, 0x800, RZ, 0xc0, !PT ;  /* 0x000008001cff7812 */ /* 0x040fe200078ac0ff */
[C---:B-1----:R-:W-:Y:S02]  /*116c80*/  IMAD.WIDE R12, R41.reuse, 0x4, R196 ;  /* 0x00000004290c7825 */ /* 0x042fe400078e02c4 */
[----:B------:R-:W4:Y:S04]  /*116c90*/  LDL.LU R58, [R1+0x7a4] ;  /* 0x0007a400013a7983 */ /* 0x000f280000300800 */
[----:B------:R1:W-:Y:S04]  /*116ca0*/  @P6 STG.E desc[UR40][R12.64], R59 ;  /* 0x0000003b0c006986 */ /* 0x0003e8000c101928 */
[----:B-1----:R-:W4:Y:S01]  /*116cb0*/  LDL.LU R59, [R1+0x554] ;  /* 0x00055400013b7983 */ /* 0x002f220000300800 */
[----:B------:R-:W-:Y:S01]  /*116cc0*/  IMAD.WIDE R12, R41, 0x4, R194 ;  /* 0x00000004290c7825 */ /* 0x000fe200078e02c2 */
[----:B------:R-:W-:-:S04]  /*116cd0*/  LOP3.LUT P4, RZ, R28, 0x1000, RZ, 0xc0, !PT ;  /* 0x000010001cff7812 */ /* 0x000fc8000788c0ff */
[----:B------:R1:W-:Y:S04]  /*116ce0*/  @P5 STG.E desc[UR40][R12.64], R14 ;  /* 0x0000000e0c005986 */ /* 0x0003e8000c101928 */
[----:B-1----:R-:W4:Y:S01]  /*116cf0*/  LDL.LU R14, [R1+0x3e4] ;  /* 0x0003e400010e7983 */ /* 0x002f220000300800 */
[----:B------:R-:W-:-:S05]  /*116d00*/  IMAD.WIDE R12, R41, 0x4, R192 ;  /* 0x00000004290c7825 */ /* 0x000fca00078e02c0 */
[----:B--2---:R1:W-:Y:S04]  /*116d10*/  @P4 STG.E desc[UR40][R12.64], R15 ;  /* 0x0000000f0c004986 */ /* 0x0043e8000c101928 */
[----:B-1----:R-:W2:Y:S01]  /*116d20*/  LDL.LU R15, [R1+0x314] ;  /* 0x00031400010f7983 */ /* 0x002ea20000300800 */
[----:B------:R-:W-:Y:S02]  /*116d30*/  LOP3.LUT P3, RZ, R28, 0x2000000, RZ, 0xc0, !PT ;  /* 0x020000001cff7812 */ /* 0x000fe4000786c0ff */
[----:B------:R-:W-:Y:S01]  /*116d40*/  LOP3.LUT R32, R32, 0xdfffffff, RZ, 0xc0, !PT ;  /* 0xdfffffff20207812 */ /* 0x000fe200078ec0ff */
[----:B------:R-:W2:Y:S01]  /*116d50*/  LDL.LU R242, [R1+0x294] ;  /* 0x0002940001f27983 */ /* 0x000ea20000300800 */
[----:B------:R-:W-:Y:S02]  /*116d60*/  LOP3.LUT R2, R2, 0xfffffffe, RZ, 0xc0, !PT ;  /* 0xfffffffe02027812 */ /* 0x000fe400078ec0ff */
[----:B------:R-:W-:Y:S01]  /*116d70*/  LOP3.LUT P0, RZ, R28, 0x2000, RZ, 0xc0, !PT ;  /* 0x000020001cff7812 */ /* 0x000fe2000780c0ff */
[----:B------:R-:W2:Y:S06]  /*116d80*/  LDL.LU R225, [R1+0x134] ;  /* 0x0001340001e17983 */ /* 0x000eac0000300800 */
[----:B------:R-:W-:-:S02]  /*116d90*/  @P3 LOP3.LUT R32, R32, 0x20000000, RZ, 0xfc, !PT ;  /* 0x2000000020203812 */ /* 0x000fc400078efcff */
[----:B------:R-:W-:Y:S02]  /*116da0*/  LOP3.LUT P3, RZ, R28, 0x1000000, RZ, 0xc0, !PT ;  /* 0x010000001cff7812 */ /* 0x000fe4000786c0ff */
[----:B------:R-:W-:-:S11]  /*116db0*/  LOP3.LUT R32, R32, 0xbfffffff, RZ, 0xc0, !PT ;  /* 0xbfffffff20207812 */ /* 0x000fd600078ec0ff */
[----:B------:R-:W-:Y:S02]  /*116dc0*/  @P3 LOP3.LUT R32, R32, 0x40000000, RZ, 0xfc, !PT ;  /* 0x4000000020203812 */ /* 0x000fe400078efcff */
[----:B------:R-:W-:Y:S02]  /*116dd0*/  LOP3.LUT P3, RZ, R28, 0x800000, RZ, 0xc0, !PT ;  /* 0x008000001cff7812 */ /* 0x000fe4000786c0ff */
[----:B------:R-:W-:-:S11]  /*116de0*/  LOP3.LUT R32, R32, 0x7fffffff, RZ, 0xc0, !PT ;  /* 0x7fffffff20207812 */ /* 0x000fd600078ec0ff */
[----:B------:R-:W-:Y:S02]  /*116df0*/  @P3 LOP3.LUT R32, R32, 0x80000000, RZ, 0xfc, !PT ;  /* 0x8000000020203812 */ /* 0x000fe400078efcff */
[----:B------:R-:W-:-:S13]  /*116e00*/  LOP3.LUT P3, RZ, R28, 0x400000, RZ, 0xc0, !PT ;  /* 0x004000001cff7812 */ /* 0x000fda000786c0ff */
[----:B------:R-:W-:Y:S02]  /*116e10*/  @P3 LOP3.LUT R2, R2, 0x1, RZ, 0xfc, !PT ;  /* 0x0000000102023812 */ /* 0x000fe400078efcff */
[----:B------:R-:W-:Y:S02]  /*116e20*/  LOP3.LUT P3, RZ, R28, 0x200000, RZ, 0xc0, !PT ;  /* 0x002000001cff7812 */ /* 0x000fe4000786c0ff */
[----:B------:R-:W-:Y:S01]  /*116e30*/  LOP3.LUT R2, R2, 0xfffffffd, RZ, 0xc0, !PT ;  /* 0xfffffffd02027812 */ /* 0x000fe200078ec0ff */
[----:B------:R-:W-:-:S10]  /*116e40*/  IMAD.WIDE R12, R41, 0x4, R190 ;  /* 0x00000004290c7825 */ /* 0x000fd400078e02be */
[----:B------:R-:W-:Y:S02]  /*116e50*/  @P3 LOP3.LUT R2, R2, 0x2, RZ, 0xfc, !PT ;  /* 0x0000000202023812 */ /* 0x000fe400078efcff */
[----:B------:R-:W-:Y:S02]  /*116e60*/  LOP3.LUT P3, RZ, R28, 0x100000, RZ, 0xc0, !PT ;  /* 0x001000001cff7812 */ /* 0x000fe4000786c0ff */
[----:B------:R-:W-:-:S11]  /*116e70*/  LOP3.LUT R2, R2, 0xfffffffb, RZ, 0xc0, !PT ;  /* 0xfffffffb02027812 */ /* 0x000fd600078ec0ff */
[----:B------:R-:W-:Y:S01]  /*116e80*/  @P3 LOP3.LUT R2, R2, 0x4, RZ, 0xfc, !PT ;  /* 0x0000000402023812 */ /* 0x000fe200078efcff */
[----:B------:R1:W-:Y:S01]  /*116e90*/  @P0 STG.E desc[UR40][R12.64], R241 ;  /* 0x000000f10c000986 */ /* 0x0003e2000c101928 */
[----:B------:R-:W-:-:S03]  /*116ea0*/  LOP3.LUT P3, RZ, R28, 0x80000, RZ, 0xc0, !PT ;  /* 0x000800001cff7812 */ /* 0x000fc6000786c0ff */
[----:B-1----:R-:W2:Y:S01]  /*116eb0*/  LDL.LU R241, [R1+0x84] ;  /* 0x0000840001f17983 */ /* 0x002ea20000300800 */
[----:B------:R-:W-:Y:S02]  /*116ec0*/  LOP3.LUT R2, R2, 0xfffffff7, RZ, 0xc0, !PT ;  /* 0xfffffff702027812 */ /* 0x000fe400078ec0ff */
[C---:B------:R-:W-:Y:S02]  /*116ed0*/  LOP3.LUT P6, RZ, R28.reuse, 0x4000, RZ, 0xc0, !PT ;  /* 0x000040001cff7812 */ /* 0x040fe400078cc0ff */
[----:B------:R-:W-:Y:S01]  /*116ee0*/  LOP3.LUT P5, RZ, R28, 0x8000, RZ, 0xc0, !PT ;  /* 0x000080001cff7812 */ /* 0x000fe200078ac0ff */
[----:B------:R-:W-:-:S04]  /*116ef0*/  IMAD.WIDE R12, R41, 0x4, R188 ;  /* 0x00000004290c7825 */ /* 0x000fc800078e02bc */
[----:B------:R-:W-:Y:S01]  /*116f00*/  @P3 LOP3.LUT R2, R2, 0x8, RZ, 0xfc, !PT ;  /* 0x0000000802023812 */ /* 0x000fe200078efcff */
[----:B------:R-:W2:Y:S01]  /*116f10*/  LDL.LU R219, [R1+0x1d4] ;  /* 0x0001d40001db7983 */ /* 0x000ea20000300800 */
[C---:B------:R-:W-:Y:S02]  /*116f20*/  LOP3.LUT P3, RZ, R28.reuse, 0x40000, RZ, 0xc0, !PT ;  /* 0x000400001cff7812 */ /* 0x040fe4000786c0ff */
[----:B------:R-:W-:Y:S02]  /*116f30*/  LOP3.LUT P4, RZ, R28, 0x10000, RZ, 0xc0, !PT ;  /* 0x000100001cff7812 */ /* 0x000fe4000788c0ff */
[----:B------:R-:W-:Y:S01]  /*116f40*/  LOP3.LUT R2, R2, 0xffffffef, RZ, 0xc0, !PT ;  /* 0xffffffef02027812 */ /* 0x000fe200078ec0ff */
[----:B---3--:R1:W-:Y:S08]  /*116f50*/  @P6 STG.E desc[UR40][R12.64], R224 ;  /* 0x000000e00c006986 */ /* 0x0083f0000c101928 */
[----:B------:R-:W-:-:S02]  /*116f60*/  @P3 LOP3.LUT R2, R2, 0x10, RZ, 0xfc, !PT ;  /* 0x0000001002023812 */ /* 0x000fc400078efcff */
[----:B------:R-:W-:Y:S01]  /*116f70*/  LOP3.LUT P3, RZ, R28, 0x20000, RZ, 0xc0, !PT ;  /* 0x000200001cff7812 */ /* 0x000fe2000786c0ff */
[C---:B-1----:R-:W-:Y:S01]  /*116f80*/  IMAD.WIDE R12, R41.reuse, 0x4, R186 ;  /* 0x00000004290c7825 */ /* 0x042fe200078e02ba */
[----:B------:R-:W3:Y:S04]  /*116f90*/  LDL.LU R224, [R1+0xd98] ;  /* 0x000d980001e07983 */ /* 0x000ee80000300800 */
[----:B----4-:R1:W-:Y:S02]  /*116fa0*/  @P5 STG.E desc[UR40][R12.64], R240 ;  /* 0x000000f00c005986 */ /* 0x0103e4000c101928 */
[C---:B-1----:R-:W-:Y:S02]  /*116fb0*/  IMAD.WIDE R12, R41.reuse, 0x4, R184 ;  /* 0x00000004290c7825 */ /* 0x042fe400078e02b8 */
[----:B------:R-:W4:Y:S04]  /*116fc0*/  LDL.LU R240, [R1+0xc88] ;  /* 0x000c880001f07983 */ /* 0x000f280000300800 */
[----:B------:R1:W-:Y:S02]  /*116fd0*/  @P4 STG.E desc[UR40][R12.64], R58 ;  /* 0x0000003a0c004986 */ /* 0x0003e4000c101928 */
[----:B-1----:R-:W-:-:S02]  /*116fe0*/  IMAD.WIDE R12, R41, 0x4, R182 ;  /* 0x00000004290c7825 */ /* 0x002fc400078e02b6 */
[----:B------:R-:W3:Y:S04]  /*116ff0*/  LDL.LU R58, [R1+0xa98] ;  /* 0x000a9800013a7983 */ /* 0x000ee80000300800 */
[----:B------:R1:W-:Y:S01]  /*117000*/  @P3 STG.E desc[UR40][R12.64], R59 ;  /* 0x0000003b0c003986 */ /* 0x0003e2000c101928 */
[C---:B------:R-:W-:Y:S01]  /*117010*/  LOP3.LUT P3, RZ, R2.reuse, 0x10, RZ, 0xc0, !PT ;  /* 0x0000001002ff7812 */ /* 0x040fe2000786c0ff */
[----:B-1----:R-:W-:Y:S02]  /*117020*/  IMAD.WIDE R12, R41, 0x4, R180 ;  /* 0x00000004290c7825 */ /* 0x002fe400078e02b4 */
[----:B------:R-:W4:Y:S10]  /*117030*/  LDL.LU R59, [R1+0xa58] ;  /* 0x000a5800013b7983 */ /* 0x000f340000300800 */
        /* <DEDUP_REMOVED lines=16> */
[----:B------:R-:W-:-:S07]  /*117140*/  LOP3.LUT P0, RZ, R28, 0x10000000, RZ, 0xc0, !PT ;  /* 0x100000001cff7812 */ /* 0x000fce000780c0ff */
        /* <DEDUP_REMOVED lines=11> */
[----:B-1----:R-:W-:-:S05]  /*117200*/  IMAD.WIDE R12, R219, 0x4, R196 ;  /* 0x00000004db0c7825 */ /* 0x002fca00078e02c4 */
[----:B---3--:R1:W-:Y:S01]  /*117210*/  @P2 STG.E desc[UR40][R12.64], R224 ;  /* 0x000000e00c002986 */ /* 0x0083e2000c101928 */
[----:B------:R-:W-:Y:S01]  /*117220*/  LOP3.LUT P5, RZ, R28, 0x40000000, RZ, 0xc0, !PT ;  /* 0x400000001cff7812 */ /* 0x000fe200078ac0ff */
[----:B-1----:R-:W-:-:S05]  /*117230*/  IMAD.WIDE R12, R219, 0x4, R194 ;  /* 0x00000004db0c7825 */ /* 0x002fca00078e02c2 */
[----:B----4-:R1:W-:Y:S01]  /*117240*/  @P1 STG.E desc[UR40][R12.64], R240 ;  /* 0x000000f00c001986 */ /* 0x0103e2000c101928 */
[----:B------:R-:W-:Y:S01]  /*117250*/  LOP3.LUT P4, RZ, R28, 0x80000000, RZ, 0xc0, !PT ;  /* 0x800000001cff7812 */ /* 0x000fe2000788c0ff */
[----:B-1----:R-:W-:-:S05]  /*117260*/  IMAD.WIDE R12, R219, 0x4, R192 ;  /* 0x00000004db0c7825 */ /* 0x002fca00078e02c0 */
[----:B------:R1:W-:Y:S02]  /*117270*/  @P0 STG.E desc[UR40][R12.64], R58 ;  /* 0x0000003a0c000986 */ /* 0x0003e4000c101928 */
[----:B-1----:R-:W-:-:S05]  /*117280*/  IMAD.WIDE R12, R219, 0x4, R190 ;  /* 0x00000004db0c7825 */ /* 0x002fca00078e02be */
[----:B------:R1:W-:Y:S02]  /*117290*/  @P6 STG.E desc[UR40][R12.64], R59 ;  /* 0x0000003b0c006986 */ /* 0x0003e4000c101928 */
[----:B-1----:R-:W-:-:S05]  /*1172a0*/  IMAD.WIDE R12, R219, 0x4, R188 ;  /* 0x00000004db0c7825 */ /* 0x002fca00078e02bc */
[----:B------:R1:W-:Y:S02]  /*1172b0*/  @P5 STG.E desc[UR40][R12.64], R14 ;  /* 0x0000000e0c005986 */ /* 0x0003e4000c101928 */
[----:B-1----:R-:W-:-:S05]  /*1172c0*/  IMAD.WIDE R12, R219, 0x4, R186 ;  /* 0x00000004db0c7825 */ /* 0x002fca00078e02ba */
[----:B--2---:R1:W-:Y:S04]  /*1172d0*/  @P4 STG.E desc[UR40][R12.64], R15 ;  /* 0x0000000f0c004986 */ /* 0x0043e8000c101928 */
[----:B-1----:R-:W2:Y:S04]  /*1172e0*/  LDL.LU R15, [R1+0xa28] ;  /* 0x000a2800010f7983 */ /* 0x002ea80000300800 */
[----:B------:R-:W3:Y:S04]  /*1172f0*/  LDL.LU R41, [R1+0xa18] ;  /* 0x000a180001297983 */ /* 0x000ee80000300800 */
[----:B------:R-:W4:Y:S04]  /*117300*/  LDL.LU R224, [R1+0xa08] ;  /* 0x000a080001e07983 */ /* 0x000f280000300800 */
[----:B------:R-:W3:Y:S04]  /*117310*/  LDL.LU R240, [R1+0x9f8] ;  /* 0x0009f80001f07983 */ /* 0x000ee80000300800 */
[----:B------:R-:W3:Y:S04]  /*117320*/  LDL.LU R58, [R1+0x9e8] ;  /* 0x0009e800013a7983 */ /* 0x000ee80000300800 */
[----:B------:R-:W3:Y:S04]  /*117330*/  LDL.LU R59, [R1+0x9d8] ;  /* 0x0009d800013b7983 */ /* 0x000ee80000300800 */
[----:B------:R-:W3:Y:S01]  /*117340*/  LDL.LU R14, [R1+0x9c8] ;  /* 0x0009c800010e7983 */ /* 0x000ee20000300800 */
[----:B------:R-:W-:-:S02]  /*117350*/  LOP3.LUT P3, RZ, R29, 0x1000, RZ, 0xc0, !PT ;  /* 0x000010001dff7812 */ /* 0x000fc4000786c0ff */
[----:B------:R-:W-:Y:S01]  /*117360*/  LOP3.LUT R32, R32, 0xffdfffff, RZ, 0xc0, !PT ;  /* 0xffdfffff20207812 */ /* 0x000fe200078ec0ff */
[----:B------:R-:W3:Y:S10]  /*117370*/  LDL.LU R243, [R1+0x9b8] ;  /* 0x0009b80001f37983 */ /* 0x000ef40000300800 */
[----:B------:R-:W-:-:S02]  /*117380*/  @P3 LOP3.LUT R32, R32, 0x200000, RZ, 0xfc, !PT ;  /* 0x0020000020203812 */ /* 0x000fc400078efcff */
[----:B------:R-:W-:Y:S02]  /*117390*/  LOP3.LUT P3, RZ, R29, 0x800, RZ, 0xc0, !PT ;  /* 0x000008001dff7812 */ /* 0x000fe4000786c0ff */
        /* <DEDUP_REMOVED lines=28> */
[----:B------:R-:W2:Y:S04]  /*117560*/  LDL.LU R40, [R1+0x988] ;  /* 0x0009880001287983 */ /* 0x000ea80000300800 */
[----:B------:R-:W2:Y:S04]  /*117570*/  LDL.LU R226, [R1+0x978] ;  /* 0x0009780001e27983 */ /* 0x000ea80000300800 */
[----:B------:R-:W2:Y:S01]  /*117580*/  LDL.LU R242, [R1+0x8f8] ;  /* 0x0008f80001f27983 */ /* 0x000ea20000300800 */
[----:B------:R-:W-:-:S03]  /*117590*/  IMAD.WIDE R12, R219, 0x4, R182 ;  /* 0x00000004db0c7825 */ /* 0x000fc600078e02b6 */
[----:B------:R-:W2:Y:S04]  /*1175a0*/  LDL.LU R225, [R1+0x8e8] ;  /* 0x0008e80001e17983 */ /* 0x000ea80000300800 */
[----:B---3--:R1:W-:Y:S04]  /*1175b0*/  @P6 STG.E desc[UR40][R12.64], R41 ;  /* 0x000000290c006986 */ /* 0x0083e8000c101928 */
[----:B------:R-:W3:Y:S01]  /*1175c0*/  LDL.LU R241, [R1+0x7f8] ;  /* 0x0007f80001f17983 */ /* 0x000ee20000300800 */
[----:B-1----:R-:W-:-:S03]  /*1175d0*/  IMAD.WIDE R12, R219, 0x4, R180 ;  /* 0x00000004db0c7825 */ /* 0x002fc600078e02b4 */
        /* <DEDUP_REMOVED lines=15> */
[----:B------:R1:W-:Y:S04]  /*1176d0*/  @P3 STG.E desc[UR40][R12.64], R14 ;  /* 0x0000000e0c003986 */ /* 0x0003e8000c101928 */
[----:B-1----:R-:W4:Y:S01]  /*1176e0*/  LDL.LU R14, [R1+0x3e8] ;  /* 0x0003e800010e7983 */ /* 0x002f220000300800 */
[----:B------:R-:W-:Y:S01]  /*1176f0*/  LOP3.LUT P3, RZ, R32, 0x4000000, RZ, 0xc0, !PT ;  /* 0x0400000020ff7812 */ /* 0x000fe2000786c0ff */
[----:B------:R-:W-:-:S12]  /*117700*/  IMAD.WIDE R12, R219, 0x4, R138 ;  /* 0x00000004db0c7825 */ /* 0x000fd800078e028a */
        /* <DEDUP_REMOVED lines=21> */
[----:B---3--:R1:W-:Y:S02]  /*117860*/  @P3 STG.E desc[UR40][R12.64], R241 ;  /* 0x000000f10c003986 */ /* 0x0083e4000c101928 */
[----:B-1----:R-:W-:-:S05]  /*117870*/  IMAD.WIDE R12, R15, 0x4, R190 ;  /* 0x000000040f0c7825 */ /* 0x002fca00078e02be */
[----:B------:R1:W-:Y:S02]  /*117880*/  @P2 STG.E desc[UR40][R12.64], R41 ;  /* 0x000000290c002986 */ /* 0x0003e4000c101928 */
[----:B-1----:R-:W-:-:S05]  /*117890*/  IMAD.WIDE R12, R15, 0x4, R188 ;  /* 0x000000040f0c7825 */ /* 0x002fca00078e02bc */
[----:B----4-:R1:W-:Y:S02]  /*1178a0*/  @P1 STG.E desc[UR40][R12.64], R224 ;  /* 0x000000e00c001986 */ /* 0x0103e4000c101928 */
[C---:B-1----:R-:W-:Y:S02]  /*1178b0*/  IMAD.WIDE R12, R15.reuse, 0x4, R186 ;  /* 0x000000040f0c7825 */ /* 0x042fe400078e02ba */
[----:B------:R-:W2:Y:S04]  /*1178c0*/  LDL.LU R224, [R1+0x318] ;  /* 0x0003180001e07983 */ /* 0x000ea80000300800 */
[----:B------:R1:W-:Y:S02]  /*1178d0*/  @P0 STG.E desc[UR40][R12.64], R240 ;  /* 0x000000f00c000986 */ /* 0x0003e4000c101928 */
[----:B-1----:R-:W-:-:S02]  /*1178e0*/  IMAD.WIDE R12, R15, 0x4, R184 ;  /* 0x000000040f0c7825 */ /* 0x002fc400078e02b8 */
[----:B------:R-:W3:Y:S04]  /*1178f0*/  LDL.LU R240, [R1+0x298] ;  /* 0x0002980001f07983 */ /* 0x000ee80000300800 */
[----:B------:R1:W-:Y:S02]  /*117900*/  @P6 STG.E desc[UR40][R12.64], R58 ;  /* 0x0000003a0c006986 */ /* 0x0003e4000c101928 */
[----:B-1----:R-:W-:-:S05]  /*117910*/  IMAD.WIDE R12, R15, 0x4, R182 ;  /* 0x000000040f0c7825 */ /* 0x002fca00078e02b6 */
[----:B------:R1:W-:Y:S02]  /*117920*/  @P5 STG.E desc[UR40][R12.64], R59 ;  /* 0x0000003b0c005986 */ /* 0x0003e4000c101928 */
[----:B-1----:R-:W-:Y:S02]  /*117930*/  IMAD.WIDE R12, R15, 0x4, R180 ;  /* 0x000000040f0c7825 */ /* 0x002fe400078e02b4 */
[----:B------:R-:W4:Y:S04]  /*117940*/  LDL.LU R59, [R1+0x138] ;  /* 0x00013800013b7983 */ /* 0x000f280000300800 */
[----:B------:R1:W-:Y:S04]  /*117950*/  @P4 STG.E desc[UR40][R12.64], R14 ;  /* 0x0000000e0c004986 */ /* 0x0003e8000c101928 */
[----:B-1----:R-:W4:Y:S01]  /*117960*/  LDL.LU R14, [R1+0x88] ;  /* 0x00008800010e7983 */ /* 0x002f220000300800 */
[----:B------:R-:W-:-:S02]  /*117970*/  LOP3.LUT P3, RZ, R29, 0x80000000, RZ, 0xc0, !PT ;  /* 0x800000001dff7812 */ /* 0x000fc4000786c0ff */
[----:B------:R-:W-:Y:S01]  /*117980*/  LOP3.LUT R32, R32, 0xffffdfff, RZ, 0xc0, !PT ;  /* 0xffffdfff20207812 */ /* 0x000fe200078ec0ff */
[----:B------:R-:W4:Y:S04]  /*117990*/  LDL.LU R58, [R1+0x1cc] ;  /* 0x0001cc00013a7983 */ /* 0x000f280000300800 */
[----:B------:R-:W4:Y:S04]  /*1179a0*/  LDL.LU R40, [R1+0xd9c] ;  /* 0x000d9c0001287983 */ /* 0x000f280000300800 */
[----:B------:R-:W4:Y:S02]  /*1179b0*/  LDL.LU R219, [R1+0xc8c] ;  /* 0x000c8c0001db7983 */ /* 0x000f240000300800 */
[----:B------:R-:W-:-:S02]  /*1179c0*/  @P3 LOP3.LUT R32, R32, 0x2000, RZ, 0xfc, !PT ;  /* 0x0000200020203812 */ /* 0x000fc400078efcff */
[----:B------:R-:W-:Y:S01]  /*1179d0*/  LOP3.LUT P3, RZ, R29, 0x40000000, RZ, 0xc0, !PT ;  /* 0x400000001dff7812 */ /* 0x000fe2000786c0ff */
[----:B------:R-:W4:Y:S01]  /*1179e0*/  LDL.LU R226, [R1+0xa9c] ;  /* 0x000a9c0001e27983 */ /* 0x000f220000300800 */
[----:B------:R-:W-:-:S03]  /*1179f0*/  LOP3.LUT R32, R32, 0xffffbfff, RZ, 0xc0, !PT ;  /* 0xffffbfff20207812 */ /* 0x000fc600078ec0ff */
[----:B------:R-:W4:Y:S01]  /*117a00*/  LDL.LU R242, [R1+0xa5c] ;  /* 0x000a5c0001f27983 */ /* 0x000f220000300800 */
[----:B------:R-:W-:-:S03]  /*117a10*/  LOP3.LUT P0, RZ, R29, 0x80000, RZ, 0xc0, !PT ;  /* 0x000800001dff7812 */ /* 0x000fc6000780c0ff */
[----:B------:R-:W4:Y:S04]  /*117a20*/  LDL.LU R225, [R1+0xa4c] ;  /* 0x000a4c0001e17983 */ /* 0x000f280000300800 */
[----:B------:R-:W-:Y:S02]  /*117a30*/  @P3 LOP3.LUT R32, R32, 0x4000, RZ, 0xfc, !PT ;  /* 0x0000400020203812 */ /* 0x000fe400078efcff */
[----:B------:R-:W-:Y:S01]  /*117a40*/  LOP3.LUT P6, RZ, R29, 0x100000, RZ, 0xc0, !PT ;  /* 0x001000001dff7812 */ /* 0x000fe200078cc0ff */
[----:B------:R-:W-:Y:S01]  /*117a50*/  IMAD.WIDE R12, R15, 0x4, R146 ;  /* 0x000000040f0c7825 */ /* 0x000fe200078e0292 */
[----:B------:R-:W-:Y:S01]  /*117a60*/  LOP3.LUT P3, RZ, R29, 0x20000000, RZ, 0xc0, !PT ;  /* 0x200000001dff7812 */ /* 0x000fe2000786c0ff */
[----:B------:R-:W4:Y:S01]  /*117a70*/  LDL.LU R241, [R1+0xa3c] ;  /* 0x000a3c0001f17983 */ /* 0x000f220000300800 */
[----:B------:R-:W-:-:S02]  /*117a80*/  LOP3.LUT R32, R32, 0xffff7fff, RZ, 0xc0, !PT ;  /* 0xffff7fff20207812 */ /* 0x000fc400078ec0ff */
[C---:B------:R-:W-:Y:S01]  /*117a90*/  LOP3.LUT P5, RZ, R29.reuse, 0x200000, RZ, 0xc0, !PT ;  /* 0x002000001dff7812 */ /* 0x040fe200078ac0ff */
[----:B------:R-:W4:Y:S08]  /*117aa0*/  LDL.LU R41, [R1+0xa2c] ;  /* 0x000a2c0001297983 */ /* 0x000f300000300800 */
[----:B------:R-:W-:Y:S02]  /*117ab0*/  @P3 LOP3.LUT R32, R32, 0x8000, RZ, 0xfc, !PT ;  /* 0x0000800020203812 */ /* 0x000fe400078efcff */
        /* <DEDUP_REMOVED lines=18> */
[C---:B-1----:R-:W-:Y:S02]  /*117be0*/  IMAD.WIDE R12, R15.reuse, 0x4, R144 ;  /* 0x000000040f0c7825 */ /* 0x042fe400078e0290 */
[----:B------:R-:W2:Y:S04]  /*117bf0*/  LDL.LU R224, [R1+0xa1c] ;  /* 0x000a1c0001e07983 */ /* 0x000ea80000300800 */
[----:B---3--:R1:W-:Y:S02]  /*117c00*/  @P6 STG.E desc[UR40][R12.64], R240 ;  /* 0x000000f00c006986 */ /* 0x0083e4000c101928 */
[----:B-1----:R-:W-:-:S02]  /*117c10*/  IMAD.WIDE R12, R15, 0x4, R142 ;  /* 0x000000040f0c7825 */ /* 0x002fc400078e028e */
[----:B------:R-:W3:Y:S04]  /*117c20*/  LDL.LU R240, [R1+0xa0c] ;  /* 0x000a0c0001f07983 */ /* 0x000ee80000300800 */
[----:B----4-:R1:W-:Y:S02]  /*117c30*/  @P5 STG.E desc[UR40][R12.64], R59 ;  /* 0x0000003b0c005986 */ /* 0x0103e4000c101928 */
[C---:B-1----:R-:W-:Y:S02]  /*117c40*/  IMAD.WIDE R12, R15.reuse, 0x4, R140 ;  /* 0x000000040f0c7825 */ /* 0x042fe400078e028c */
[----:B------:R-:W4:Y:S04]  /*117c50*/  LDL.LU R59, [R1+0x9fc] ;  /* 0x0009fc00013b7983 */ /* 0x000f280000300800 */
[----:B------:R1:W-:Y:S02]  /*117c60*/  @P4 STG.E desc[UR40][R12.64], R14 ;  /* 0x0000000e0c004986 */ /* 0x0003e4000c101928 */
[----:B-1----:R-:W-:-:S02]  /*117c70*/  IMAD.WIDE R12, R15, 0x4, R138 ;  /* 0x000000040f0c7825 */ /* 0x002fc400078e028a */
[----:B------:R-:W4:Y:S04]  /*117c80*/  LDL.LU R14, [R1+0x9ec] ;  /* 0x0009ec00010e7983 */ /* 0x000f280000300800 */
[----:B------:R1:W-:Y:S01]  /*117c90*/  @P3 STG.E desc[UR40][R12.64], R222 ;  /* 0x000000de0c003986 */ /* 0x0003e2000c101928 */
[----:B------:R-:W-:Y:S01]  /*117ca0*/  LOP3.LUT P3, RZ, R32, 0x100000, RZ, 0xc0, !PT ;  /* 0x0010000020ff7812 */ /* 0x000fe2000786c0ff */
[----:B-1----:R-:W-:-:S12]  /*117cb0*/  IMAD.WIDE R12, R15, 0x4, R136 ;  /* 0x000000040f0c7825 */ /* 0x002fd800078e0288 */
[----:B------:R1:W-:Y:S02]  /*117cc0*/  @P3 STG.E desc[UR40][R12.64], R54 ;  /* 0x000000360c003986 */ /* 0x0003e4000c101928 */
[----:B-1----:R-:W-:Y:S02]  /*117cd0*/  IMAD.WIDE R12, R15, 0x4, R134 ;  /* 0x000000040f0c7825 */ /* 0x002fe400078e0286 */
[----:B------:R-:W4:Y:S01]  /*117ce0*/  LDL.LU R15, [R1+0x9dc] ;  /* 0x0009dc00010f7983 */ /* 0x000f220000300800 */
        /* <DEDUP_REMOVED lines=24> */
[----:B------:R1:W-:Y:S01]  /*117e70*/  @P2 STG.E desc[UR40][R12.64], R41 ;  /* 0x000000290c002986 */ /* 0x0003e2000c101928 */
[----:B------:R-:W-:-:S03]  /*117e80*/  LOP3.LUT P6, RZ, R30, 0x8, RZ, 0xc0, !PT ;  /* 0x000000081eff7812 */ /* 0x000fc600078cc0ff */
[----:B-1----:R-:W4:Y:S01]  /*117e90*/  LDL.LU R41, [R1+0x9cc] ;  /* 0x0009cc0001297983 */ /* 0x002f220000300800 */
[----:B------:R-:W-:Y:S01]  /*117ea0*/  IMAD.WIDE R12, R58, 0x4, R182 ;  /* 0x000000043a0c7825 */ /* 0x000fe200078e02b6 */
[C---:B------:R-:W-:Y:S02]  /*117eb0*/  LOP3.LUT P5, RZ, R30.reuse, 0x10, RZ, 0xc0, !PT ;  /* 0x000000101eff7812 */ /* 0x040fe400078ac0ff */
[----:B------:R-:W-:Y:S02]  /*117ec0*/  LOP3.LUT P4, RZ, R30, 0x20, RZ, 0xc0, !PT ;  /* 0x000000201eff7812 */ /* 0x000fe4000788c0ff */
        /* <DEDUP_REMOVED lines=12> */
[----:B------:R-:W4:Y:S04]  /*117f90*/  LDL.LU R40, [R1+0x8ec] ;  /* 0x0008ec0001287983 */ /* 0x000f280000300800 */
        /* <DEDUP_REMOVED lines=29> */
[----:B------:R-:W-:Y:S02]  /*118170*/  LOP3.LUT R32, R32, 0xfffff7ff, RZ, 0xc0, !PT ;  /* 0xfffff7ff20207812 */ /* 0x000fe400078ec0ff */
[----:B------:R-:W-:-:S09]  /*118180*/  LOP3.LUT P5, RZ, R30, 0x100, RZ, 0xc0, !PT ;  /* 0x000001001eff7812 */ /* 0x000fd200078ac0ff */
[----:B------:R-:W-:Y:S02]  /*118190*/  @P3 LOP3.LUT R32, R32, 0x800, RZ, 0xfc, !PT ;  /* 0x0000080020203812 */ /* 0x000fe400078efcff */
[C---:B------:R-:W-:Y:S02]  /*1181a0*/  LOP3.LUT P3, RZ, R30.reuse, 0x800, RZ, 0xc0, !PT ;  /* 0x000008001eff7812 */ /* 0x040fe4000786c0ff */
[----:B------:R-:W-:Y:S02]  /*1181b0*/  LOP3.LUT P4, RZ, R30, 0x200, RZ, 0xc0, !PT ;  /* 0x000002001eff7812 */ /* 0x000fe4000788c0ff */
[----:B------:R-:W-:Y:S01]  /*1181c0*/  LOP3.LUT R32, R32, 0xffffefff, RZ, 0xc0, !PT ;  /* 0xffffefff20207812 */ /* 0x000fe200078ec0ff */
[----:B------:R1:W-:Y:S04]  /*1181d0*/  @P0 STG.E desc[UR40][R12.64], R41 ;  /* 0x000000290c000986 */ /* 0x0003e8000c101928 */
[----:B-1----:R-:W4:Y:S01]  /*1181e0*/  LDL.LU R41, [R1+0x55c] ;  /* 0x00055c0001297983 */ /* 0x002f220000300800 */
[----:B------:R-:W-:-:S03]  /*1181f0*/  IMAD.WIDE R12, R58, 0x4, R138 ;  /* 0x000000043a0c7825 */ /* 0x000fc600078e028a */
[----:B------:R-:W-:Y:S02]  /*118200*/  @P3 LOP3.LUT R32, R32, 0x1000, RZ, 0xfc, !PT ;  /* 0x0000100020203812 */ /* 0x000fe400078efcff */
[----:B------:R-:W-:Y:S01]  /*118210*/  LOP3.LUT P3, RZ, R30, 0x400, RZ, 0xc0, !PT ;  /* 0x000004001eff7812 */ /* 0x000fe2000786c0ff */
[----:B--2---:R1:W-:Y:S02]  /*118220*/  @P6 STG.E desc[UR40][R12.64], R224 ;  /* 0x000000e00c006986 */ /* 0x0043e4000c101928 */
[C---:B-1----:R-:W-:Y:S02]  /*118230*/  IMAD.WIDE R12, R58.reuse, 0x4, R136 ;  /* 0x000000043a0c7825 */ /* 0x042fe400078e0288 */
[----:B------:R-:W2:Y:S04]  /*118240*/  LDL.LU R224, [R1+0x3ec] ;  /* 0x0003ec0001e07983 */ /* 0x000ea80000300800 */
[----:B---3--:R1:W-:Y:S04]  /*118250*/  @P5 STG.E desc[UR40][R12.64], R240 ;  /* 0x000000f00c005986 */ /* 0x0083e8000c101928 */
[----:B-1----:R-:W3:Y:S01]  /*118260*/  LDL.LU R240, [R1+0x31c] ;  /* 0x00031c0001f07983 */ /* 0x002ee20000300800 */
[----:B------:R-:W-:-:S03]  /*118270*/  IMAD.WIDE R12, R58, 0x4, R134 ;  /* 0x000000043a0c7825 */ /* 0x000fc600078e0286 */
[----:B------:R-:W3:Y:S04]  /*118280*/  LDL.LU R58, [R1+0x29c] ;  /* 0x00029c00013a7983 */ /* 0x000ee80000300800 */
[----:B----4-:R1:W-:Y:S04]  /*118290*/  @P4 STG.E desc[UR40][R12.64], R59 ;  /* 0x0000003b0c004986 */ /* 0x0103e8000c101928 */
[----:B-1----:R-:W4:Y:S01]  /*1182a0*/  LDL.LU R59, [R1+0x13c] ;  /* 0x00013c00013b7983 */ /* 0x002f220000300800 */
[----:B------:R-:W-:-:S05]  /*1182b0*/  IMAD.WIDE R12, R15, 0x4, R196 ;  /* 0x000000040f0c7825 */ /* 0x000fca00078e02c4 */
[----:B------:R1:W-:Y:S04]  /*1182c0*/  @P3 STG.E desc[UR40][R12.64], R14 ;  /* 0x0000000e0c003986 */ /* 0x0003e8000c101928 */
[----:B-1----:R-:W4:Y:S01]  /*1182d0*/  LDL.LU R14, [R1+0x8c] ;  /* 0x00008c00010e7983 */ /* 0x002f220000300800 */
        /* <DEDUP_REMOVED lines=21> */
[----:B------:R-:W-:-:S09]  /*118430*/  LOP3.LUT P1, RZ, R30, 0x100000, RZ, 0xc0, !PT ;  /* 0x001000001eff7812 */ /* 0x000fd2000782c0ff */
[----:B------:R1:W-:Y:S01]  /*118440*/  @P3 STG.E desc[UR40][R12.64], R41 ;  /* 0x000000290c003986 */ /* 0x0003e2000c101928 */
[----:B------:R-:W-:Y:S01]  /*118450*/  LOP3.LUT P3, RZ, R32, 0x20, RZ, 0xc0, !PT ;  /* 0x0000002020ff7812 */ /* 0x000fe2000786c0ff */
[----:B-1----:R-:W-:Y:S01]  /*118460*/  IMAD.WIDE R12, R15, 0x4, R180 ;  /* 0x000000040f0c7825 */ /* 0x002fe200078e02b4 */
[C---:B------:R-:W-:Y:S01]  /*118470*/  LOP3.LUT P0, RZ, R30.reuse, 0x200000, RZ, 0xc0, !PT ;  /* 0x002000001eff7812 */ /* 0x040fe2000780c0ff */
[----:B------:R-:W4:Y:S01]  /*118480*/  LDL.LU R41, [R1+0xf20] ;  /* 0x000f200001297983 */ /* 0x000f220000300800 */
[----:B------:R-:W-:-:S09]  /*118490*/  LOP3.LUT P6, RZ, R30, 0x400000, RZ, 0xc0, !PT ;  /* 0x004000001eff7812 */ /* 0x000fd200078cc0ff */
[----:B--2---:R1:W-:Y:S02]  /*1184a0*/  @P3 STG.E desc[UR40][R12.64], R224 ;  /* 0x000000e00c003986 */ /* 0x0043e4000c101928 */
[C---:B-1----:R-:W-:Y:S02]  /*1184b0*/  IMAD.WIDE R12, R15.reuse, 0x4, R146 ;  /* 0x000000040f0c7825 */ /* 0x042fe400078e0292 */
[----:B------:R-:W2:Y:S04]  /*1184c0*/  LDL.LU R224, [R1+0xf10] ;  /* 0x000f100001e07983 */ /* 0x000ea80000300800 */
[----:B---3--:R1:W-:Y:S02]  /*1184d0*/  @P2 STG.E desc[UR40][R12.64], R240 ;  /* 0x000000f00c002986 */ /* 0x0083e4000c101928 */
[----:B-1----:R-:W-:-:S02]  /*1184e0*/  IMAD.WIDE R12, R15, 0x4, R144 ;  /* 0x000000040f0c7825 */ /* 0x002fc400078e0290 */
[----:B------:R-:W3:Y:S04]  /*1184f0*/  LDL.LU R240, [R1+0xf00] ;  /* 0x000f000001f07983 */ /* 0x000ee80000300800 */
[----:B------:R1:W-:Y:S02]  /*118500*/  @P1 STG.E desc[UR40][R12.64], R58 ;  /* 0x0000003a0c001986 */ /* 0x0003e4000c101928 */
[----:B-1----:R-:W-:-:S05]  /*118510*/  IMAD.WIDE R12, R15, 0x4, R142 ;  /* 0x000000040f0c7825 */ /* 0x002fca00078e028e */
[----:B----4-:R1:W-:Y:S02]  /*118520*/  @P0 STG.E desc[UR40][R12.64], R59 ;  /* 0x0000003b0c000986 */ /* 0x0103e4000c101928 */
[C---:B-1----:R-:W-:Y:S02]  /*118530*/  IMAD.WIDE R12, R15.reuse, 0x4, R140 ;  /* 0x000000040f0c7825 */ /* 0x042fe400078e028c */
[----:B------:R-:W4:Y:S01]  /*118540*/  LDL.LU R59, [R1+0xef0] ;  /* 0x000ef000013b7983 */ /* 0x000f220000300800 */
[C---:B------:R-:W-:Y:S02]  /*118550*/  LOP3.LUT P5, RZ, R30.reuse, 0x800000, RZ, 0xc0, !PT ;  /* 0x008000001eff7812 */ /* 0x040fe400078ac0ff */
[----:B------:R-:W-:Y:S01]  /*118560*/  LOP3.LUT P4, RZ, R30, 0x1000000, RZ, 0xc0, !PT ;  /* 0x010000001eff7812 */ /* 0x000fe2000788c0ff */
[----:B------:R1:W-:Y:S04]  /*118570*/  @P6 STG.E desc[UR40][R12.64], R14 ;  /* 0x0000000e0c006986 */ /* 0x0003e8000c101928 */
[----:B-1----:R-:W2:Y:S04]  /*118580*/  LDL.LU R14, [R1+0xee0] ;  /* 0x000ee000010e7983 */ /* 0x002ea80000300800 */
[----:B------:R-:W2:Y:S01]  /*118590*/  LDL.LU R58, [R1+0x1e8] ;  /* 0x0001e800013a7983 */ /* 0x000ea20000300800 */
[----:B------:R-:W-:-:S05]  /*1185a0*/  IMAD.WIDE R12, R15, 0x4, R138 ;  /* 0x000000040f0c7825 */ /* 0x000fca00078e028a */
[----:B------:R1:W-:Y:S02]  /*1185b0*/  @P5 STG.E desc[UR40][R12.64], R223 ;  /* 0x000000df0c005986 */ /* 0x0003e4000c101928 */
[----:B-1----:R-:W-:-:S05]  /*1185c0*/  IMAD.WIDE R12, R15, 0x4, R136 ;  /* 0x000000040f0c7825 */ /* 0x002fca00078e0288 */
[----:B------:R1:W-:Y:S02]  /*1185d0*/  @P4 STG.E desc[UR40][R12.64], R55 ;  /* 0x000000370c004986 */ /* 0x0003e4000c101928 */
[----:B-1----:R-:W-:Y:S02]  /*1185e0*/  IMAD.WIDE R12, R15, 0x4, R134 ;  /* 0x000000040f0c7825 */ /* 0x002fe400078e0286 */
[----:B------:R-:W3:Y:S01]  /*1185f0*/  LDL.LU R15, [R1+0xed0] ;  /* 0x000ed000010f7983 */ /* 0x000ee20000300800 */
[----:B------:R-:W-:Y:S02]  /*118600*/  LOP3.LUT P3, RZ, R31, 0x20, RZ, 0xc0, !PT ;  /* 0x000000201fff7812 */ /* 0x000fe4000786c0ff */
[----:B------:R-:W-:Y:S01]  /*118610*/  LOP3.LUT R28, R28, 0xdfffffff, RZ, 0xc0, !PT ;  /* 0xdfffffff1c1c7812 */ /* 0x000fe200078ec0ff */
[----:B------:R-:W4:Y:S01]  /*118620*/  LDL.LU R243, [R1+0xeb0] ;  /* 0x000eb00001f37983 */ /* 0x000f220000300800 */
[----:B------:R-:W-:-:S03]  /*118630*/  LOP3.LUT R32, R32, 0xfffffffe, RZ, 0xc0, !PT ;  /* 0xfffffffe20207812 */ /* 0x000fc600078ec0ff */
[----:B------:R-:W4:Y:S04]  /*118640*/  LDL.LU R40, [R1+0xea0] ;  /* 0x000ea00001287983 */ /* 0x000f280000300800 */
[----:B------:R-:W4:Y:S02]  /*118650*/  LDL.LU R219, [R1+0xe90] ;  /* 0x000e900001db7983 */ /* 0x000f240000300800 */
[----:B------:R-:W-:Y:S02]  /*118660*/  @P3 LOP3.LUT R28, R28, 0x20000000, RZ, 0xfc, !PT ;  /* 0x200000001c1c3812 */ /* 0x000fe400078efcff */
[----:B------:R-:W-:Y:S01]  /*118670*/  LOP3.LUT P3, RZ, R31, 0x10, RZ, 0xc0, !PT ;  /* 0x000000101fff7812 */ /* 0x000fe2000786c0ff */
[----:B------:R-:W4:Y:S01]  /*118680*/  LDL.LU R226, [R1+0xe80] ;  /* 0x000e800001e27983 */ /* 0x000f220000300800 */
[----:B------:R-:W-:-:S02]  /*118690*/  LOP3.LUT R28, R28, 0xbfffffff, RZ, 0xc0, !PT ;  /* 0xbfffffff1c1c7812 */ /* 0x000fc400078ec0ff */
[C---:B------:R-:W-:Y:S01]  /*1186a0*/  LOP3.LUT P0, RZ, R30.reuse, 0x2000000, RZ, 0xc0, !PT ;  /* 0x020000001eff7812 */ /* 0x040fe2000780c0ff */
[----:B------:R-:W4:Y:S01]  /*1186b0*/  LDL.LU R242, [R1+0xe70] ;  /* 0x000e700001f27983 */ /* 0x000f220000300800 */
[C---:B------:R-:W-:Y:S02]  /*1186c0*/  LOP3.LUT P6, RZ, R30.reuse, 0x4000000, RZ, 0xc0, !PT ;  /* 0x040000001eff7812 */ /* 0x040fe400078cc0ff */
[----:B------:R-:W-:Y:S01]  /*1186d0*/  LOP3.LUT P5, RZ, R30, 0x8000000, RZ, 0xc0, !PT ;  /* 0x080000001eff7812 */ /* 0x000fe200078ac0ff */
[----:B------:R-:W4:Y:S04]  /*1186e0*/  LDL.LU R225, [R1+0xe60] ;  /* 0x000e600001e17983 */ /* 0x000f280000300800 */
[----:B------:R-:W-:Y:S01]  /*1186f0*/  @P3 LOP3.LUT R28, R28, 0x40000000, RZ, 0xfc, !PT ;  /* 0x400000001c1c3812 */ /* 0x000fe200078efcff */
[----:B------:R-:W4:Y:S01]  /*118700*/  LDL.LU R241, [R1+0xe50] ;  /* 0x000e500001f17983 */ /* 0x000f220000300800 */
[----:B------:R-:W-:-:S02]  /*118710*/  LOP3.LUT P3, RZ, R31, 0x8, RZ, 0xc0, !PT ;  /* 0x000000081fff7812 */ /* 0x000fc4000786c0ff */
[----:B------:R-:W-:-:S11]  /*118720*/  LOP3.LUT R28, R28, 0x7fffffff, RZ, 0xc0, !PT ;  /* 0x7fffffff1c1c7812 */ /* 0x000fd600078ec0ff */
[----:B------:R-:W-:Y:S02]  /*118730*/  @P3 LOP3.LUT R28, R28, 0x80000000, RZ, 0xfc, !PT ;  /* 0x800000001c1c3812 */ /* 0x000fe400078efcff */
[----:B------:R-:W-:-:S13]  /*118740*/  LOP3.LUT P3, RZ, R31, 0x4, RZ, 0xc0, !PT ;  /* 0x000000041fff7812 */ /* 0x000fda000786c0ff */
        /* <DEDUP_REMOVED lines=9> */
[----:B------:R2:W-:Y:S01]  /*1187e0*/  @P0 STG.E desc[UR40][R12.64], R179 ;  /* 0x000000b30c000986 */ /* 0x0005e2000c101928 */
[----:B------:R-:W-:-:S09]  /*1187f0*/  LOP3.LUT P4, RZ, R30, 0x10000000, RZ, 0xc0, !PT ;  /* 0x100000001eff7812 */ /* 0x000fd2000788c0ff */
[----:B------:R-:W-:Y:S02]  /*118800*/  @P3 LOP3.LUT R32, R32, 0x8, RZ, 0xfc, !PT ;  /* 0x0000000820203812 */ /* 0x000fe400078efcff */
[----:B------:R-:W-:Y:S02]  /*118810*/  LOP3.LUT P3, RZ, R30, 0x40000000, RZ, 0xc0, !PT ;  /* 0x400000001eff7812 */ /* 0x000fe4000786c0ff */
[----:B------:R-:W-:-:S11]  /*118820*/  LOP3.LUT R32, R32, 0xffffffef, RZ, 0xc0, !PT ;  /* 0xffffffef20207812 */ /* 0x000fd600078ec0ff */
[----:B------:R-:W-:Y:S02]  /*118830*/  @P3 LOP3.LUT R32, R32, 0x10, RZ, 0xfc, !PT ;  /* 0x0000001020203812 */ /* 0x000fe400078efcff */
[----:B------:R-:W-:Y:S01]  /*118840*/  LOP3.LUT P3, RZ, R30, 0x20000000, RZ, 0xc0, !PT ;  /* 0x200000001eff7812 */ /* 0x000fe2000786c0ff */
[----:B--2---:R-:W-:-:S05]  /*118850*/  IMAD.WIDE R12, R58, 0x4, R196 ;  /* 0x000000043a0c7825 */ /* 0x004fca00078e02c4 */
[----:B------:R1:W-:Y:S02]  /*118860*/  @P6 STG.E desc[UR40][R12.64], R41 ;  /* 0x000000290c006986 */ /* 0x0003e4000c101928 */
[C---:B-1----:R-:W-:Y:S02]  /*118870*/  IMAD.WIDE R12, R58.reuse, 0x4, R194 ;  /* 0x000000043a0c7825 */ /* 0x042fe400078e02c2 */
[----:B------:R-:W2:Y:S04]  /*118880*/  LDL.LU R41, [R1+0xe40] ;  /* 0x000e400001297983 */ /* 0x000ea80000300800 */
[----:B------:R1:W-:Y:S02]  /*118890*/  @P5 STG.E desc[UR40][R12.64], R224 ;  /* 0x000000e00c005986 */ /* 0x0003e4000c101928 */
[----:B-1----:R-:W-:-:S05]  /*1188a0*/  IMAD.WIDE R12, R58, 0x4, R192 ;  /* 0x000000043a0c7825 */ /* 0x002fca00078e02c0 */
[----:B---3--:R1:W-:Y:S02]  /*1188b0*/  @P4 STG.E desc[UR40][R12.64], R240 ;  /* 0x000000f00c004986 */ /* 0x0083e4000c101928 */
[----:B-1----:R-:W-:Y:S02]  /*1188c0*/  IMAD.WIDE R12, R58, 0x4, R190 ;  /* 0x000000043a0c7825 */ /* 0x002fe400078e02be */
[----:B------:R-:W3:Y:S04]  /*1188d0*/  LDL.LU R240, [R1+0xe30] ;  /* 0x000e300001f07983 */ /* 0x000ee80000300800 */
[----:B----4-:R1:W-:Y:S01]  /*1188e0*/  @P3 STG.E desc[UR40][R12.64], R59 ;  /* 0x0000003b0c003986 */ /* 0x0103e2000c101928 */
        /* <DEDUP_REMOVED lines=33> */
[C---:B------:R-:W-:Y:S01]  /*118b00*/  LOP3.LUT P6, RZ, R31.reuse, 0x200, RZ, 0xc0, !PT ;  /* 0x000002001fff7812 */ /* 0x040fe200078cc0ff */
[C---:B-1----:R-:W-:Y:S01]  /*118b10*/  IMAD.WIDE R12, R58.reuse, 0x4, R138 ;  /* 0x000000043a0c7825 */ /* 0x042fe200078e028a */
[C---:B------:R-:W-:Y:S02]  /*118b20*/  LOP3.LUT P5, RZ, R31.reuse, 0x400, RZ, 0xc0, !PT ;  /* 0x000004001fff7812 */ /* 0x040fe400078ac0ff */
[----:B------:R-:W-:Y:S02]  /*118b30*/  LOP3.LUT P4, RZ, R31, 0x800, RZ, 0xc0, !PT ;  /* 0x000008001fff7812 */ /* 0x000fe4000788c0ff */
[----:B--2---:R1:W-:Y:S02]  /*118b40*/  @P1 STG.E desc[UR40][R12.64], R41 ;  /* 0x000000290c001986 */ /* 0x0043e4000c101928 */
[----:B-1----:R-:W-:-:S05]  /*118b50*/  IMAD.WIDE R12, R58, 0x4, R136 ;  /* 0x000000043a0c7825 */ /* 0x002fca00078e0288 */
[----:B---3--:R1:W-:Y:S02]  /*118b60*/  @P0 STG.E desc[UR40][R12.64], R240 ;  /* 0x000000f00c000986 */ /* 0x0083e4000c101928 */
[----:B-1----:R-:W-:-:S05]  /*118b70*/  IMAD.WIDE R12, R58, 0x4, R134 ;  /* 0x000000043a0c7825 */ /* 0x002fca00078e0286 */
[----:B----4-:R1:W-:Y:S02]  /*118b80*/  @P6 STG.E desc[UR40][R12.64], R59 ;  /* 0x0000003b0c006986 */ /* 0x0103e4000c101928 */
[----:B-1----:R-:W-:-:S05]  /*118b90*/  IMAD.WIDE R12, R224, 0x4, R196 ;  /* 0x00000004e00c7825 */ /* 0x002fca00078e02c4 */
[----:B------:R1:W-:Y:S02]  /*118ba0*/  @P5 STG.E desc[UR40][R12.64], R14 ;  /* 0x0000000e0c005986 */ /* 0x0003e4000c101928 */
[----:B-1----:R-:W-:-:S05]  /*118bb0*/  IMAD.WIDE R12, R224, 0x4, R194 ;  /* 0x00000004e00c7825 */ /* 0x002fca00078e02c2 */
[----:B------:R1:W-:Y:S04]  /*118bc0*/  @P4 STG.E desc[UR40][R12.64], R15 ;  /* 0x0000000f0c004986 */ /* 0x0003e8000c101928 */
[----:B-1----:R-:W2:Y:S04]  /*118bd0*/  LDL.LU R15, [R1+0xdf0] ;  /* 0x000df000010f7983 */ /* 0x002ea80000300800 */
[----:B------:R-:W3:Y:S04]  /*118be0*/  LDL.LU R41, [R1+0xc70] ;  /* 0x000c700001297983 */ /* 0x000ee80000300800 */
[----:B------:R-:W4:Y:S04]  /*118bf0*/  LDL.LU R240, [R1+0xc60] ;  /* 0x000c600001f07983 */ /* 0x000f280000300800 */
[----:B------:R-:W3:Y:S04]  /*118c00*/  LDL.LU R58, [R1+0xa80] ;  /* 0x000a8000013a7983 */ /* 0x000ee80000300800 */
[----:B------:R-:W3:Y:S01]  /*118c10*/  LDL.LU R59, [R1+0xa70] ;  /* 0x000a7000013b7983 */ /* 0x000ee20000300800 */
[----:B------:R-:W-:-:S03]  /*118c20*/  LOP3.LUT P0, RZ, R31, 0x1000, RZ, 0xc0, !PT ;  /* 0x000010001fff7812 */ /* 0x000fc6000780c0ff */
[----:B------:R-:W3:Y:S01]  /*118c30*/  LDL.LU R14, [R1+0x960] ;  /* 0x00096000010e7983 */ /* 0x000ee20000300800 */
[----:B------:R-:W-:Y:S01]  /*118c40*/  IMAD.WIDE R12, R224, 0x4, R192 ;  /* 0x00000004e00c7825 */ /* 0x000fe200078e02c0 */
        /* <DEDUP_REMOVED lines=25> */
[----:B------:R-:W-:Y:S01]  /*118de0*/  IMAD.WIDE R12, R224, 0x4, R190 ;  /* 0x00000004e00c7825 */ /* 0x000fe200078e02be */
[----:B------:R-:W2:Y:S03]  /*118df0*/  LDL.LU R241, [R1+0x120] ;  /* 0x0001200001f17983 */ /* 0x000ea60000300800 */
[----:B------:R-:W-:Y:S01]  /*118e00*/  @P3 LOP3.LUT R28, R28, 0x4000000, RZ, 0xfc, !PT ;  /* 0x040000001c1c3812 */ /* 0x000fe200078efcff */
[----:B------:R-:W2:Y:S01]  /*118e10*/  LDL.LU R242, [R1+0x1e0] ;  /* 0x0001e00001f27983 */ /* 0x000ea20000300800 */
[----:B------:R-:W-:-:S02]  /*118e20*/  LOP3.LUT P3, RZ, R31, 0x40000, RZ, 0xc0, !PT ;  /* 0x000400001fff7812 */ /* 0x000fc4000786c0ff */
[----:B------:R-:W-:Y:S02]  /*118e30*/  LOP3.LUT R28, R28, 0xf7ffffff, RZ, 0xc0, !PT ;  /* 0xf7ffffff1c1c7812 */ /* 0x000fe400078ec0ff */
[----:B------:R-:W-:-:S09]  /*118e40*/  LOP3.LUT P4, RZ, R31, 0x8000, RZ, 0xc0, !PT ;  /* 0x000080001fff7812 */ /* 0x000fd2000788c0ff */
[----:B------:R-:W-:Y:S02]  /*118e50*/  @P3 LOP3.LUT R28, R28, 0x8000000, RZ, 0xfc, !PT ;  /* 0x080000001c1c3812 */ /* 0x000fe400078efcff */
[----:B------:R-:W-:Y:S01]  /*118e60*/  LOP3.LUT P3, RZ, R31, 0x20000, RZ, 0xc0, !PT ;  /* 0x000200001fff7812 */ /* 0x000fe2000786c0ff */
[----:B---3--:R1:W-:Y:S01]  /*118e70*/  @P6 STG.E desc[UR40][R12.64], R41 ;  /* 0x000000290c006986 */ /* 0x0083e2000c101928 */
[----:B------:R-:W-:Y:S01]  /*118e80*/  LOP3.LUT R28, R28, 0xefffffff, RZ, 0xc0, !PT ;  /* 0xefffffff1c1c7812 */ /* 0x000fe200078ec0ff */
[----:B-1----:R-:W-:-:S10]  /*118e90*/  IMAD.WIDE R12, R224, 0x4, R188 ;  /* 0x00000004e00c7825 */ /* 0x002fd400078e02bc */
[----:B------:R-:W-:Y:S01]  /*118ea0*/  @P3 LOP3.LUT R28, R28, 0x10000000, RZ, 0xfc, !PT ;  /* 0x100000001c1c3812 */ /* 0x000fe200078efcff */
[----:B------:R-:W3:Y:S01]  /*118eb0*/  LDL.LU R41, [R1+0x70] ;  /* 0x0000700001297983 */ /* 0x000ee20000300800 */
[----:B------:R-:W-:-:S03]  /*118ec0*/  LOP3.LUT P3, RZ, R31, 0x10000, RZ, 0xc0, !PT ;  /* 0x000100001fff7812 */ /* 0x000fc6000786c0ff */
[----:B----4-:R1:W-:Y:S02]  /*118ed0*/  @P5 STG.E desc[UR40][R12.64], R240 ;  /* 0x000000f00c005986 */ /* 0x0103e4000c101928 */
[C---:B-1----:R-:W-:Y:S02]  /*118ee0*/  IMAD.WIDE R12, R224.reuse, 0x4, R186 ;  /* 0x00000004e00c7825 */ /* 0x042fe400078e02ba */
[----:B------:R-:W4:Y:S04]  /*118ef0*/  LDL.LU R240, [R1+0xf24] ;  /* 0x000f240001f07983 */ /* 0x000f280000300800 */
[----:B------:R1:W-:Y:S02]  /*118f00*/  @P4 STG.E desc[UR40][R12.64], R58 ;  /* 0x0000003a0c004986 */ /* 0x0003e4000c101928 */
[----:B-1----:R-:W-:-:S02]  /*118f10*/  IMAD.WIDE R12, R224, 0x4, R184 ;  /* 0x00000004e00c7825 */ /* 0x002fc400078e02b8 */
[----:B------:R-:W3:Y:S04]  /*118f20*/  LDL.LU R58, [R1+0xf14] ;  /* 0x000f1400013a7983 */ /* 0x000ee80000300800 */
[----:B------:R1:W-:Y:S01]  /*118f30*/  @P3 STG.E desc[UR40][R12.64], R59 ;  /* 0x0000003b0c003986 */ /* 0x0003e2000c101928 */
[----:B------:R-:W-:Y:S01]  /*118f40*/  LOP3.LUT P3, RZ, R28, 0x10000000, RZ, 0xc0, !PT ;  /* 0x100000001cff7812 */ /* 0x000fe2000786c0ff */
[----:B-1----:R-:W-:Y:S02]  /*118f50*/  IMAD.WIDE R12, R224, 0x4, R182 ;  /* 0x00000004e00c7825 */ /* 0x002fe400078e02b6 */
[----:B------:R-:W3:Y:S10]  /*118f60*/  LDL.LU R59, [R1+0xf04] ;  /* 0x000f0400013b7983 */ /* 0x000ef40000300800 */
        /* <DEDUP_REMOVED lines=31> */
[----:B----4-:R1:W-:Y:S01]  /*119160*/  @P1 STG.E desc[UR40][R12.64], R240 ;  /* 0x000000f00c001986 */ /* 0x0103e2000c101928 */
[----:B------:R-:W-:Y:S01]  /*119170*/  LOP3.LUT P5, RZ, R31, 0x20000000, RZ, 0xc0, !PT ;  /* 0x200000001fff7812 */ /* 0x000fe200078ac0ff */
[----:B-1----:R-:W-:-:S05]  /*119180*/  IMAD.WIDE R12, R242, 0x4, R194 ;  /* 0x00000004f20c7825 */ /* 0x002fca00078e02c2 */
[----:B------:R1:W-:Y:S01]  /*119190*/  @P0 STG.E desc[UR40][R12.64], R58 ;  /* 0x0000003a0c000986 */ /* 0x0003e2000c101928 */
[----:B------:R-:W-:Y:S01]  /*1191a0*/  LOP3.LUT P4, RZ, R31, 0x40000000, RZ, 0xc0, !PT ;  /* 0x400000001fff7812 */ /* 0x000fe2000788c0ff */
        /* <DEDUP_REMOVED lines=40> */
[----:B------:R-:W-:Y:S01]  /*119430*/  LOP3.LUT P5, RZ, R0, 0x2, RZ, 0xc0, !PT ;  /* 0x0000000200ff7812 */ /* 0x000fe200078ac0ff */
[----:B------:R-:W-:Y:S01]  /*119440*/  IMAD.WIDE R12, R242, 0x4, R184 ;  /* 0x00000004f20c7825 */ /* 0x000fe200078e02b8 */
[----:B------:R-:W2:Y:S03]  /*119450*/  LDL.LU R41, [R1+0xe04] ;  /* 0x000e040001297983 */ /* 0x000ea60000300800 */
[----:B------:R-:W-:Y:S02]  /*119460*/  @P3 LOP3.LUT R28, R28, 0x40000, RZ, 0xfc, !PT ;  /* 0x000400001c1c3812 */ /* 0x000fe400078efcff */
[----:B------:R-:W-:-:S02]  /*119470*/  LOP3.LUT P3, RZ, R0, 0x20, RZ, 0xc0, !PT ;  /* 0x0000002000ff7812 */ /* 0x000fc4000786c0ff */
[----:B------:R-:W-:Y:S02]  /*119480*/  LOP3.LUT R28, R28, 0xfff7ffff, RZ, 0xc0, !PT ;  /* 0xfff7ffff1c1c7812 */ /* 0x000fe400078ec0ff */
[----:B------:R-:W-:-:S09]  /*119490*/  LOP3.LUT P4, RZ, R0, 0x4, RZ, 0xc0, !PT ;  /* 0x0000000400ff7812 */ /* 0x000fd2000788c0ff */
[----:B------:R-:W-:Y:S02]  /*1194a0*/  @P3 LOP3.LUT R28, R28, 0x80000, RZ, 0xfc, !PT ;  /* 0x000800001c1c3812 */ /* 0x000fe400078efcff */
[----:B------:R-:W-:Y:S01]  /*1194b0*/  LOP3.LUT P3, RZ, R0, 0x10, RZ, 0xc0, !PT ;  /* 0x0000001000ff7812 */ /* 0x000fe2000786c0ff */
[----:B---3--:R1:W-:Y:S01]  /*1194c0*/  @P6 STG.E desc[UR40][R12.64], R224 ;  /* 0x000000e00c006986 */ /* 0x0083e2000c101928 */
[----:B------:R-:W-:Y:S01]  /*1194d0*/  LOP3.LUT R28, R28, 0xffefffff, RZ, 0xc0, !PT ;  /* 0xffefffff1c1c7812 */ /* 0x000fe200078ec0ff */
[----:B-1----:R-:W-:Y:S02]  /*1194e0*/  IMAD.WIDE R12, R242, 0x4, R182 ;  /* 0x00000004f20c7825 */ /* 0x002fe400078e02b6 */
[----:B------:R-:W3:Y:S08]  /*1194f0*/  LDL.LU R224, [R1+0xdf4] ;  /* 0x000df40001e07983 */ /* 0x000ef00000300800 */
        /* <DEDUP_REMOVED lines=36> */
[----:B-1----:R-:W-:Y:S01]  /*119740*/  IMAD.WIDE R12, R40, 0x4, R194 ;  /* 0x00000004280c7825 */ /* 0x002fe200078e02c2 */
[----:B------:R-:W2:Y:S07]  /*119750*/  LDL.LU R241, [R1+0x8d4] ;  /* 0x0008d40001f17983 */ /* 0x000eae0000300800 */
[----:B------:R1:W-:Y:S01]  /*119760*/  @P3 STG.E desc[UR40][R12.64], R41 ;  /* 0x000000290c003986 */ /* 0x0003e2000c101928 */
[----:B------:R-:W-:Y:S01]  /*119770*/  LOP3.LUT P0, RZ, R0, 0x4000, RZ, 0xc0, !PT ;  /* 0x0000400000ff7812 */ /* 0x000fe2000780c0ff */
[----:B-1----:R-:W-:-:S02]  /*119780*/  IMAD.WIDE R12, R40, 0x4, R192 ;  /* 0x00000004280c7825 */ /* 0x002fc400078e02c0 */
[----:B------:R-:W2:Y:S04]  /*119790*/  LDL.LU R41, [R1+0x544] ;  /* 0x0005440001297983 */ /* 0x000ea80000300800 */
[----:B---3--:R1:W-:Y:S01]  /*1197a0*/  @P2 STG.E desc[UR40][R12.64], R224 ;  /* 0x000000e00c002986 */ /* 0x0083e2000c101928 */
[----:B------:R-:W-:Y:S01]  /*1197b0*/  LOP3.LUT P6, RZ, R0, 0x8000, RZ, 0xc0, !PT ;  /* 0x0000800000ff7812 */ /* 0x000fe200078cc0ff */
[C---:B-1----:R-:W-:Y:S02]  /*1197c0*/  IMAD.WIDE R12, R40.reuse, 0x4, R190 ;  /* 0x00000004280c7825 */ /* 0x042fe400078e02be */
[----:B------:R-:W3:Y:S04]  /*1197d0*/  LDL.LU R224, [R1+0x4a4] ;  /* 0x0004a40001e07983 */ /* 0x000ee80000300800 */
[----:B----4-:R1:W-:Y:S02]  /*1197e0*/  @P1 STG.E desc[UR40][R12.64], R240 ;  /* 0x000000f00c001986 */ /* 0x0103e4000c101928 */
[----:B-1----:R-:W-:-:S02]  /*1197f0*/  IMAD.WIDE R12, R40, 0x4, R188 ;  /* 0x00000004280c7825 */ /* 0x002fc400078e02bc */
[----:B------:R-:W4:Y:S04]  /*119800*/  LDL.LU R240, [R1+0x3d4] ;  /* 0x0003d40001f07983 */ /* 0x000f280000300800 */
[----:B------:R1:W-:Y:S01]  /*119810*/  @P0 STG.E desc[UR40][R12.64], R58 ;  /* 0x0000003a0c000986 */ /* 0x0003e2000c101928 */
[----:B------:R-:W-:Y:S01]  /*119820*/  LOP3.LUT P5, RZ, R0, 0x10000, RZ, 0xc0, !PT ;  /* 0x0001000000ff7812 */ /* 0x000fe200078ac0ff */
[----:B-1----:R-:W-:-:S05]  /*119830*/  IMAD.WIDE R12, R40, 0x4, R186 ;  /* 0x00000004280c7825 */ /* 0x002fca00078e02ba */
        /* <DEDUP_REMOVED lines=11> */
[----:B------:R-:W2:Y:S04]  /*1198f0*/  LDL.LU R58, [R1+0x200] ;  /* 0x00020000013a7983 */ /* 0x000ea80000300800 */
[----:B------:R-:W2:Y:S04]  /*119900*/  LDL.LU R219, [R1+0xf28] ;  /* 0x000f280001db7983 */ /* 0x000ea80000300800 */
[----:B------:R-:W2:Y:S02]  /*119910*/  LDL.LU R226, [R1+0xf18] ;  /* 0x000f180001e27983 */ /* 0x000ea40000300800 */
[----:B------:R-:W-:-:S02]  /*119920*/  @P3 LOP3.LUT R28, R28, 0x20, RZ, 0xfc, !PT ;  /* 0x000000201c1c3812 */ /* 0x000fc400078efcff */
[----:B------:R-:W-:Y:S01]  /*119930*/  LOP3.LUT P3, RZ, R0, 0x20000000, RZ, 0xc0, !PT ;  /* 0x2000000000ff7812 */ /* 0x000fe2000786c0ff */
[----:B------:R-:W2:Y:S01]  /*119940*/  LDL.LU R242, [R1+0xf08] ;  /* 0x000f080001f27983 */ /* 0x000ea20000300800 */
[----:B------:R-:W-:Y:S02]  /*119950*/  LOP3.LUT R28, R28, 0xffffffbf, RZ, 0xc0, !PT ;  /* 0xffffffbf1c1c7812 */ /* 0x000fe400078ec0ff */
[C---:B------:R-:W-:Y:S02]  /*119960*/  LOP3.LUT P0, RZ, R0.reuse, 0x40000, RZ, 0xc0, !PT ;  /* 0x0004000000ff7812 */ /* 0x040fe4000780c0ff */
[----:B------:R-:W-:Y:S01]  /*119970*/  LOP3.LUT P6, RZ, R0, 0x80000, RZ, 0xc0, !PT ;  /* 0x0008000000ff7812 */ /* 0x000fe200078cc0ff */
[----:B------:R-:W-:Y:S01]  /*119980*/  IMAD.WIDE R12, R40, 0x4, R180 ;  /* 0x00000004280c7825 */ /* 0x000fe200078e02b4 */
[----:B------:R-:W-:Y:S01]  /*119990*/  LOP3.LUT P5, RZ, R0, 0x100000, RZ, 0xc0, !PT ;  /* 0x0010000000ff7812 */ /* 0x000fe200078ac0ff */
[----:B------:R-:W2:Y:S04]  /*1199a0*/  LDL.LU R225, [R1+0xef8] ;  /* 0x000ef80001e17983 */ /* 0x000ea80000300800 */
[----:B------:R-:W-:-:S02]  /*1199b0*/  @P3 LOP3.LUT R28, R28, 0x40, RZ, 0xfc, !PT ;  /* 0x000000401c1c3812 */ /* 0x000fc400078efcff */
        /* <DEDUP_REMOVED lines=17> */
[----:B------:R-:W-:Y:S01]  /*119ad0*/  LOP3.LUT P3, RZ, R0, 0x800000, RZ, 0xc0, !PT ;  /* 0x0080000000ff7812 */ /* 0x000fe2000786c0ff */
[----:B-1----:R-:W-:Y:S01]  /*119ae0*/  IMAD.WIDE R12, R40, 0x4, R146 ;  /* 0x00000004280c7825 */ /* 0x002fe200078e0292 */
[----:B------:R-:W-:Y:S01]  /*119af0*/  LOP3.LUT R28, R28, 0xffffefff, RZ, 0xc0, !PT ;  /* 0xffffefff1c1c7812 */ /* 0x000fe200078ec0ff */
[----:B------:R-:W2:Y:S04]  /*119b00*/  LDL.LU R241, [R1+0xee8] ;  /* 0x000ee80001f17983 */ /* 0x000ea80000300800 */
[----:B------:R1:W-:Y:S06]  /*119b10*/  @P6 STG.E desc[UR40][R12.64], R41 ;  /* 0x000000290c006986 */ /* 0x0003ec000c101928 */
[----:B------:R-:W-:-:S02]  /*119b20*/  @P3 LOP3.LUT R28, R28, 0x1000, RZ, 0xfc, !PT ;  /* 0x000010001c1c3812 */ /* 0x000fc400078efcff */
[----:B------:R-:W-:Y:S01]  /*119b30*/  LOP3.LUT P3, RZ, R0, 0x400000, RZ, 0xc0, !PT ;  /* 0x0040000000ff7812 */ /* 0x000fe2000786c0ff */
[C---:B-1----:R-:W-:Y:S01]  /*119b40*/  IMAD.WIDE R12, R40.reuse, 0x4, R144 ;  /* 0x00000004280c7825 */ /* 0x042fe200078e0290 */
[----:B------:R-:W2:Y:S04]  /*119b50*/  LDL.LU R41, [R1+0xed8] ;  /* 0x000ed80001297983 */ /* 0x000ea80000300800 */
[----:B---3--:R1:W-:Y:S02]  /*119b60*/  @P5 STG.E desc[UR40][R12.64], R224 ;  /* 0x000000e00c005986 */ /* 0x0083e4000c101928 */
[C---:B-1----:R-:W-:Y:S02]  /*119b70*/  IMAD.WIDE R12, R40.reuse, 0x4, R142 ;  /* 0x00000004280c7825 */ /* 0x042fe400078e028e */
[----:B------:R-:W3:Y:S04]  /*119b80*/  LDL.LU R224, [R1+0xeb8] ;  /* 0x000eb80001e07983 */ /* 0x000ee80000300800 */
[----:B----4-:R1:W-:Y:S02]  /*119b90*/  @P4 STG.E desc[UR40][R12.64], R240 ;  /* 0x000000f00c004986 */ /* 0x0103e4000c101928 */
[----:B-1----:R-:W-:-:S02]  /*119ba0*/  IMAD.WIDE R12, R40, 0x4, R140 ;  /* 0x00000004280c7825 */ /* 0x002fc400078e028c */
[----:B------:R-:W4:Y:S04]  /*119bb0*/  LDL.LU R240, [R1+0xea8] ;  /* 0x000ea80001f07983 */ /* 0x000f280000300800 */
[----:B------:R1:W-:Y:S01]  /*119bc0*/  @P3 STG.E desc[UR40][R12.64], R59 ;  /* 0x0000003b0c003986 */ /* 0x0003e2000c101928 */
[----:B------:R-:W-:Y:S01]  /*119bd0*/  LOP3.LUT P3, RZ, R28, 0x1000, RZ, 0xc0, !PT ;  /* 0x000010001cff7812 */ /* 0x000fe2000786c0ff */
        /* <DEDUP_REMOVED lines=24> */
[----:B------:R-:W-:Y:S02]  /*119d60*/  LOP3.LUT P2, RZ, R0, 0x80000000, RZ, 0xc0, !PT ;  /* 0x8000000000ff7812 */ /* 0x000fe4000784c0ff */
[----:B------:R-:W-:Y:S01]  /*119d70*/  LOP3.LUT P1, RZ, R108, 0x1, RZ, 0xc0, !PT ;  /* 0x000000016cff7812 */ /* 0x000fe2000782c0ff */
[----:B-1----:R-:W-:-:S08]  /*119d80*/  IMAD.WIDE R12, R58, 0x4, R188 ;  /* 0x000000043a0c7825 */ /* 0x002fd000078e02bc */
[----:B------:R1:W-:Y:S01]  /*119d90*/  @P3 STG.E desc[UR40][R12.64], R241 ;  /* 0x000000f10c003986 */ /* 0x0003e2000c101928 */
[----:B------:R-:W-:Y:S01]  /*119da0*/  LOP3.LUT P0, RZ, R108, 0x1000, RZ, 0xc0, !PT ;  /* 0x000010006cff7812 */ /* 0x000fe2000780c0ff */
[----:B-1----:R-:W-:-:S05]  /*119db0*/  IMAD.WIDE R12, R58, 0x4, R186 ;  /* 0x000000043a0c7825 */ /* 0x002fca00078e02ba */
        /* <DEDUP_REMOVED lines=21> */
[----:B------:R-:W-:Y:S01]  /*119f10*/  LOP3.LUT P0, RZ, R108, 0x10000, RZ, 0xc0, !PT ;  /* 0x000100006cff7812 */ /* 0x000fe2000780c0ff */
[----:B------:R-:W-:Y:S01]  /*119f20*/  IMAD.WIDE R12, R58, 0x4, R142 ;  /* 0x000000043a0c7825 */ /* 0x000fe200078e028e */
        /* <DEDUP_REMOVED lines=12> */
[----:B------:R-:W-:Y:S01]  /*119ff0*/  LOP3.LUT P3, RZ, R108, 0x1000000, RZ, 0xc0, !PT ;  /* 0x010000006cff7812 */ /* 0x000fe2000786c0ff */
[----:B--2---:R1:W-:Y:S04]  /*11a000*/  @P0 STG.E desc[UR40][R12.64], R15 ;  /* 0x0000000f0c000986 */ /* 0x0043e8000c101928 */
[----:B-1----:R-:W2:Y:S04]  /*11a010*/  LDL.LU R15, [R1+0xe08] ;  /* 0x000e0800010f7983 */ /* 0x002ea80000300800 */
[----:B------:R-:W2:Y:S01]  /*11a020*/  LDL.LU R40, [R1+0xdf8] ;  /* 0x000df80001287983 */ /* 0x000ea20000300800 */
[----:B------:R-:W-:-:S03]  /*11a030*/  LOP3.LUT R28, R28, 0xfffffffd, RZ, 0xc0, !PT ;  /* 0xfffffffd1c1c7812 */ /* 0x000fc600078ec0ff */
[----:B------:R-:W2:Y:S01]  /*11a040*/  LDL.LU R219, [R1+0xc78] ;  /* 0x000c780001db7983 */ /* 0x000ea20000300800 */
[----:B------:R-:W-:Y:S02]  /*11a050*/  @P3 LOP3.LUT R28, R28, 0x2, RZ, 0xfc, !PT ;  /* 0x000000021c1c3812 */ /* 0x000fe400078efcff */
        /* <DEDUP_REMOVED lines=28> */
[----:B------:R-:W3:Y:S01]  /*11a220*/  LDL.LU R58, [R1+0x4a8] ;  /* 0x0004a800013a7983 */ /* 0x000ee20000300800 */
[----:B-1----:R-:W-:-:S03]  /*11a230*/  IMAD.WIDE R12, R41, 0x4, R196 ;  /* 0x00000004290c7825 */ /* 0x002fc600078e02c4 */
[----:B------:R-:W3:Y:S06]  /*11a240*/  LDL.LU R59, [R1+0x3d8] ;  /* 0x0003d800013b7983 */ /* 0x000eec0000300800 */
        /* <DEDUP_REMOVED lines=77> */
[----:B------:R-:W-:Y:S01]  /*11a720*/  @P3 LOP3.LUT R0, R0, 0x4000000, RZ, 0xfc, !PT ;  /* 0x0400000000003812 */ /* 0x000fe200078efcff */
[----:B------:R-:W2:Y:S01]  /*11a730*/  LDL.LU R225, [R1+0xe7c] ;  /* 0x000e7c0001e17983 */ /* 0x000ea20000300800 */
[----:B------:R-:W-:-:S02]  /*11a740*/  LOP3.LUT P3, RZ, R109, 0x200, RZ, 0xc0, !PT ;  /* 0x000002006dff7812 */ /* 0x000fc4000786c0ff */
[----:B------:R-:W-:Y:S01]  /*11a750*/  LOP3.LUT R0, R0, 0xf7ffffff, RZ, 0xc0, !PT ;  /* 0xf7ffffff00007812 */ /* 0x000fe200078ec0ff */
[----:B------:R-:W2:Y:S01]  /*11a760*/  LDL.LU R241, [R1+0xe6c] ;  /* 0x000e6c0001f17983 */ /* 0x000ea20000300800 */
[----:B------:R-:W-:-:S03]  /*11a770*/  LOP3.LUT P4, RZ, R109, 0x40, RZ, 0xc0, !PT ;  /* 0x000000406dff7812 */ /* 0x000fc6000788c0ff */
[----:B------:R3:W-:Y:S04]  /*11a780*/  @P6 STG.E desc[UR40][R12.64], R126 ;  /* 0x0000007e0c006986 */ /* 0x0007e8000c101928 */
[----:B------:R-:W2:Y:S02]  /*11a790*/  LDL.LU R41, [R1+0xe5c] ;  /* 0x000e5c0001297983 */ /* 0x000ea40000300800 */
[----:B------:R-:W-:Y:S02]  /*11a7a0*/  @P3 LOP3.LUT R0, R0, 0x8000000, RZ, 0xfc, !PT ;  /* 0x0800000000003812 */ /* 0x000fe400078efcff */
[----:B------:R-:W-:Y:S02]  /*11a7b0*/  LOP3.LUT P3, RZ, R109, 0x100, RZ, 0xc0, !PT ;  /* 0x000001006dff7812 */ /* 0x000fe4000786c0ff */
[----:B------:R-:W-:Y:S01]  /*11a7c0*/  LOP3.LUT R0, R0, 0xefffffff, RZ, 0xc0, !PT ;  /* 0xefffffff00007812 */ /* 0x000fe200078ec0ff */
[----:B---3--:R-:W-:-:S05]  /*11a7d0*/  IMAD.WIDE R12, R59, 0x4, R196 ;  /* 0x000000043b0c7825 */ /* 0x008fca00078e02c4 */
[----:B------:R1:W-:Y:S05]  /*11a7e0*/  @P5 STG.E desc[UR40][R12.64], R224 ;  /* 0x000000e00c005986 */ /* 0x0003ea000c101928 */
[----:B------:R-:W-:Y:S02]  /*11a7f0*/  @P3 LOP3.LUT R0, R0, 0x10000000, RZ, 0xfc, !PT ;  /* 0x1000000000003812 */ /* 0x000fe400078efcff */
[----:B------:R-:W-:Y:S01]  /*11a800*/  LOP3.LUT P3, RZ, R109, 0x80, RZ, 0xc0, !PT ;  /* 0x000000806dff7812 */ /* 0x000fe2000786c0ff */
[C---:B-1----:R-:W-:Y:S01]  /*11a810*/  IMAD.WIDE R12, R59.reuse, 0x4, R194 ;  /* 0x000000043b0c7825 */ /* 0x042fe200078e02c2 */
[----:B------:R-:W3:Y:S04]  /*11a820*/  LDL.LU R224, [R1+0xe4c] ;  /* 0x000e4c0001e07983 */ /* 0x000ee80000300800 */
[----:B----4-:R1:W-:Y:S02]  /*11a830*/  @P4 STG.E desc[UR40][R12.64], R240 ;  /* 0x000000f00c004986 */ /* 0x0103e4000c101928 */
[----:B-1----:R-:W-:-:S05]  /*11a840*/  IMAD.WIDE R12, R59, 0x4, R192 ;  /* 0x000000043b0c7825 */ /* 0x002fca00078e02c0 */
[----:B------:R1:W-:Y:S01]  /*11a850*/  @P3 STG.E desc[UR40][R12.64], R58 ;  /* 0x0000003a0c003986 */ /* 0x0003e2000c101928 */
[C---:B------:R-:W-:Y:S01]  /*11a860*/  LOP3.LUT P3, RZ, R0.reuse, 0x10000000, RZ, 0xc0, !PT ;  /* 0x1000000000ff7812 */ /* 0x040fe2000786c0ff */
[----:B-1----:R-:W-:Y:S02]  /*11a870*/  IMAD.WIDE R12, R59, 0x4, R190 ;  /* 0x000000043b0c7825 */ /* 0x002fe400078e02be */
[----:B------:R-:W4:Y:S10]  /*11a880*/  LDL.LU R58, [R1+0xe3c] ;  /* 0x000e3c00013a7983 */ /* 0x000f340000300800 */
[----:B------:R1:W-:Y:S01]  /*11a890*/  @P3 STG.E desc[UR40][R12.64], R14 ;  /* 0x0000000e0c003986 */ /* 0x0003e2000c101928 */
[----:B------:R-:W-:-:S03]  /*11a8a0*/  LOP3.LUT P3, RZ, R0, 0x8000000, RZ, 0xc0, !PT ;  /* 0x0800000000ff7812 */ /* 0x000fc6000786c0ff */
[----:B-1----:R-:W3:Y:S01]  /*11a8b0*/  LDL.LU R14, [R1+0xe2c] ;  /* 0x000e2c00010e7983 */ /* 0x002ee20000300800 */
[----:B------:R-:W-:-:S03]  /*11a8c0*/  IMAD.WIDE R12, R59, 0x4, R188 ;  /* 0x000000043b0c7825 */ /* 0x000fc600078e02bc */
[----:B------:R-:W3:Y:S06]  /*11a8d0*/  LDL.LU R240, [R1+0x1f4] ;  /* 0x0001f40001f07983 */ /* 0x000eec0000300800 */
        /* <DEDUP_REMOVED lines=33> */
[----:B----4-:R1:W-:Y:S02]  /*11aaf0*/  @P6 STG.E desc[UR40][R12.64], R58 ;  /* 0x0000003a0c006986 */ /* 0x0103e4000c101928 */
        /* <DEDUP_REMOVED lines=54> */
[----:B------:R1:W-:Y:S04]  /*11ae60*/  @P4 STG.E desc[UR40][R12.64], R58 ;  /* 0x0000003a0c004986 */ /* 0x0003e8000c101928 */
[----:B------:R-:W3:Y:S01]  /*11ae70*/  LDL.LU R225, [R1+0x1f0] ;  /* 0x0001f00001e17983 */ /* 0x000ee20000300800 */
[----:B-1----:R-:W-:-:S03]  /*11ae80*/  IMAD.WIDE R12, R240, 0x4, R186 ;  /* 0x00000004f00c7825 */ /* 0x002fc600078e02ba */
        /* <DEDUP_REMOVED lines=77> */
[----:B------:R-:W2:Y:S04]  /*11b360*/  LDL.LU R40, [R1+0x214] ;  /* 0x0002140001287983 */ /* 0x000ea80000300800 */
[----:B------:R-:W2:Y:S04]  /*11b370*/  LDL.LU R242, [R1+0xfd0] ;  /* 0x000fd00001f27983 */ /* 0x000ea80000300800 */
[----:B------:R-:W-:Y:S02]  /*11b380*/  @P3 LOP3.LUT R0, R0, 0x400, RZ, 0xfc, !PT ;  /* 0x0000040000003812 */ /* 0x000fe400078efcff */
[----:B------:R-:W-:-:S02]  /*11b390*/  LOP3.LUT P6, RZ, R110, 0x400, RZ, 0xc0, !PT ;  /* 0x000004006eff7812 */ /* 0x000fc400078cc0ff */
[C---:B------:R-:W-:Y:S01]  /*11b3a0*/  LOP3.LUT P5, RZ, R110.reuse, 0x800, RZ, 0xc0, !PT ;  /* 0x000008006eff7812 */ /* 0x040fe200078ac0ff */
[----:B------:R-:W-:Y:S01]  /*11b3b0*/  IMAD.WIDE R12, R225, 0x4, R186 ;  /* 0x00000004e10c7825 */ /* 0x000fe200078e02ba */
[----:B------:R-:W-:Y:S01]  /*11b3c0*/  LOP3.LUT P3, RZ, R110, 0x8000, RZ, 0xc0, !PT ;  /* 0x000080006eff7812 */ /* 0x000fe2000786c0ff */
[----:B------:R-:W2:Y:S01]  /*11b3d0*/  LDL.LU R241, [R1+0xfb0] ;  /* 0x000fb00001f17983 */ /* 0x000ea20000300800 */
[----:B------:R-:W-:Y:S02]  /*11b3e0*/  LOP3.LUT R0, R0, 0xfffff7ff, RZ, 0xc0, !PT ;  /* 0xfffff7ff00007812 */ /* 0x000fe400078ec0ff */
[----:B------:R-:W-:Y:S01]  /*11b3f0*/  LOP3.LUT P4, RZ, R110, 0x1000, RZ, 0xc0, !PT ;  /* 0x000010006eff7812 */ /* 0x000fe2000788c0ff */
[----:B------:R-:W2:Y:S08]  /*11b400*/  LDL.LU R41, [R1+0xfa0] ;  /* 0x000fa00001297983 */ /* 0x000eb00000300800 */
[----:B------:R-:W-:-:S02]  /*11b410*/  @P3 LOP3.LUT R0, R0, 0x800, RZ, 0xfc, !PT ;  /* 0x0000080000003812 */ /* 0x000fc400078efcff */
        /* <DEDUP_REMOVED lines=66> */
[----:B------:R-:W-:-:S03]  /*11b840*/  IMAD.WIDE R12, R40, 0x4, R182 ;  /* 0x00000004280c7825 */ /* 0x000fc600078e02b6 */
        /* <DEDUP_REMOVED lines=53> */
[----:B-1----:R-:W3:Y:S01]  /*11bba0*/  LDL.LU R14, [R1+0x1074] ;  /* 0x00107400010e7983 */ /* 0x002ee20000300800 */
        /* <DEDUP_REMOVED lines=99> */
[----:B------:R-:W4:Y:S04]  /*11c1e0*/  LDL.LU R59, [R1+0x834] ;  /* 0x00083400013b7983 */ /* 0x000f280000300800 */
[----:B-1----:R-:W4:Y:S01]  /*11c1f0*/  LDL.LU R14, [R1+0x534] ;  /* 0x00053400010e7983 */ /* 0x002f220000300800 */
[----:B------:R-:W-:-:S05]  /*11c200*/  IMAD.WIDE R12, R41, 0x4, R196 ;  /* 0x00000004290c7825 */ /* 0x000fca00078e02c4 */
        /* <DEDUP_REMOVED lines=45> */
[C---:B------:R-:W-:Y:S01]  /*11c4e0*/  LOP3.LUT P0, RZ, R112.reuse, 0x4, RZ, 0xc0, !PT ;  /* 0x0000000470ff7812 */ /* 0x040fe2000780c0ff */
        /* <DEDUP_REMOVED lines=40> */
[----:B----4-:R1:W-:Y:S04]  /*11c770*/  @P5 STG.E desc[UR40][R12.64], R224 ;  /* 0x000000e00c005986 */ /* 0x0103e8000c101928 */
[----:B------:R-:W4:Y:S01]  /*11c780*/  LDL.LU R41, [R1+0x1058] ;  /* 0x0010580001297983 */ /* 0x000f220000300800 */
        /* <DEDUP_REMOVED lines=45> */
[C---:B-1----:R-:W-:Y:S02]  /*11ca60*/  IMAD.WIDE R12, R14.reuse, 0x4, R138 ;  /* 0x000000040e0c7825 */ /* 0x042fe400078e028a */
[----:B------:R-:W3:Y:S04]  /*11ca70*/  LDL.LU R240, [R1+0x204] ;  /* 0x0002040001f07983 */ /* 0x000ee80000300800 */
[----:B------:R1:W-:Y:S02]  /*11ca80*/  @P6 STG.E desc[UR40][R12.64], R58 ;  /* 0x0000003a0c006986 */ /* 0x0003e4000c101928 */
[----:B-1----:R-:W-:-:S05]  /*11ca90*/  IMAD.WIDE R12, R14, 0x4, R136 ;  /* 0x000000040e0c7825 */ /* 0x002fca00078e0288 */
[----:B------:R1:W-:Y:S02]  /*11caa0*/  @P5 STG.E desc[UR40][R12.64], R59 ;  /* 0x0000003b0c005986 */ /* 0x0003e4000c101928 */
[----:B-1----:R-:W-:-:S05]  /*11cab0*/  IMAD.WIDE R12, R14, 0x4, R134 ;  /* 0x000000040e0c7825 */ /* 0x002fca00078e0286 */
[----:B--2---:R1:W-:Y:S04]  /*11cac0*/  @P4 STG.E desc[UR40][R12.64], R15 ;  /* 0x0000000f0c004986 */ /* 0x0043e8000c101928 */
[----:B-1----:R-:W2:Y:S04]  /*11cad0*/  LDL.LU R15, [R1+0xfa8] ;  /* 0x000fa800010f7983 */ /* 0x002ea80000300800 */
[----:B------:R-:W4:Y:S04]  /*11cae0*/  LDL.LU R41, [R1+0xf98] ;  /* 0x000f980001297983 */ /* 0x000f280000300800 */
[----:B------:R-:W4:Y:S04]  /*11caf0*/  LDL.LU R224, [R1+0xf88] ;  /* 0x000f880001e07983 */ /* 0x000f280000300800 */
[----:B------:R-:W4:Y:S04]  /*11cb00*/  LDL.LU R58, [R1+0xf78] ;  /* 0x000f7800013a7983 */ /* 0x000f280000300800 */
[----:B------:R-:W4:Y:S01]  /*11cb10*/  LDL.LU R59, [R1+0xf68] ;  /* 0x000f6800013b7983 */ /* 0x000f220000300800 */
[----:B------:R-:W-:-:S03]  /*11cb20*/  LOP3.LUT P0, RZ, R112, 0x200000, RZ, 0xc0, !PT ;  /* 0x0020000070ff7812 */ /* 0x000fc6000780c0ff */
[----:B------:R-:W4:Y:S01]  /*11cb30*/  LDL.LU R14, [R1+0xd88] ;  /* 0x000d8800010e7983 */ /* 0x000f220000300800 */
[----:B---3--:R-:W-:Y:S01]  /*11cb40*/  IMAD.WIDE R12, R240, 0x4, R196 ;  /* 0x00000004f00c7825 */ /* 0x008fe200078e02c4 */
[----:B------:R-:W-:-:S08]  /*11cb50*/  LOP3.LUT P3, RZ, R113, 0x2, RZ, 0xc0, !PT ;  /* 0x0000000271ff7812 */ /* 0x000fd0000786c0ff */
[----:B--2---:R1:W-:Y:S04]  /*11cb60*/  @P0 STG.E desc[UR40][R12.64], R15 ;  /* 0x0000000f0c000986 */ /* 0x0043e8000c101928 */
[----:B-1----:R-:W2:Y:S01]  /*11cb70*/  LDL.LU R15, [R1+0xc58] ;  /* 0x000c5800010f7983 */ /* 0x002ea20000300800 */
[----:B------:R-:W-:-:S03]  /*11cb80*/  LOP3.LUT R29, R29, 0xffffffdf, RZ, 0xc0, !PT ;  /* 0xffffffdf1d1d7812 */ /* 0x000fc600078ec0ff */
[----:B------:R-:W3:Y:S01]  /*11cb90*/  LDL.LU R243, [R1+0xa68] ;  /* 0x000a680001f37983 */ /* 0x000ee20000300800 */
[----:B------:R-:W-:Y:S02]  /*11cba0*/  @P3 LOP3.LUT R29, R29, 0x20, RZ, 0xfc, !PT ;  /* 0x000000201d1d3812 */ /* 0x000fe400078efcff */
[----:B------:R-:W-:Y:S01]  /*11cbb0*/  LOP3.LUT P3, RZ, R113, 0x1, RZ, 0xc0, !PT ;  /* 0x0000000171ff7812 */ /* 0x000fe2000786c0ff */
[----:B------:R-:W3:Y:S01]  /*11cbc0*/  LDL.LU R40, [R1+0x958] ;  /* 0x0009580001287983 */ /* 0x000ee20000300800 */
[----:B------:R-:W-:-:S03]  /*11cbd0*/  LOP3.LUT R29, R29, 0xffffffbf, RZ, 0xc0, !PT ;  /* 0xffffffbf1d1d7812 */ /* 0x000fc600078ec0ff */
[----:B------:R-:W3:Y:S04]  /*11cbe0*/  LDL.LU R219, [R1+0x8c8] ;  /* 0x0008c80001db7983 */ /* 0x000ee80000300800 */
[----:B------:R-:W3:Y:S04]  /*11cbf0*/  LDL.LU R226, [R1+0x838] ;  /* 0x0008380001e27983 */ /* 0x000ee80000300800 */
[----:B------:R-:W-:Y:S02]  /*11cc00*/  @P3 LOP3.LUT R29, R29, 0x40, RZ, 0xfc, !PT ;  /* 0x000000401d1d3812 */ /* 0x000fe400078efcff */
[----:B------:R-:W-:-:S02]  /*11cc10*/  LOP3.LUT P6, RZ, R112, 0x400000, RZ, 0xc0, !PT ;  /* 0x0040000070ff7812 */ /* 0x000fc400078cc0ff */
[----:B------:R-:W-:Y:S01]  /*11cc20*/  LOP3.LUT P5, RZ, R112, 0x800000, RZ, 0xc0, !PT ;  /* 0x0080000070ff7812 */ /* 0x000fe200078ac0ff */
[----:B------:R-:W-:Y:S01]  /*11cc30*/  IMAD.WIDE R12, R240, 0x4, R194 ;  /* 0x00000004f00c7825 */ /* 0x000fe200078e02c2 */
[C---:B------:R-:W-:Y:S01]  /*11cc40*/  LOP3.LUT P3, RZ, R112.reuse, 0x80000000, RZ, 0xc0, !PT ;  /* 0x8000000070ff7812 */ /* 0x040fe2000786c0ff */
[----:B------:R-:W3:Y:S01]  /*11cc50*/  LDL.LU R242, [R1+0x538] ;  /* 0x0005380001f27983 */ /* 0x000ee20000300800 */
[----:B------:R-:W-:Y:S02]  /*11cc60*/  LOP3.LUT R29, R29, 0xffffff7f, RZ, 0xc0, !PT ;  /* 0xffffff7f1d1d7812 */ /* 0x000fe400078ec0ff */
[----:B------:R-:W-:Y:S01]  /*11cc70*/  LOP3.LUT P4, RZ, R112, 0x1000000, RZ, 0xc0, !PT ;  /* 0x0100000070ff7812 */ /* 0x000fe2000788c0ff */
[----:B------:R-:W3:Y:S08]  /*11cc80*/  LDL.LU R225, [R1+0x498] ;  /* 0x0004980001e17983 */ /* 0x000ef00000300800 */
        /* <DEDUP_REMOVED lines=12> */
[----:B----4-:R1:W-:Y:S10]  /*11cd50*/  @P6 STG.E desc[UR40][R12.64], R41 ;  /* 0x000000290c006986 */ /* 0x0103f4000c101928 */
[----:B------:R-:W-:-:S02]  /*11cd60*/  @P3 LOP3.LUT R29, R29, 0x800, RZ, 0xfc, !PT ;  /* 0x000008001d1d3812 */ /* 0x000fc400078efcff */
[----:B------:R-:W-:Y:S01]  /*11cd70*/  LOP3.LUT P3, RZ, R112, 0x4000000, RZ, 0xc0, !PT ;  /* 0x0400000070ff7812 */ /* 0x000fe2000786c0ff */
[----:B-1----:R-:W-:Y:S01]  /*11cd80*/  IMAD.WIDE R12, R240, 0x4, R192 ;  /* 0x00000004f00c7825 */ /* 0x002fe200078e02c0 */
[----:B------:R-:W-:Y:S01]  /*11cd90*/  LOP3.LUT R29, R29, 0xffffefff, RZ, 0xc0, !PT ;  /* 0xffffefff1d1d7812 */ /* 0x000fe200078ec0ff */
[----:B------:R-:W4:Y:S04]  /*11cda0*/  LDL.LU R41, [R1+0x3c8] ;  /* 0x0003c80001297983 */ /* 0x000f280000300800 */
[----:B------:R1:W-:Y:S06]  /*11cdb0*/  @P5 STG.E desc[UR40][R12.64], R224 ;  /* 0x000000e00c005986 */ /* 0x0003ec000c101928 */
[----:B------:R-:W-:-:S02]  /*11cdc0*/  @P3 LOP3.LUT R29, R29, 0x1000, RZ, 0xfc, !PT ;  /* 0x000010001d1d3812 */ /* 0x000fc400078efcff */
[----:B------:R-:W-:Y:S01]  /*11cdd0*/  LOP3.LUT P3, RZ, R112, 0x2000000, RZ, 0xc0, !PT ;  /* 0x0200000070ff7812 */ /* 0x000fe2000786c0ff */
[C---:B-1----:R-:W-:Y:S01]  /*11cde0*/  IMAD.WIDE R12, R240.reuse, 0x4, R190 ;  /* 0x00000004f00c7825 */ /* 0x042fe200078e02be */
[----:B------:R-:W4:Y:S04]  /*11cdf0*/  LDL.LU R224, [R1+0x118] ;  /* 0x0001180001e07983 */ /* 0x000f280000300800 */
[----:B------:R1:W-:Y:S02]  /*11ce00*/  @P4 STG.E desc[UR40][R12.64], R58 ;  /* 0x0000003a0c004986 */ /* 0x0003e4000c101928 */
[----:B-1----:R-:W-:Y:S02]  /*11ce10*/  IMAD.WIDE R12, R240, 0x4, R188 ;  /* 0x00000004f00c7825 */ /* 0x002fe400078e02bc */
        /* <DEDUP_REMOVED lines=14> */
[----:B---3--:R1:W-:Y:S01]  /*11cf00*/  @P3 STG.E desc[UR40][R12.64], R243 ;  /* 0x000000f30c003986 */ /* 0x0083e2000c101928 */
        /* <DEDUP_REMOVED lines=385> */
[----:B-1----:R-:W-:Y:S02]  /*11e720*/  IMAD.WIDE R12, R240, 0x4, R134 ;  /* 0x00000004f00c7825 */ /* 0x002fe400078e0286 */
[----:B------:R-:W4:Y:S04]  /*11e730*/  LDL.LU R224, [R1+0x1264] ;  /* 0x0012640001e07983 */ /* 0x000f280000300800 */
[----:B------:R1:W-:Y:S04]  /*11e740*/  @P4 STG.E desc[UR40][R12.64], R58 ;  /* 0x0000003a0c004986 */ /* 0x0003e8000c101928 */
[----:B------:R-:W3:Y:S01]  /*11e750*/  LDL.LU R240, [R1+0x1254] ;  /* 0x0012540001f07983 */ /* 0x000ee20000300800 */
[----:B-1----:R-:W-:-:S03]  /*11e760*/  IMAD.WIDE R12, R241, 0x4, R196 ;  /* 0x00000004f10c7825 */ /* 0x002fc600078e02c4 */
        /* <DEDUP_REMOVED lines=81> */
[----:B---3--:R-:W-:Y:S01]  /*11ec80*/  IMAD.WIDE R12, R58, 0x4, R196 ;  /* 0x000000043a0c7825 */ /* 0x008fe200078e02c4 */
[----:B------:R-:W3:Y:S03]  /*11ec90*/  LDL.LU R242, [R1+0x744] ;  /* 0x0007440001f27983 */ /* 0x000ee60000300800 */
[----:B------:R-:W-:Y:S01]  /*11eca0*/  @P3 LOP3.LUT R30, R30, 0x4, RZ, 0xfc, !PT ;  /* 0x000000041e1e3812 */ /* 0x000fe200078efcff */
[----:B------:R-:W3:Y:S01]  /*11ecb0*/  LDL.LU R225, [R1+0x524] ;  /* 0x0005240001e17983 */ /* 0x000ee20000300800 */
[----:B------:R-:W-:-:S02]  /*11ecc0*/  LOP3.LUT P3, RZ, R115, 0x4000000, RZ, 0xc0, !PT ;  /* 0x0400000073ff7812 */ /* 0x000fc4000786c0ff */
[----:B------:R-:W-:Y:S01]  /*11ecd0*/  LOP3.LUT R30, R30, 0xfffffff7, RZ, 0xc0, !PT ;  /* 0xfffffff71e1e7812 */ /* 0x000fe200078ec0ff */
[----:B------:R-:W3:Y:S01]  /*11ece0*/  LDL.LU R241, [R1+0x484] ;  /* 0x0004840001f17983 */ /* 0x000ee20000300800 */
[----:B------:R-:W-:-:S09]  /*11ecf0*/  LOP3.LUT P4, RZ, R115, 0x800000, RZ, 0xc0, !PT ;  /* 0x0080000073ff7812 */ /* 0x000fd2000788c0ff */
[----:B------:R-:W-:Y:S02]  /*11ed00*/  @P3 LOP3.LUT R30, R30, 0x8, RZ, 0xfc, !PT ;  /* 0x000000081e1e3812 */ /* 0x000fe400078efcff */
[----:B------:R-:W-:Y:S01]  /*11ed10*/  LOP3.LUT P3, RZ, R115, 0x2000000, RZ, 0xc0, !PT ;  /* 0x0200000073ff7812 */ /* 0x000fe2000786c0ff */
[----:B------:R1:W-:Y:S01]  /*11ed20*/  @P6 STG.E desc[UR40][R12.64], R41 ;  /* 0x000000290c006986 */ /* 0x0003e2000c101928 */
[----:B------:R-:W-:Y:S01]  /*11ed30*/  LOP3.LUT R30, R30, 0xffffffef, RZ, 0xc0, !PT ;  /* 0xffffffef1e1e7812 */ /* 0x000fe200078ec0ff */
[----:B-1----:R-:W-:-:S10]  /*11ed40*/  IMAD.WIDE R12, R58, 0x4, R194 ;  /* 0x000000043a0c7825 */ /* 0x002fd400078e02c2 */
[----:B------:R-:W-:Y:S02]  /*11ed50*/  @P3 LOP3.LUT R30, R30, 0x10, RZ, 0xfc, !PT ;  /* 0x000000101e1e3812 */ /* 0x000fe400078efcff */
        /* <DEDUP_REMOVED lines=32> */
[----:B---3--:R1:W-:Y:S01]  /*11ef60*/  @P3 STG.E desc[UR40][R12.64], R242 ;  /* 0x000000f20c003986 */ /* 0x0083e2000c101928 */
        /* <DEDUP_REMOVED lines=476> */
[----:B-1----:R-:W-:-:S05]  /*120d30*/  IMAD.WIDE R12, R59, 0x4, R194 ;  /* 0x000000043b0c7825 */ /* 0x002fca00078e02c2 */
[----:B------:R1:W-:Y:S02]  /*120d40*/  @P4 STG.E desc[UR40][R12.64], R240 ;  /* 0x000000f00c004986 */ /* 0x0003e4000c101928 */
[----:B-1----:R-:W-:Y:S02]  /*120d50*/  IMAD.WIDE R12, R59, 0x4, R192 ;  /* 0x000000043b0c7825 */ /* 0x002fe400078e02c0 */
[----:B------:R-:W4:Y:S04]  /*120d60*/  LDL.LU R240, [R1+0x380] ;  /* 0x0003800001f07983 */ /* 0x000f280000300800 */
[----:B------:R1:W-:Y:S01]  /*120d70*/  @P3 STG.E desc[UR40][R12.64], R58 ;  /* 0x0000003a0c003986 */ /* 0x0003e2000c101928 */
[----:B------:R-:W-:Y:S01]  /*120d80*/  LOP3.LUT P3, RZ, R33, 0x10000000, RZ, 0xc0, !PT ;  /* 0x1000000021ff7812 */ /* 0x000fe2000786c0ff */
[----:B-1----:R-:W-:-:S02]  /*120d90*/  IMAD.WIDE R12, R59, 0x4, R190 ;  /* 0x000000043b0c7825 */ /* 0x002fc400078e02be */
[----:B------:R-:W3:Y:S10]  /*120da0*/  LDL.LU R58, [R1+0xf0] ;  /* 0x0000f000013a7983 */ /* 0x000ef40000300800 */
        /* <DEDUP_REMOVED lines=178> */
[----:B------:R-:W-:Y:S01]  /*1218d0*/  LOP3.LUT P5, RZ, R119, 0x8000000, RZ, 0xc0, !PT ;  /* 0x0800000077ff7812 */ /* 0x000fe200078ac0ff */
        /* <DEDUP_REMOVED lines=393> */
[----:B------:R-:W-:Y:S01]  /*123170*/  LOP3.LUT P3, RZ, R122, 0x8000, RZ, 0xc0, !PT ;  /* 0x000080007aff7812 */ /* 0x000fe2000786c0ff */
        /* <DEDUP_REMOVED lines=311> */
[----:B------:R-:W-:Y:S02]  /*1244f0*/  LOP3.LUT P6, RZ, R123, 0x80000000, RZ, 0xc0, !PT ;  /* 0x800000007bff7812 */ /* 0x000fe400078cc0ff */
        /* <DEDUP_REMOVED lines=1304> */
[C---:B------:R-:W-:Y:S01]  /*129680*/  LOP3.LUT P5, RZ, R203.reuse, 0x800000, RZ, 0xc0, !PT ;  /* 0x00800000cbff7812 */ /* 0x040fe200078ac0ff */
        /* <DEDUP_REMOVED lines=542> */
[----:B------:R-:W4:Y:S06]  /*12b870*/  LDL.LU R59, [R1] ;  /* 0x00000000013b7983 */ /* 0x000f2c0000300800 */
        /* <DEDUP_REMOVED lines=685> */
[C---:B------:R-:W-:Y:S01]  /*12e350*/  LOP3.LUT P3, RZ, R210.reuse, 0x80000000, RZ, 0xc0, !PT ;  /* 0x80000000d2ff7812 */ /* 0x040fe2000786c0ff */
[----:B------:R-:W2:Y:S01]  /*12e360*/  LDL.LU R41, [R1+0x1ce4] ;  /* 0x001ce40001297983 */ /* 0x000ea20000300800 */
        /* <DEDUP_REMOVED lines=223> */
[----:B------:R-:W3:Y:S01]  /*12f160*/  LDL.LU R14, [R1+0x1c38] ;  /* 0x001c3800010e7983 */ /* 0x000ee20000300800 */
[----:B-1----:R-:W-:-:S09]  /*12f170*/  IMAD.WIDE R12, R224, 0x4, R196 ;  /* 0x00000004e00c7825 */ /* 0x002fd200078e02c4 */
        /* <DEDUP_REMOVED lines=23> */
[----:B-1----:R-:W-:Y:S01]  /*12f2f0*/  IMAD.WIDE R12, R224, 0x4, R182 ;  /* 0x00000004e00c7825 */ /* 0x002fe200078e02b6 */
[C---:B------:R-:W-:Y:S01]  /*12f300*/  LOP3.LUT P6, RZ, R212.reuse, 0x8000, RZ, 0xc0, !PT ;  /* 0x00008000d4ff7812 */ /* 0x040fe200078cc0ff */
[----:B------:R-:W2:Y:S04]  /*12f310*/  LDL.LU R241, [R1+0x1c18] ;  /* 0x001c180001f17983 */ /* 0x000ea80000300800 */
[----:B---3--:R1:W-:Y:S01]  /*12f320*/  @P2 STG.E desc[UR40][R12.64], R41 ;  /* 0x000000290c002986 */ /* 0x0083e2000c101928 */
[----:B------:R-:W-:Y:S01]  /*12f330*/  LOP3.LUT P5, RZ, R212, 0x10000, RZ, 0xc0, !PT ;  /* 0x00010000d4ff7812 */ /* 0x000fe200078ac0ff */
[----:B-1----:R-:W-:Y:S01]  /*12f340*/  IMAD.WIDE R12, R224, 0x4, R180 ;  /* 0x00000004e00c7825 */ /* 0x002fe200078e02b4 */
[----:B------:R-:W-:Y:S01]  /*12f350*/  LOP3.LUT P4, RZ, R212, 0x20000, RZ, 0xc0, !PT ;  /* 0x00020000d4ff7812 */ /* 0x000fe2000788c0ff */
[----:B------:R-:W3:Y:S04]  /*12f360*/  LDL.LU R41, [R1+0x1c08] ;  /* 0x001c080001297983 */ /* 0x000ee80000300800 */
[----:B----4-:R1:W-:Y:S02]  /*12f370*/  @P1 STG.E desc[UR40][R12.64], R240 ;  /* 0x000000f00c001986 */ /* 0x0103e4000c101928 */
        /* <DEDUP_REMOVED lines=9> */
[----:B-1----:R-:W-:Y:S02]  /*12f410*/  IMAD.WIDE R12, R224, 0x4, R140 ;  /* 0x00000004e00c7825 */ /* 0x002fe400078e028c */
[----:B------:R-:W4:Y:S04]  /*12f420*/  LDL.LU R14, [R1+0x1568] ;  /* 0x00156800010e7983 */ /* 0x000f280000300800 */
[----:B--2---:R1:W-:Y:S04]  /*12f430*/  @P4 STG.E desc[UR40][R12.64], R15 ;  /* 0x0000000f0c004986 */ /* 0x0043e8000c101928 */
[----:B-1----:R-:W2:Y:S01]  /*12f440*/  LDL.LU R15, [R1+0x790] ;  /* 0x00079000010f7983 */ /* 0x002ea20000300800 */
[----:B------:R-:W-:-:S02]  /*12f450*/  LOP3.LUT P3, RZ, R212, 0x40000000, RZ, 0xc0, !PT ;  /* 0x40000000d4ff7812 */ /* 0x000fc4000786c0ff */
        /* <DEDUP_REMOVED lines=8> */
[----:B------:R-:W-:Y:S01]  /*12f4e0*/  LOP3.LUT P0, RZ, R212, 0x40000, RZ, 0xc0, !PT ;  /* 0x00040000d4ff7812 */ /* 0x000fe2000780c0ff */
[----:B------:R-:W2:Y:S08]  /*12f4f0*/  LDL.LU R225, [R1+0xac8] ;  /* 0x000ac80001e17983 */ /* 0x000eb00000300800 */
        /* <DEDUP_REMOVED lines=14> */
[----:B------:R-:W-:Y:S02]  /*12f5e0*/  LOP3.LUT P3, RZ, R212, 0x1000000, RZ, 0xc0, !PT ;  /* 0x01000000d4ff7812 */ /* 0x000fe4000786c0ff */
[----:B------:R-:W-:Y:S02]  /*12f5f0*/  LOP3.LUT R56, R56, 0xfff7ffff, RZ, 0xc0, !PT ;  /* 0xfff7ffff38387812 */ /* 0x000fe400078ec0ff */
[----:B------:R-:W-:Y:S01]  /*12f600*/  LOP3.LUT P6, RZ, R212, 0x80000, RZ, 0xc0, !PT ;  /* 0x00080000d4ff7812 */ /* 0x000fe200078cc0ff */
[----:B------:R1:W-:Y:S08]  /*12f610*/  @P0 STG.E desc[UR40][R12.64], R241 ;  /* 0x000000f10c000986 */ /* 0x0003f0000c101928 */
[----:B------:R-:W-:-:S02]  /*12f620*/  @P3 LOP3.LUT R56, R56, 0x80000, RZ, 0xfc, !PT ;  /* 0x0008000038383812 */ /* 0x000fc400078efcff */
[C---:B------:R-:W-:Y:S02]  /*12f630*/  LOP3.LUT P3, RZ, R212.reuse, 0x800000, RZ, 0xc0, !PT ;  /* 0x00800000d4ff7812 */ /* 0x040fe4000786c0ff */
[----:B------:R-:W-:Y:S01]  /*12f640*/  LOP3.LUT P5, RZ, R212, 0x100000, RZ, 0xc0, !PT ;  /* 0x00100000d4ff7812 */ /* 0x000fe200078ac0ff */
[----:B-1----:R-:W2:Y:S01]  /*12f650*/  LDL.LU R241, [R1+0x858] ;  /* 0x0008580001f17983 */ /* 0x002ea20000300800 */
[----:B------:R-:W-:Y:S01]  /*12f660*/  IMAD.WIDE R12, R224, 0x4, R136 ;  /* 0x00000004e00c7825 */ /* 0x000fe200078e0288 */
[----:B------:R-:W-:Y:S02]  /*12f670*/  LOP3.LUT P4, RZ, R212, 0x200000, RZ, 0xc0, !PT ;  /* 0x00200000d4ff7812 */ /* 0x000fe4000788c0ff */
[----:B------:R-:W-:Y:S02]  /*12f680*/  LOP3.LUT R56, R56, 0xffefffff, RZ, 0xc0, !PT ;  /* 0xffefffff38387812 */ /* 0x000fe400078ec0ff */
[----:B---3--:R1:W-:Y:S04]  /*12f690*/  @P6 STG.E desc[UR40][R12.64], R41 ;  /* 0x000000290c006986 */ /* 0x0083e8000c101928 */
[----:B------:R-:W-:-:S02]  /*12f6a0*/  @P3 LOP3.LUT R56, R56, 0x100000, RZ, 0xfc, !PT ;  /* 0x0010000038383812 */ /* 0x000fc400078efcff */
[----:B------:R-:W-:Y:S01]  /*12f6b0*/  LOP3.LUT P3, RZ, R212, 0x400000, RZ, 0xc0, !PT ;  /* 0x00400000d4ff7812 */ /* 0x000fe2000786c0ff */
[----:B-1----:R-:W-:Y:S01]  /*12f6c0*/  IMAD.WIDE R12, R224, 0x4, R134 ;  /* 0x00000004e00c7825 */ /* 0x002fe200078e0286 */
[----:B------:R-:W3:Y:S04]  /*12f6d0*/  LDL.LU R41, [R1+0x4c8] ;  /* 0x0004c80001297983 */ /* 0x000ee80000300800 */
[----:B----4-:R1:W-:Y:S04]  /*12f6e0*/  @P5 STG.E desc[UR40][R12.64], R240 ;  /* 0x000000f00c005986 */ /* 0x0103e8000c101928 */
[----:B------:R-:W4:Y:S04]  /*12f6f0*/  LDL.LU R224, [R1+0x428] ;  /* 0x0004280001e07983 */ /* 0x000f280000300800 */
[----:B-1----:R-:W3:Y:S01]  /*12f700*/  LDL.LU R240, [R1+0x368] ;  /* 0x0003680001f07983 */ /* 0x002ee20000300800 */
[----:B--2---:R-:W-:-:S05]  /*12f710*/  IMAD.WIDE R12, R15, 0x4, R196 ;  /* 0x000000040f0c7825 */ /* 0x004fca00078e02c4 */
[----:B------:R1:W-:Y:S02]  /*12f720*/  @P4 STG.E desc[UR40][R12.64], R58 ;  /* 0x0000003a0c004986 */ /* 0x0003e4000c101928 */
[----:B-1----:R-:W-:Y:S02]  /*12f730*/  IMAD.WIDE R12, R15, 0x4, R194 ;  /* 0x000000040f0c7825 */ /* 0x002fe400078e02c2 */
[----:B------:R-:W2:Y:S04]  /*12f740*/  LDL.LU R58, [R1+0x2e8] ;  /* 0x0002e800013a7983 */ /* 0x000ea80000300800 */
[----:B------:R1:W-:Y:S01]  /*12f750*/  @P3 STG.E desc[UR40][R12.64], R59 ;  /* 0x0000003b0c003986 */ /* 0x0003e2000c101928 */
[----:B------:R-:W-:-:S03]  /*12f760*/  LOP3.LUT P3, RZ, R56, 0x100000, RZ, 0xc0, !PT ;  /* 0x0010000038ff7812 */ /* 0x000fc6000786c0ff */
[----:B-1----:R-:W2:Y:S01]  /*12f770*/  LDL.LU R59, [R1+0x178] ;  /* 0x00017800013b7983 */ /* 0x002ea20000300800 */
[----:B------:R-:W-:-:S09]  /*12f780*/  IMAD.WIDE R12, R15, 0x4, R192 ;  /* 0x000000040f0c7825 */ /* 0x000fd200078e02c0 */
[----:B------:R1:W-:Y:S04]  /*12f790*/  @P3 STG.E desc[UR40][R12.64], R14 ;  /* 0x0000000e0c003986 */ /* 0x0003e8000c101928 */
        /* <DEDUP_REMOVED lines=31> */
[C---:B-1----:R-:W-:Y:S02]  /*12f990*/  IMAD.WIDE R12, R15.reuse, 0x4, R140 ;  /* 0x000000040f0c7825 */ /* 0x042fe400078e028c */
[----:B------:R-:W3:Y:S04]  /*12f9a0*/  LDL.LU R240, [R1+0x788] ;  /* 0x0007880001f07983 */ /* 0x000ee80000300800 */
[----:B--2---:R1:W-:Y:S02]  /*12f9b0*/  @P0 STG.E desc[UR40][R12.64], R58 ;  /* 0x0000003a0c000986 */ /* 0x0043e4000c101928 */
[----:B-1----:R-:W-:-:S05]  /*12f9c0*/  IMAD.WIDE R12, R15, 0x4, R138 ;  /* 0x000000040f0c7825 */ /* 0x002fca00078e028a */
[----:B------:R1:W-:Y:S02]  /*12f9d0*/  @P6 STG.E desc[UR40][R12.64], R59 ;  /* 0x0000003b0c006986 */ /* 0x0003e4000c101928 */
[----:B-1----:R-:W-:-:S05]  /*12f9e0*/  IMAD.WIDE R12, R15, 0x4, R136 ;  /* 0x000000040f0c7825 */ /* 0x002fca00078e0288 */
[----:B------:R1:W-:Y:S02]  /*12f9f0*/  @P5 STG.E desc[UR40][R12.64], R14 ;  /* 0x0000000e0c005986 */ /* 0x0003e4000c101928 */
[----:B-1----:R-:W-:Y:S02]  /*12fa00*/  IMAD.WIDE R12, R15, 0x4, R134 ;  /* 0x000000040f0c7825 */ /* 0x002fe400078e0286 */
[----:B------:R-:W2:Y:S04]  /*12fa10*/  LDL.LU R15, [R1+0x1cec] ;  /* 0x001cec00010f7983 */ /* 0x000ea80000300800 */
[----:B------:R-:W4:Y:S04]  /*12fa20*/  LDL.LU R41, [R1+0x1cdc] ;  /* 0x001cdc0001297983 */ /* 0x000f280000300800 */
[----:B------:R-:W4:Y:S04]  /*12fa30*/  LDL.LU R224, [R1+0x1ccc] ;  /* 0x001ccc0001e07983 */ /* 0x000f280000300800 */
[----:B------:R-:W4:Y:S04]  /*12fa40*/  LDL.LU R58, [R1+0x1cbc] ;  /* 0x001cbc00013a7983 */ /* 0x000f280000300800 */
[----:B------:R-:W4:Y:S01]  /*12fa50*/  LDL.LU R59, [R1+0x1cac] ;  /* 0x001cac00013b7983 */ /* 0x000f220000300800 */
[----:B------:R-:W-:-:S02]  /*12fa60*/  LOP3.LUT P4, RZ, R213, 0x10, RZ, 0xc0, !PT ;  /* 0x00000010d5ff7812 */ /* 0x000fc4000788c0ff */
[C---:B------:R-:W-:Y:S01]  /*12fa70*/  LOP3.LUT P0, RZ, R213.reuse, 0x20, RZ, 0xc0, !PT ;  /* 0x00000020d5ff7812 */ /* 0x040fe2000780c0ff */
[----:B------:R-:W4:Y:S10]  /*12fa80*/  LDL.LU R14, [R1+0x1c9c] ;  /* 0x001c9c00010e7983 */ /* 0x000f340000300800 */
[----:B------:R3:W-:Y:S02]  /*12fa90*/  @P4 STG.E desc[UR40][R12.64], R250 ;  /* 0x000000fa0c004986 */ /* 0x0007e4000c101928 */
[----:B---3--:R-:W-:Y:S01]  /*12faa0*/  IMAD.WIDE R12, R240, 0x4, R196 ;  /* 0x00000004f00c7825 */ /* 0x008fe200078e02c4 */
[----:B------:R-:W-:-:S04]  /*12fab0*/  LOP3.LUT P3, RZ, R213, 0x20000, RZ, 0xc0, !PT ;  /* 0x00020000d5ff7812 */ /* 0x000fc8000786c0ff */
        /* <DEDUP_REMOVED lines=17> */
[C---:B------:R-:W-:Y:S01]  /*12fbd0*/  LOP3.LUT P4, RZ, R213.reuse, 0x100, RZ, 0xc0, !PT ;  /* 0x00000100d5ff7812 */ /* 0x040fe2000788c0ff */
[----:B------:R-:W3:Y:S04]  /*12fbe0*/  LDL.LU R225, [R1+0x1c2c] ;  /* 0x001c2c0001e17983 */ /* 0x000ee80000300800 */
[----:B----4-:R1:W-:Y:S04]  /*12fbf0*/  @P6 STG.E desc[UR40][R12.64], R41 ;  /* 0x000000290c006986 */ /* 0x0103e8000c101928 */
[----:B------:R-:W-:Y:S01]  /*12fc00*/  @P3 LOP3.LUT R56, R56, 0x80, RZ, 0xfc, !PT ;  /* 0x0000008038383812 */ /* 0x000fe200078efcff */
[----:B------:R-:W4:Y:S01]  /*12fc10*/  LDL.LU R241, [R1+0x1c1c] ;  /* 0x001c1c0001f17983 */ /* 0x000f220000300800 */
        /* <DEDUP_REMOVED lines=13> */
[----:B-1----:R-:W-:Y:S01]  /*12fcf0*/  IMAD.WIDE R12, R240, 0x4, R192 ;  /* 0x00000004f00c7825 */ /* 0x002fe200078e02c0 */
[----:B------:R-:W-:-:S04]  /*12fd00*/  LOP3.LUT R56, R56, 0xffffefff, RZ, 0xc0, !PT ;  /* 0xffffefff38387812 */ /* 0x000fc800078ec0ff */
[----:B------:R1:W-:Y:S07]  /*12fd10*/  @P5 STG.E desc[UR40][R12.64], R224 ;  /* 0x000000e00c005986 */ /* 0x0003ee000c101928 */
[----:B------:R-:W-:Y:S02]  /*12fd20*/  @P3 LOP3.LUT R56, R56, 0x1000, RZ, 0xfc, !PT ;  /* 0x0000100038383812 */ /* 0x000fe400078efcff */
[----:B------:R-:W-:Y:S01]  /*12fd30*/  LOP3.LUT P3, RZ, R213, 0x200, RZ, 0xc0, !PT ;  /* 0x00000200d5ff7812 */ /* 0x000fe2000786c0ff */
[C---:B-1----:R-:W-:Y:S01]  /*12fd40*/  IMAD.WIDE R12, R240.reuse, 0x4, R190 ;  /* 0x00000004f00c7825 */ /* 0x042fe200078e02be */
[----:B------:R-:W4:Y:S04]  /*12fd50*/  LDL.LU R224, [R1+0x1c0c] ;  /* 0x001c0c0001e07983 */ /* 0x000f280000300800 */
[----:B------:R1:W-:Y:S02]  /*12fd60*/  @P4 STG.E desc[UR40][R12.64], R58 ;  /* 0x0000003a0c004986 */ /* 0x0003e4000c101928 */
[----:B-1----:R-:W-:-:S02]  /*12fd70*/  IMAD.WIDE R12, R240, 0x4, R188 ;  /* 0x00000004f00c7825 */ /* 0x002fc400078e02bc */
        /* <DEDUP_REMOVED lines=659> */
[----:B------:R-:W-:-:S02]  /*1326b0*/  LOP3.LUT P3, RZ, R217, 0x400000, RZ, 0xc0, !PT ;  /* 0x00400000d9ff7812 */ /* 0x000fc4000786c0ff */
[----:B------:R-:W-:Y:S01]  /*1326c0*/  LOP3.LUT P0, RZ, R217, 0x400, RZ, 0xc0, !PT ;  /* 0x00000400d9ff7812 */ /* 0x000fe2000780c0ff */
[----:B------:R-:W3:Y:S01]  /*1326d0*/  LDL.LU R59, [R1+0x1d3c] ;  /* 0x001d3c00013b7983 */ /* 0x000ee20000300800 */
[----:B------:R-:W-:Y:S01]  /*1326e0*/  LOP3.LUT R3, R3, 0xffffdfff, RZ, 0xc0, !PT ;  /* 0xffffdfff03037812 */ /* 0x000fe200078ec0ff */
[----:B------:R-:W-:-:S08]  /*1326f0*/  IMAD.WIDE R12, R226, 0x4, R186 ;  /* 0x00000004e20c7825 */ /* 0x000fd000078e02ba */
        /* <DEDUP_REMOVED lines=30> */
[----:B------:R-:W2:Y:S04]  /*1328e0*/  LDL.LU R40, [R1+0x1d0c] ;  /* 0x001d0c0001287983 */ /* 0x000ea80000300800 */
[----:B------:R-:W2:Y:S04]  /*1328f0*/  LDL.LU R219, [R1+0x1cfc] ;  /* 0x001cfc0001db7983 */ /* 0x000ea80000300800 */
[----:B------:R-:W2:Y:S04]  /*132900*/  LDL.LU R242, [R1+0x1a0c] ;  /* 0x001a0c0001f27983 */ /* 0x000ea80000300800 */
[----:B------:R-:W2:Y:S01]  /*132910*/  LDL.LU R225, [R1+0x198c] ;  /* 0x00198c0001e17983 */ /* 0x000ea20000300800 */
[----:B------:R-:W-:-:S03]  /*132920*/  IMAD.WIDE R12, R226, 0x4, R184 ;  /* 0x00000004e20c7825 */ /* 0x000fc600078e02b8 */
[----:B------:R-:W2:Y:S04]  /*132930*/  LDL.LU R241, [R1+0x188c] ;  /* 0x00188c0001f17983 */ /* 0x000ea80000300800 */
[----:B---3--:R1:W-:Y:S02]  /*132940*/  @P6 STG.E desc[UR40][R12.64], R41 ;  /* 0x000000290c006986 */ /* 0x0083e4000c101928 */
[C---:B-1----:R-:W-:Y:S02]  /*132950*/  IMAD.WIDE R12, R226.reuse, 0x4, R182 ;  /* 0x00000004e20c7825 */ /* 0x042fe400078e02b6 */
[----:B------:R-:W3:Y:S04]  /*132960*/  LDL.LU R41, [R1+0x15bc] ;  /* 0x0015bc0001297983 */ /* 0x000ee80000300800 */
[----:B----4-:R1:W-:Y:S02]  /*132970*/  @P5 STG.E desc[UR40][R12.64], R224 ;  /* 0x000000e00c005986 */ /* 0x0103e4000c101928 */
[----:B-1----:R-:W-:-:S02]  /*132980*/  IMAD.WIDE R12, R226, 0x4, R180 ;  /* 0x00000004e20c7825 */ /* 0x002fc400078e02b4 */
[----:B------:R-:W4:Y:S04]  /*132990*/  LDL.LU R224, [R1+0x154c] ;  /* 0x00154c0001e07983 */ /* 0x000f280000300800 */
[----:B------:R1:W-:Y:S02]  /*1329a0*/  @P4 STG.E desc[UR40][R12.64], R240 ;  /* 0x000000f00c004986 */ /* 0x0003e4000c101928 */
[C---:B-1----:R-:W-:Y:S02]  /*1329b0*/  IMAD.WIDE R12, R226.reuse, 0x4, R146 ;  /* 0x00000004e20c7825 */ /* 0x042fe400078e0292 */
[----:B------:R-:W3:Y:S04]  /*1329c0*/  LDL.LU R240, [R1+0x139c] ;  /* 0x00139c0001f07983 */ /* 0x000ee80000300800 */
[----:B------:R1:W-:Y:S04]  /*1329d0*/  @P3 STG.E desc[UR40][R12.64], R58 ;  /* 0x0000003a0c003986 */ /* 0x0003e8000c101928 */
[----:B-1----:R-:W3:Y:S01]  /*1329e0*/  LDL.LU R58, [R1+0x135c] ;  /* 0x00135c00013a7983 */ /* 0x002ee20000300800 */
[----:B------:R-:W-:Y:S01]  /*1329f0*/  LOP3.LUT P3, RZ, R3, 0x100000, RZ, 0xc0, !PT ;  /* 0x0010000003ff7812 */ /* 0x000fe2000786c0ff */
[----:B------:R-:W-:-:S12]  /*132a00*/  IMAD.WIDE R12, R226, 0x4, R144 ;  /* 0x00000004e20c7825 */ /* 0x000fd800078e0290 */
[----:B------:R1:W-:Y:S01]  /*132a10*/  @P3 STG.E desc[UR40][R12.64], R59 ;  /* 0x0000003b0c003986 */ /* 0x0003e2000c101928 */
[----:B------:R-:W-:Y:S01]  /*132a20*/  LOP3.LUT P3, RZ, R3, 0x80000, RZ, 0xc0, !PT ;  /* 0x0008000003ff7812 */ /* 0x000fe2000786c0ff */
[----:B-1----:R-:W-:Y:S02]  /*132a30*/  IMAD.WIDE R12, R226, 0x4, R142 ;  /* 0x00000004e20c7825 */ /* 0x002fe400078e028e */
[----:B------:R-:W4:Y:S01]  /*132a40*/  LDL.LU R59, [R1+0x11fc] ;  /* 0x0011fc00013b7983 */ /* 0x000f220000300800 */
[C---:B------:R-:W-:Y:S02]  /*132a50*/  LOP3.LUT P2, RZ, R217.reuse, 0x800000, RZ, 0xc0, !PT ;  /* 0x00800000d9ff7812 */ /* 0x040fe4000784c0ff */
[C---:B------:R-:W-:Y:S02]  /*132a60*/  LOP3.LUT P1, RZ, R217.reuse, 0x1000000, RZ, 0xc0, !PT ;  /* 0x01000000d9ff7812 */ /* 0x040fe4000782c0ff */
[C---:B------:R-:W-:Y:S02]  /*132a70*/  LOP3.LUT P0, RZ, R217.reuse, 0x2000000, RZ, 0xc0, !PT ;  /* 0x02000000d9ff7812 */ /* 0x040fe4000780c0ff */
[----:B------:R-:W-:-:S03]  /*132a80*/  LOP3.LUT P6, RZ, R217, 0x4000000, RZ, 0xc0, !PT ;  /* 0x04000000d9ff7812 */ /* 0x000fc600078cc0ff */
[----:B--2---:R1:W-:Y:S01]  /*132a90*/  @P3 STG.E desc[UR40][R12.64], R15 ;  /* 0x0000000f0c003986 */ /* 0x0043e2000c101928 */
[C---:B------:R-:W-:Y:S01]  /*132aa0*/  LOP3.LUT P3, RZ, R3.reuse, 0x40000, RZ, 0xc0, !PT ;  /* 0x0004000003ff7812 */ /* 0x040fe2000786c0ff */
[C---:B-1----:R-:W-:Y:S02]  /*132ab0*/  IMAD.WIDE R12, R226.reuse, 0x4, R140 ;  /* 0x00000004e20c7825 */ /* 0x042fe400078e028c */
        /* <DEDUP_REMOVED lines=15> */
[C---:B-1----:R-:W-:Y:S02]  /*132bb0*/  IMAD.WIDE R12, R14.reuse, 0x4, R194 ;  /* 0x000000040e0c7825 */ /* 0x042fe400078e02c2 */
[----:B------:R-:W2:Y:S10]  /*132bc0*/  LDL.LU R225, [R1+0xd0c] ;  /* 0x000d0c0001e17983 */ /* 0x000eb40000300800 */
[----:B------:R1:W-:Y:S02]  /*132bd0*/  @P3 STG.E desc[UR40][R12.64], R241 ;  /* 0x000000f10c003986 */ /* 0x0003e4000c101928 */
[----:B-1----:R-:W-:-:S02]  /*132be0*/  IMAD.WIDE R12, R14, 0x4, R192 ;  /* 0x000000040e0c7825 */ /* 0x002fc400078e02c0 */
        /* <DEDUP_REMOVED lines=8> */
[----:B-1----:R-:W-:-:S05]  /*132c70*/  IMAD.WIDE R12, R14, 0x4, R186 ;  /* 0x000000040e0c7825 */ /* 0x002fca00078e02ba */
[----:B------:R1:W-:Y:S04]  /*132c80*/  @P6 STG.E desc[UR40][R12.64], R58 ;  /* 0x0000003a0c006986 */ /* 0x0003e8000c101928 */
[----:B-1----:R-:W4:Y:S01]  /*132c90*/  LDL.LU R58, [R1+0x4bc] ;  /* 0x0004bc00013a7983 */ /* 0x002f220000300800 */
[C---:B------:R-:W-:Y:S02]  /*132ca0*/  LOP3.LUT P5, RZ, R217.reuse, 0x8000000, RZ, 0xc0, !PT ;  /* 0x08000000d9ff7812 */ /* 0x040fe400078ac0ff */
[C---:B------:R-:W-:Y:S01]  /*132cb0*/  LOP3.LUT P4, RZ, R217.reuse, 0x10000000, RZ, 0xc0, !PT ;  /* 0x10000000d9ff7812 */ /* 0x040fe2000788c0ff */
[----:B------:R-:W-:Y:S01]  /*132cc0*/  IMAD.WIDE R12, R14, 0x4, R184 ;  /* 0x000000040e0c7825 */ /* 0x000fe200078e02b8 */
[C---:B------:R-:W-:Y:S01]  /*132cd0*/  LOP3.LUT P2, RZ, R217.reuse, 0x20000000, RZ, 0xc0, !PT ;  /* 0x20000000d9ff7812 */ /* 0x040fe2000784c0ff */
[----:B------:R-:W4:Y:S01]  /*132ce0*/  LDL.LU R240, [R1+0x41c] ;  /* 0x00041c0001f07983 */ /* 0x000f220000300800 */
[----:B------:R-:W-:-:S07]  /*132cf0*/  LOP3.LUT P1, RZ, R217, 0x40000000, RZ, 0xc0, !PT ;  /* 0x40000000d9ff7812 */ /* 0x000fce000782c0ff */
[----:B------:R1:W-:Y:S01]  /*132d00*/  @P5 STG.E desc[UR40][R12.64], R59 ;  /* 0x0000003b0c005986 */ /* 0x0003e2000c101928 */
[----:B------:R-:W-:Y:S01]  /*132d10*/  LOP3.LUT P6, RZ, R3, 0x4, RZ, 0xc0, !PT ;  /* 0x0000000403ff7812 */ /* 0x000fe200078cc0ff */
[----:B-1----:R-:W-:Y:S02]  /*132d20*/  IMAD.WIDE R12, R14, 0x4, R182 ;  /* 0x000000040e0c7825 */ /* 0x002fe400078e02b6 */
[----:B------:R-:W4:Y:S01]  /*132d30*/  LDL.LU R59, [R1+0x35c] ;  /* 0x00035c00013b7983 */ /* 0x000f220000300800 */
[----:B------:R-:W-:Y:S02]  /*132d40*/  LOP3.LUT P0, RZ, R217, 0x80000000, RZ, 0xc0, !PT ;  /* 0x80000000d9ff7812 */ /* 0x000fe4000780c0ff */
[C---:B------:R-:W-:Y:S02]  /*132d50*/  LOP3.LUT P5, RZ, R3.reuse, 0x1, RZ, 0xc0, !PT ;  /* 0x0000000103ff7812 */ /* 0x040fe400078ac0ff */
[----:B------:R-:W-:-:S05]  /*132d60*/  LOP3.LUT R3, R3, 0xffffefff, RZ, 0xc0, !PT ;  /* 0xffffefff03037812 */ /* 0x000fca00078ec0ff */
[----:B------:R-:W-:-:S04]  /*132d70*/  @P6 LOP3.LUT R3, R3, 0x1000, RZ, 0xfc, !PT ;  /* 0x0000100003036812 */ /* 0x000fc800078efcff */
[----:B------:R-:W-:Y:S01]  /*132d80*/  LOP3.LUT P6, RZ, R3, 0x2, RZ, 0xc0, !PT ;  /* 0x0000000203ff7812 */ /* 0x000fe200078cc0ff */
[----:B--2---:R1:W-:Y:S02]  /*132d90*/  @P4 STG.E desc[UR40][R12.64], R15 ;  /* 0x0000000f0c004986 */ /* 0x0043e4000c101928 */
[C---:B-1----:R-:W-:Y:S02]  /*132da0*/  IMAD.WIDE R12, R14.reuse, 0x4, R180 ;  /* 0x000000040e0c7825 */ /* 0x042fe400078e02b4 */
[----:B------:R-:W2:Y:S04]  /*132db0*/  LDL.LU R15, [R1+0x2dc] ;  /* 0x0002dc00010f7983 */ /* 0x000ea80000300800 */
[----:B------:R-:W2:Y:S04]  /*132dc0*/  LDL.LU R219, [R1+0xecc] ;  /* 0x000ecc0001db7983 */ /* 0x000ea80000300800 */
[----:B------:R1:W-:Y:S02]  /*132dd0*/  @P2 STG.E desc[UR40][R12.64], R225 ;  /* 0x000000e10c002986 */ /* 0x0003e4000c101928 */
[----:B-1----:R-:W-:-:S05]  /*132de0*/  IMAD.WIDE R12, R14, 0x4, R146 ;  /* 0x000000040e0c7825 */ /* 0x002fca00078e0292 */
[----:B------:R1:W-:Y:S02]  /*132df0*/  @P1 STG.E desc[UR40][R12.64], R241 ;  /* 0x000000f10c001986 */ /* 0x0003e4000c101928 */
[----:B-1----:R-:W-:-:S05]  /*132e00*/  IMAD.WIDE R12, R14, 0x4, R144 ;  /* 0x000000040e0c7825 */ /* 0x002fca00078e0290 */
[----:B---3--:R1:W-:Y:S02]  /*132e10*/  @P0 STG.E desc[UR40][R12.64], R41 ;  /* 0x000000290c000986 */ /* 0x0083e4000c101928 */
[----:B-1----:R-:W-:-:S05]  /*132e20*/  IMAD.WIDE R12, R14, 0x4, R142 ;  /* 0x000000040e0c7825 */ /* 0x002fca00078e028e */
[----:B----4-:R1:W-:Y:S02]  /*132e30*/  @P5 STG.E desc[UR40][R12.64], R224 ;  /* 0x000000e00c005986 */ /* 0x0103e4000c101928 */
[----:B-1----:R-:W-:-:S05]  /*132e40*/  IMAD.WIDE R12, R14, 0x4, R140 ;  /* 0x000000040e0c7825 */ /* 0x002fca00078e028c */
[----:B------:R1:W-:Y:S04]  /*132e50*/  @P6 STG.E desc[UR40][R12.64], R58 ;  /* 0x0000003a0c006986 */ /* 0x0003e8000c101928 */
[----:B-1----:R-:W3:Y:S01]  /*132e60*/  LDL.LU R58, [R1+0x1e40] ;  /* 0x001e4000013a7983 */ /* 0x002ee20000300800 */
[----:B------:R-:W-:Y:S02]  /*132e70*/  LOP3.LUT P4, RZ, R108, 0x20, RZ, 0xc0, !PT ;  /* 0x000000206cff7812 */ /* 0x000fe4000788c0ff */
[----:B------:R-:W-:Y:S01]  /*132e80*/  LOP3.LUT R3, R3, 0xffffffbf, RZ, 0xc0, !PT ;  /* 0xffffffbf03037812 */ /* 0x000fe200078ec0ff */
[----:B------:R-:W4:Y:S01]  /*132e90*/  LDL.LU R2, [R1+0x1ee0] ;  /* 0x001ee00001027983 */ /* 0x000f220000300800 */
[----:B------:R-:W-:-:S03]  /*132ea0*/  IMAD.WIDE R12, R14, 0x4, R138 ;  /* 0x000000040e0c7825 */ /* 0x000fc600078e028a */
[----:B------:R-:W4:Y:S06]  /*132eb0*/  LDL.LU R252, [R1+0x1eb0] ;  /* 0x001eb00001fc7983 */ /* 0x000f2c0000300800 */
        /* <DEDUP_REMOVED lines=12> */
[----:B------:R-:W-:-:S04]  /*132f80*/  @P4 LOP3.LUT R3, R3, 0x400, RZ, 0xfc, !PT ;  /* 0x0000040003034812 */ /* 0x000fc800078efcff */
[C---:B------:R-:W-:Y:S02]  /*132f90*/  LOP3.LUT P4, RZ, R3.reuse, 0x10, RZ, 0xc0, !PT ;  /* 0x0000001003ff7812 */ /* 0x040fe4000788c0ff */
[----:B------:R-:W-:-:S11]  /*132fa0*/  LOP3.LUT R3, R3, 0xfffff7ff, RZ, 0xc0, !PT ;  /* 0xfffff7ff03037812 */ /* 0x000fd600078ec0ff */
[----:B------:R-:W-:-:S04]  /*132fb0*/  @P4 LOP3.LUT R3, R3, 0x800, RZ, 0xfc, !PT ;  /* 0x0000080003034812 */ /* 0x000fc800078efcff */
[C---:B------:R-:W-:Y:S02]  /*132fc0*/  LOP3.LUT P6, RZ, R3.reuse, 0x1000, RZ, 0xc0, !PT ;  /* 0x0000100003ff7812 */ /* 0x040fe400078cc0ff */
[----:B------:R-:W-:-:S11]  /*132fd0*/  LOP3.LUT P4, RZ, R3, 0x8, RZ, 0xc0, !PT ;  /* 0x0000000803ff7812 */ /* 0x000fd6000788c0ff */
[----:B------:R1:W-:Y:S02]  /*132fe0*/  @P6 STG.E desc[UR40][R12.64], R240 ;  /* 0x000000f00c006986 */ /* 0x0003e4000c101928 */
[----:B-1----:R-:W-:-:S05]  /*132ff0*/  IMAD.WIDE R12, R14, 0x4, R136 ;  /* 0x000000040e0c7825 */ /* 0x002fca00078e0288 */
[----:B------:R1:W-:Y:S01]  /*133000*/  @P4 STG.E desc[UR40][R12.64], R59 ;  /* 0x0000003b0c004986 */ /* 0x0003e2000c101928 */
[C---:B------:R-:W-:Y:S01]  /*133010*/  LOP3.LUT P4, RZ, R3.reuse, 0x800, RZ, 0xc0, !PT ;  /* 0x0000080003ff7812 */ /* 0x040fe2000788c0ff */
[----:B-1----:R-:W-:Y:S02]  /*133020*/  IMAD.WIDE R12, R14, 0x4, R134 ;  /* 0x000000040e0c7825 */ /* 0x002fe400078e0286 */
[----:B------:R-:W4:Y:S10]  /*133030*/  LDL.LU R14, [R1+0x1e80] ;  /* 0x001e8000010e7983 */ /* 0x000f340000300800 */
[----:B--2---:R1:W-:Y:S01]  /*133040*/  @P4 STG.E desc[UR40][R12.64], R15 ;  /* 0x0000000f0c004986 */ /* 0x0043e2000c101928 */
[----:B------:R-:W-:-:S03]  /*133050*/  LOP3.LUT P4, RZ, R3, 0x400, RZ, 0xc0, !PT ;  /* 0x0000040003ff7812 */ /* 0x000fc6000788c0ff */
[----:B-1----:R-:W2:Y:S04]  /*133060*/  LDL.LU R15, [R1+0x1e30] ;  /* 0x001e3000010f7983 */ /* 0x002ea80000300800 */
[----:B------:R-:W2:Y:S04]  /*133070*/  LDL.LU R40, [R1+0x1e70] ;  /* 0x001e700001287983 */ /* 0x000ea80000300800 */
        /* <DEDUP_REMOVED lines=16> */
[----:B---3--:R1:W-:Y:S04]  /*133180*/  @P4 STG.E desc[UR40][R12.64], R58 ;  /* 0x0000003a0c004986 */ /* 0x0083e8000c101928 */
[----:B-1----:R-:W3:Y:S01]  /*133190*/  LDL.LU R58, [R1+0x1e60] ;  /* 0x001e6000013a7983 */ /* 0x002ee20000300800 */
[----:B------:R-:W-:Y:S01]  /*1331a0*/  LOP3.LUT P4, RZ, R3, 0x200, RZ, 0xc0, !PT ;  /* 0x0000020003ff7812 */ /* 0x000fe2000788c0ff */
[----:B------:R-:W-:Y:S01]  /*1331b0*/  IMAD.WIDE R12, R219, 0x4, R194 ;  /* 0x00000004db0c7825 */ /* 0x000fe200078e02c2 */
[C---:B------:R-:W-:Y:S01]  /*1331c0*/  LOP3.LUT P3, RZ, R108.reuse, 0x40, RZ, 0xc0, !PT ;  /* 0x000000406cff7812 */ /* 0x040fe2000786c0ff */
[----:B------:R-:W3:Y:S01]  /*1331d0*/  LDL.LU R0, [R1+0x5c50] ;  /* 0x005c500001007983 */ /* 0x000ee20000300800 */
[----:B------:R-:W-:-:S03]  /*1331e0*/  LOP3.LUT P2, RZ, R108, 0x80, RZ, 0xc0, !PT ;  /* 0x000000806cff7812 */ /* 0x000fc6000784c0ff */
[----:B------:R-:W3:Y:S01]  /*1331f0*/  LDL.LU R178, [R1+0x1e10] ;  /* 0x001e100001b27983 */ /* 0x000ee20000300800 */
[C---:B------:R-:W-:Y:S02]  /*133200*/  LOP3.LUT P1, RZ, R108.reuse, 0x100, RZ, 0xc0, !PT ;  /* 0x000001006cff7812 */ /* 0x040fe4000782c0ff */
[C---:B------:R-:W-:Y:S01]  /*133210*/  LOP3.LUT P0, RZ, R108.reuse, 0x200, RZ, 0xc0, !PT ;  /* 0x000002006cff7812 */ /* 0x040fe2000780c0ff */
[----:B------:R-:W3:Y:S04]  /*133220*/  LDL.LU R223, [R1+0xec8] ;  /* 0x000ec80001df7983 */ /* 0x000ee80000300800 */
[----:B----4-:R1:W-:Y:S01]  /*133230*/  @P4 STG.E desc[UR40][R12.64], R2 ;  /* 0x000000020c004986 */ /* 0x0103e2000c101928 */
[----:B------:R-:W-:Y:S02]  /*133240*/  LOP3.LUT P4, RZ, R3, 0x100, RZ, 0xc0, !PT ;  /* 0x0000010003ff7812 */ /* 0x000fe4000788c0ff */
[----:B------:R-:W-:Y:S01]  /*133250*/  LOP3.LUT P5, RZ, R108, 0x400, RZ, 0xc0, !PT ;  /* 0x000004006cff7812 */ /* 0x000fe200078ac0ff */
[----:B------:R-:W4:Y:S04]  /*133260*/  LDL.LU R127, [R1+0x1e50] ;  /* 0x001e5000017f7983 */ /* 0x000f280000300800 */
[----:B------:R-:W4:Y:S01]  /*133270*/  LDL.LU R109, [R1+0x1e00] ;  /* 0x001e0000016d7983 */ /* 0x000f220000300800 */
[----:B-1----:R-:W-:-:S03]  /*133280*/  IMAD.WIDE R12, R219, 0x4, R192 ;  /* 0x00000004db0c7825 */ /* 0x002fc600078e02c0 */
[----:B------:R-:W4:Y:S04]  /*133290*/  LDL.LU R126, [R1+0x1ec0] ;  /* 0x001ec000017e7983 */ /* 0x000f280000300800 */
[----:B------:R1:W-:Y:S01]  /*1332a0*/  @P4 STG.E desc[UR40][R12.64], R252 ;  /* 0x000000fc0c004986 */ /* 0x0003e2000c101928 */
[----:B------:R-:W-:Y:S01]  /*1332b0*/  LOP3.LUT P4, RZ, R3, 0x80, RZ, 0xc0, !PT ;  /* 0x0000008003ff7812 */ /* 0x000fe2000788c0ff */
[----:B-1----:R-:W-:Y:S02]  /*1332c0*/  IMAD.WIDE R12, R219, 0x4, R190 ;  /* 0x00000004db0c7825 */ /* 0x002fe400078e02be */
[----:B------:R-:W4:Y:S04]  /*1332d0*/  LDL.LU R252, [R1+0x1e90] ;  /* 0x001e900001fc7983 */ /* 0x000f280000300800 */
[----:B------:R-:W4:Y:S06]  /*1332e0*/  LDL.LU R124, [R1+0x1df0] ;  /* 0x001df000017c7983 */ /* 0x000f2c0000300800 */
[----:B------:R1:W-:Y:S01]  /*1332f0*/  @P4 STG.E desc[UR40][R12.64], R14 ;  /* 0x0000000e0c004986 */ /* 0x0003e2000c101928 */
[----:B------:R-:W-:Y:S01]  /*133300*/  LOP3.LUT P4, RZ, R3, 0x40, RZ, 0xc0, !PT ;  /* 0x0000004003ff7812 */ /* 0x000fe2000788c0ff */
[----:B-1----:R-:W-:-:S12]  /*133310*/  IMAD.WIDE R12, R219, 0x4, R188 ;  /* 0x00000004db0c7825 */ /* 0x002fd800078e02bc */
[----:B--2---:R1:W-:Y:S01]  /*133320*/  @P4 STG.E desc[UR40][R12.64], R15 ;  /* 0x0000000f0c004986 */ /* 0x0043e2000c101928 */
[----:B------:R-:W-:Y:S01]  /*133330*/  LOP3.LUT P4, RZ, R3, 0x20, RZ, 0xc0, !PT ;  /* 0x0000002003ff7812 */ /* 0x000fe2000788c0ff */
[----:B------:R-:W-:-:S04]  /*133340*/  IMAD.WIDE R2, R219, 0x4, R182 ;  /* 0x00000004db027825 */ /* 0x000fc800078e02b6 */
[----:B-1----:R-:W-:-:S04]  /*133350*/  IMAD.WIDE R12, R219, 0x4, R186 ;  /* 0x00000004db0c7825 */ /* 0x002fc800078e02ba */
[C---:B------:R-:W-:Y:S01]  /*133360*/  IMAD.WIDE R14, R219.reuse, 0x4, R184 ;  /* 0x00000004db0e7825 */ /* 0x040fe200078e02b8 */
[----:B------:R1:W-:Y:S04]  /*133370*/  @P3 STG.E desc[UR40][R12.64], R40 ;  /* 0x000000280c003986 */ /* 0x0003e8000c101928 */
[----:B------:R2:W-:Y:S04]  /*133380*/  @P2 STG.E desc[UR40][R14.64], R226 ;  /* 0x000000e20e002986 */ /* 0x0005e8000c101928 */
[----:B------:R-:W-:Y:S01]  /*133390*/  @P1 STG.E desc[UR40][R2.64], R242 ;  /* 0x000000f202001986 */ /* 0x000fe2000c101928 */
[----:B-1----:R-:W-:-:S04]  /*1333a0*/  IMAD.WIDE R12, R219, 0x4, R180 ;  /* 0x00000004db0c7825 */ /* 0x002fc800078e02b4 */
[----:B--2---:R-:W-:Y:S01]  /*1333b0*/  IMAD.WIDE R14, R219, 0x4, R146 ;  /* 0x00000004db0e7825 */ /* 0x004fe200078e0292 */
[----:B------:R-:W-:Y:S04]  /*1333c0*/  @P0 STG.E desc[UR40][R12.64], R225 ;  /* 0x000000e10c000986 */ /* 0x000fe8000c101928 */
[----:B---3--:R1:W-:Y:S04]  /*1333d0*/  @P5 STG.E desc[UR40][R14.64], R58 ;  /* 0x0000003a0e005986 */ /* 0x0083e8000c101928 */
[----:B-1----:R-:W2:Y:S04]  /*1333e0*/  LDL.LU R58, [R1+0x1de0] ;  /* 0x001de000013a7983 */ /* 0x002ea80000300800 */
[----:B------:R-:W3:Y:S04]  /*1333f0*/  LDL.LU R40, [R1+0x4140] ;  /* 0x0041400001287983 */ /* 0x000ee80000300800 */
[----:B------:R-:W3:Y:S04]  /*133400*/  LDL.LU R226, [R1+0x413c] ;  /* 0x00413c0001e27983 */ /* 0x000ee80000300800 */
[----:B------:R-:W3:Y:S04]  /*133410*/  LDL.LU R242, [R1+0x4138] ;  /* 0x0041380001f27983 */ /* 0x000ee80000300800 */
[----:B------:R-:W3:Y:S04]  /*133420*/  LDL.LU R225, [R1+0x4158] ;  /* 0x0041580001e17983 */ /* 0x000ee80000300800 */
[----:B------:R-:W3:Y:S04]  /*133430*/  LDL.LU R125, [R1+0x19f0] ;  /* 0x0019f000017d7983 */ /* 0x000ee80000300800 */
[----:B------:R-:W3:Y:S04]  /*133440*/  LDL.LU R32, [R1+0x18a0] ;  /* 0x0018a00001207983 */ /* 0x000ee80000300800 */
[----:B------:R-:W3:Y:S01]  /*133450*/  LDL.LU R179, [R1+0x1950] ;  /* 0x0019500001b37983 */ /* 0x000ee20000300800 */
[----:B------:R-:W-:-:S02]  /*133460*/  LOP3.LUT P6, RZ, R108, 0x800, RZ, 0xc0, !PT ;  /* 0x000008006cff7812 */ /* 0x000fc400078cc0ff */
[----:B------:R-:W-:Y:S01]  /*133470*/  ISETP.LT.AND P1, PT, R241, UR36, !P4 ;  /* 0x00000024f1007c0c */ /* 0x000fe2000e721270 */
[----:B------:R-:W-:Y:S01]  /*133480*/  IMAD.WIDE R2, R219, 0x4, R144 ;  /* 0x00000004db027825 */ /* 0x000fe200078e0290 */
[----:B------:R-:W-:Y:S02]  /*133490*/  ISETP.LT.AND P5, PT, R41, UR36, !P4 ;  /* 0x0000002429007c0c */ /* 0x000fe4000e7a1270 */
[----:B------:R-:W-:Y:S02]  /*1334a0*/  ISETP.LT.AND P3, PT, R224, UR36, !P4 ;  /* 0x00000024e0007c0c */ /* 0x000fe4000e761270 */
[----:B------:R-:W-:Y:S01]  /*1334b0*/  ISETP.LT.AND P2, PT, R240, UR36, !P4 ;  /* 0x00000024f0007c0c */ /* 0x000fe2000e741270 */
[----:B------:R-:W-:Y:S01]  /*1334c0*/  IMAD.WIDE R12, R219, 0x4, R140 ;  /* 0x00000004db0c7825 */ /* 0x000fe200078e028c */
[----:B------:R-:W-:-:S03]  /*1334d0*/  ISETP.GE.AND P0, PT, R0, UR5, PT ;  /* 0x0000000500007c0c */ /* 0x000fc6000bf06270 */
[----:B------:R1:W-:Y:S01]  /*1334e0*/  @P6 STG.E desc[UR40][R2.64], R178 ;  /* 0x000000b202006986 */ /* 0x0003e2000c101928 */
[----:B------:R-:W-:Y:S01]  /*1334f0*/  IMAD.WIDE R14, R219, 0x4, R138 ;  /* 0x00000004db0e7825 */ /* 0x000fe200078e028a */
[----:B------:R-:W-:Y:S02]  /*133500*/  ISETP.LT.AND P4, PT, R59, UR36, !P4 ;  /* 0x000000243b007c0c */ /* 0x000fe4000e781270 */
[----:B------:R-:W-:Y:S01]  /*133510*/  ISETP.LT.AND P6, PT, R222, UR36, !P0 ;  /* 0x00000024de007c0c */ /* 0x000fe2000c7c1270 */
[----:B------:R-:W-:-:S04]  /*133520*/  IMAD.WIDE R28, R219, 0x4, R136 ;  /* 0x00000004db1c7825 */ /* 0x000fc800078e0288 */
[C---:B-1----:R-:W-:Y:S01]  /*133530*/  IMAD.WIDE R2, R219.reuse, 0x4, R142 ;  /* 0x00000004db027825 */ /* 0x042fe200078e028e */
[----:B------:R-:W3:Y:S04]  /*133540*/  LDL.LU R178, [R1+0x15d0] ;  /* 0x0015d00001b27983 */ /* 0x000ee80000300800 */
[----:B----4-:R1:W-:Y:S04]  /*133550*/  @P1 STG.E desc[UR40][R2.64], R127 ;  /* 0x0000007f02001986 */ /* 0x0103e8000c101928 */
[----:B------:R4:W-:Y:S04]  /*133560*/  @P5 STG.E desc[UR40][R12.64], R109 ;  /* 0x0000006d0c005986 */ /* 0x0009e8000c101928 */
[----:B------:R-:W-:Y:S04]  /*133570*/  @P3 STG.E desc[UR40][R14.64], R126 ;  /* 0x0000007e0e003986 */ /* 0x000fe8000c101928 */
[----:B------:R4:W-:Y:S01]  /*133580*/  @P2 STG.E desc[UR40][R28.64], R252 ;  /* 0x000000fc1c002986 */ /* 0x0009e2000c101928 */
[----:B-1----:R-:W-:-:S04]  /*133590*/  IMAD.WIDE R2, R219, 0x4, R134 ;  /* 0x00000004db027825 */ /* 0x002fc800078e0286 */
[----:B----4-:R-:W-:Y:S01]  /*1335a0*/  IMAD.WIDE R12, R223, 0x4, R196 ;  /* 0x00000004df0c7825 */ /* 0x010fe200078e02c4 */
[----:B------:R-:W4:Y:S04]  /*1335b0*/  LDL.LU R252, [R1+0x1520] ;  /* 0x0015200001fc7983 */ /* 0x000f280000300800 */
[----:B------:R-:W4:Y:S04]  /*1335c0*/  LDL.LU R219, [R1+0x1370] ;  /* 0x0013700001db7983 */ /* 0x000f280000300800 */
[----:B------:R-:W4:Y:S04]  /*1335d0*/  LDL.LU R127, [R1+0x11e0] ;  /* 0x0011e000017f7983 */ /* 0x000f280000300800 */
[----:B------:R-:W4:Y:S04]  /*1335e0*/  LDL.LU R0, [R1+0x5c54] ;  /* 0x005c540001007983 */ /* 0x000f280000300800 */
[----:B------:R1:W-:Y:S04]  /*1335f0*/  @P4 STG.E desc[UR40][R2.64], R124 ;  /* 0x0000007c02004986 */ /* 0x0003e8000c101928 */
[----:B------:R-:W4:Y:S04]  /*133600*/  LDL.LU R126, [R1+0xfc0] ;  /* 0x000fc000017e7983 */ /* 0x000f280000300800 */
[----:B-1----:R-:W4:Y:S01]  /*133610*/  LDL.LU R124, [R1+0x11d0] ;  /* 0x0011d000017c7983 */ /* 0x002f220000300800 */
[----:B------:R-:W-:-:S02]  /*133620*/  ISETP.LT.AND P5, PT, R177, UR36, !P0 ;  /* 0x00000024b1007c0c */ /* 0x000fc4000c7a1270 */
[----:B------:R-:W-:Y:S02]  /*133630*/  ISETP.LT.AND P3, PT, R221, UR36, !P0 ;  /* 0x00000024dd007c0c */ /* 0x000fe4000c761270 */
[----:B------:R-:W-:Y:S01]  /*133640*/  ISETP.LT.AND P2, PT, R176, UR36, !P0 ;  /* 0x00000024b0007c0c */ /* 0x000fe2000c741270 */
[----:B------:R-:W-:-:S04]  /*133650*/  IMAD.WIDE R2, R223, 0x4, R194 ;  /* 0x00000004df027825 */ /* 0x000fc800078e02c2 */
[C---:B------:R-:W-:Y:S01]  /*133660*/  IMAD.WIDE R14, R223.reuse, 0x4, R190 ;  /* 0x00000004df0e7825 */ /* 0x040fe200078e02be */
[----:B--2---:R1:W-:Y:S04]  /*133670*/  @P6 STG.E desc[UR40][R12.64], R58 ;  /* 0x0000003a0c006986 */ /* 0x0043e8000c101928 */
[----:B-1----:R-:W2:Y:S01]  /*133680*/  LDL.LU R58, [R1+0xcf0] ;  /* 0x000cf000013a7983 */ /* 0x002ea20000300800 */
[----:B------:R-:W-:-:S03]  /*133690*/  IMAD.WIDE R12, R223, 0x4, R192 ;  /* 0x00000004df0c7825 */ /* 0x000fc600078e02c0 */
[----:B---3--:R-:W-:Y:S04]  /*1336a0*/  @P5 STG.E desc[UR40][R2.64], R125 ;  /* 0x0000007d02005986 */ /* 0x008fe8000c101928 */
[----:B------:R1:W-:Y:S04]  /*1336b0*/  @P3 STG.E desc[UR40][R12.64], R32 ;  /* 0x000000200c003986 */ /* 0x0003e8000c101928 */
[----:B------:R3:W-:Y:S04]  /*1336c0*/  @P2 STG.E desc[UR40][R14.64], R179 ;  /* 0x000000b30e002986 */ /* 0x0007e8000c101928 */
[----:B-1----:R-:W2:Y:S04]  /*1336d0*/  LDL.LU R32, [R1+0xc90] ;  /* 0x000c900001207983 */ /* 0x002ea80000300800 */
[----:B---3--:R-:W3:Y:S01]  /*1336e0*/  LDL.LU R179, [R1+0xaa0] ;  /* 0x000aa00001b37983 */ /* 0x008ee20000300800 */
[----:B------:R-:W-:Y:S01]  /*1336f0*/  ISETP.LT.AND P1, PT, R220, UR36, !P0 ;  /* 0x00000024dc007c0c */ /* 0x000fe2000c721270 */
[----:B------:R-:W-:Y:S01]  /*133700*/  IMAD.WIDE R28, R223, 0x4, R188 ;  /* 0x00000004df1c7825 */ /* 0x000fe200078e02bc */
[----:B------:R-:W-:-:S02]  /*133710*/  ISETP.LT.AND P6, PT, R227, UR36, !P0 ;  /* 0x00000024e3007c0c */ /* 0x000fc4000c7c1270 */
[----:B------:R-:W-:Y:S02]  /*133720*/  ISETP.LT.AND P4, PT, R243, UR36, !P0 ;  /* 0x00000024f3007c0c */ /* 0x000fe4000c781270 */
[----:B------:R-:W-:Y:S01]  /*133730*/  ISETP.LT.AND P5, PT, R40, UR36, !P0 ;  /* 0x0000002428007c0c */ /* 0x000fe2000c7a1270 */
[----:B------:R-:W-:Y:S01]  /*133740*/  IMAD.WIDE R2, R223, 0x4, R186 ;  /* 0x00000004df027825 */ /* 0x000fe200078e02ba */
[----:B------:R-:W-:Y:S02]  /*133750*/  ISETP.LT.AND P3, PT, R242, UR36, !P0 ;  /* 0x00000024f2007c0c */ /* 0x000fe4000c761270 */
[----:B------:R-:W-:Y:S01]  /*133760*/  ISETP.LT.AND P2, PT, R225, UR36, !P0 ;  /* 0x00000024e1007c0c */ /* 0x000fe2000c741270 */
[C---:B------:R-:W-:Y:S02]  /*133770*/  IMAD.WIDE R12, R223.reuse, 0x4, R184 ;  /* 0x00000004df0c7825 */ /* 0x040fe400078e02b8 */
[----:B------:R1:W-:Y:S01]  /*133780*/  @P1 STG.E desc[UR40][R28.64], R178 ;  /* 0x000000b21c001986 */ /* 0x0003e2000c101928 */
[----:B------:R-:W-:Y:S01]  /*133790*/  ISETP.LT.AND P1, PT, R226, UR36, !P0 ;  /* 0x00000024e2007c0c */ /* 0x000fe2000c721270 */
[----:B------:R-:W-:-:S02]  /*1337a0*/  IMAD.WIDE R14, R223, 0x4, R146 ;  /* 0x00000004df0e7825 */ /* 0x000fc400078e0292 */
[----:B-1----:R-:W3:Y:S04]  /*1337b0*/  LDL.LU R178, [R1+0xec4] ;  /* 0x000ec40001b27983 */ /* 0x002ee80000300800 */
[----:B------:R-:W3:Y:S04]  /*1337c0*/  LDL.LU R109, [R1+0x400] ;  /* 0x00040000016d7983 */ /* 0x000ee80000300800 */
[----:B------:R-:W3:Y:S01]  /*1337d0*/  LDL.LU R125, [R1+0x2c0] ;  /* 0x0002c000017d7983 */ /* 0x000ee20000300800 */
[----:B------:R-:W-:-:S03]  /*1337e0*/  IMAD.WIDE R28, R223, 0x4, R144 ;  /* 0x00000004df1c7825 */ /* 0x000fc600078e0290 */
[----:B----4-:R1:W-:Y:S04]  /*1337f0*/  @P6 STG.E desc[UR40][R2.64], R252 ;  /* 0x000000fc02006986 */ /* 0x0103e8000c101928 */
[----:B------:R4:W-:Y:S04]  /*133800*/  @P4 STG.E desc[UR40][R12.64], R219 ;  /* 0x000000db0c004986 */ /* 0x0009e8000c101928 */
[----:B-1----:R-:W3:Y:S01]  /*133810*/  LDL.LU R252, [R1+0x340] ;  /* 0x0003400001fc7983 */ /* 0x002ee20000300800 */
[----:B------:R-:W-:-:S03]  /*133820*/  IMAD.WIDE R2, R223, 0x4, R182 ;  /* 0x00000004df027825 */ /* 0x000fc600078e02b6 */
[----:B----4-:R-:W4:Y:S01]  /*133830*/  LDL.LU R219, [R1+0x1e44] ;  /* 0x001e440001db7983 */ /* 0x010f220000300800 */
[----:B------:R-:W-:-:S03]  /*133840*/  IMAD.WIDE R12, R223, 0x4, R180 ;  /* 0x00000004df0c7825 */ /* 0x000fc600078e02b4 */
[----:B------:R-:W-:Y:S04]  /*133850*/  @P5 STG.E desc[UR40][R2.64], R127 ;  /* 0x0000007f02005986 */ /* 0x000fe8000c101928 */
[----:B------:R-:W-:Y:S04]  /*133860*/  @P1 STG.E desc[UR40][R12.64], R126 ;  /* 0x0000007e0c001986 */ /* 0x000fe8000c101928 */
[----:B------:R1:W-:Y:S04]  /*133870*/  @P3 STG.E desc[UR40][R14.64], R124 ;  /* 0x0000007c0e003986 */ /* 0x0003e8000c101928 */
[----:B-1----:R-:W4:Y:S01]  /*133880*/  LDL.LU R124, [R1+0x1ee4] ;  /* 0x001ee400017c7983 */ /* 0x002f220000300800 */
[----:B------:R-:W-:-:S02]  /*133890*/  ISETP.LT.AND P6, PT, R241, UR36, !P0 ;  /* 0x00000024f1007c0c */ /* 0x000fc4000c7c1270 */
[----:B------:R-:W-:Y:S01]  /*1338a0*/  ISETP.LT.AND P4, PT, R41, UR36, !P0 ;  /* 0x0000002429007c0c */ /* 0x000fe2000c781270 */
[----:B------:R-:W-:-:S04]  /*1338b0*/  IMAD.WIDE R2, R223, 0x4, R142 ;  /* 0x00000004df027825 */ /* 0x000fc800078e028e */
[----:B------:R-:W-:Y:S01]  /*1338c0*/  IMAD.WIDE R12, R223, 0x4, R140 ;  /* 0x00000004df0c7825 */ /* 0x000fe200078e028c */
[----:B--2---:R1:W-:Y:S04]  /*1338d0*/  @P2 STG.E desc[UR40][R28.64], R58 ;  /* 0x0000003a1c002986 */ /* 0x0043e8000c101928 */
[----:B-1----:R-:W2:Y:S04]  /*1338e0*/  LDL.LU R58, [R1+0x1eb4] ;  /* 0x001eb400013a7983 */ /* 0x002ea80000300800 */
[----:B------:R-:W2:Y:S04]  /*1338f0*/  LDL.LU R126, [R1+0x1e84] ;  /* 0x001e8400017e7983 */ /* 0x000ea80000300800 */
[----:B------:R1:W-:Y:S04]  /*133900*/  @P6 STG.E desc[UR40][R2.64], R32 ;  /* 0x0000002002006986 */ /* 0x0003e8000c101928 */
[----:B---3--:R3:W-:Y:S04]  /*133910*/  @P4 STG.E desc[UR40][R12.64], R179 ;  /* 0x000000b30c004986 */ /* 0x0087e8000c101928 */
[----:B-1----:R-:W2:Y:S04]  /*133920*/  LDL.LU R32, [R1+0x1e34] ;  /* 0x001e340001207983 */ /* 0x002ea80000300800 */
[----:B---3--:R-:W3:Y:S01]  /*133930*/  LDL.LU R179, [R1+0x1e74] ;  /* 0x001e740001b37983 */ /* 0x008ee20000300800 */
[----:B------:R-:W-:-:S02]  /*133940*/  ISETP.GE.AND P5, PT, R0, UR5, PT ;  /* 0x0000000500007c0c */ /* 0x000fc4000bfa6270 */
[----:B------:R-:W-:Y:S02]  /*133950*/  ISETP.LT.AND P1, PT, R224, UR36, !P0 ;  /* 0x00000024e0007c0c */ /* 0x000fe4000c721270 */
[----:B------:R-:W-:Y:S02]  /*133960*/  ISETP.LT.AND P2, PT, R240, UR36, !P0 ;  /* 0x00000024f0007c0c */ /* 0x000fe4000c741270 */
[----:B------:R-:W-:Y:S02]  /*133970*/  ISETP.LT.AND P0, PT, R59, UR36, !P0 ;  /* 0x000000243b007c0c */ /* 0x000fe4000c701270 */
[----:B------:R-:W-:Y:S01]  /*133980*/  ISETP.LT.AND P3, PT, R222, UR36, !P5 ;  /* 0x00000024de007c0c */ /* 0x000fe2000ef61270 */
[----:B------:R-:W-:Y:S01]  /*133990*/  IMAD.WIDE R12, R223, 0x4, R138 ;  /* 0x00000004df0c7825 */ /* 0x000fe200078e028a */
[----:B------:R-:W-:-:S03]  /*1339a0*/  ISETP.LT.AND P6, PT, R177, UR36, !P5 ;  /* 0x00000024b1007c0c */ /* 0x000fc6000efc1270 */
[----:B------:R-:W-:Y:S01]  /*1339b0*/  IMAD.WIDE R2, R223, 0x4, R136 ;  /* 0x00000004df027825 */ /* 0x000fe200078e0288 */
[----:B------:R-:W-:-:S03]  /*1339c0*/  ISETP.LT.AND P4, PT, R221, UR36, !P5 ;  /* 0x00000024dd007c0c */ /* 0x000fc6000ef81270 */
[----:B------:R-:W-:Y:S02]  /*1339d0*/  IMAD.WIDE R14, R223, 0x4, R134 ;  /* 0x00000004df0e7825 */ /* 0x000fe400078e0286 */
[----:B------:R-:W3:Y:S02]  /*1339e0*/  LDL.LU R223, [R1+0x1e24] ;  /* 0x001e240001df7983 */ /* 0x000ee40000300800 */
[C---:B------:R-:W-:Y:S02]  /*1339f0*/  IMAD.WIDE R28, R178.reuse, 0x4, R196 ;  /* 0x00000004b21c7825 */ /* 0x040fe400078e02c4 */
[----:B------:R1:W-:Y:S04]  /*133a00*/  @P1 STG.E desc[UR40][R12.64], R109 ;  /* 0x0000006d0c001986 */ /* 0x0003e8000c101928 */
[----:B------:R1:W-:Y:S02]  /*133a10*/  @P2 STG.E desc[UR40][R2.64], R125 ;  /* 0x0000007d02002986 */ /* 0x0003e4000c101928 */
[----:B-1----:R-:W-:-:S04]  /*133a20*/  IMAD.WIDE R12, R178, 0x4, R192 ;  /* 0x00000004b20c7825 */ /* 0x002fc800078e02c0 */
[----:B------:R-:W-:Y:S01]  /*133a30*/  IMAD.WIDE R2, R178, 0x4, R194 ;  /* 0x00000004b2027825 */ /* 0x000fe200078e02c2 */
[----:B------:R1:W-:Y:S04]  /*133a40*/  @P0 STG.E desc[UR40][R14.64], R252 ;  /* 0x000000fc0e000986 */ /* 0x0003e8000c101928 */
[----:B----4-:R4:W-:Y:S04]  /*133a50*/  @P3 STG.E desc[UR40][R28.64], R219 ;  /* 0x000000db1c003986 */ /* 0x0109e8000c101928 */
[----:B-1----:R-:W3:Y:S04]  /*133a60*/  LDL.LU R252, [R1+0x1ed4] ;  /* 0x001ed40001fc7983 */ /* 0x002ee80000300800 */
[----:B----4-:R-:W4:Y:S04]  /*133a70*/  LDL.LU R219, [R1+0x1ea4] ;  /* 0x001ea40001db7983 */ /* 0x010f280000300800 */
        /* <DEDUP_REMOVED lines=13> */
[----:B------:R-:W-:Y:S04]  /*133b50*/  @P3 STG.E desc[UR40][R2.64], R126 ;  /* 0x0000007e02003986 */ /* 0x000fe8000c101928 */
[----:B------:R1:W-:Y:S04]  /*133b60*/  @P2 STG.E desc[UR40][R12.64], R32 ;  /* 0x000000200c002986 */ /* 0x0003e8000c101928 */
[----:B---3--:R3:W-:Y:S04]  /*133b70*/  @P1 STG.E desc[UR40][R14.64], R179 ;  /* 0x000000b30e001986 */ /* 0x0087e8000c101928 */
        /* <DEDUP_REMOVED lines=9> */
[----:B------:R-:W-:-:S03]  /*133c10*/  ISETP.LT.AND P1, PT, R41, UR36, !P5 ;  /* 0x0000002429007c0c */ /* 0x000fc6000ef21270 */
[----:B------:R1:W-:Y:S01]  /*133c20*/  @P0 STG.E desc[UR40][R28.64], R223 ;  /* 0x000000df1c000986 */ /* 0x0003e2000c101928 */
[----:B------:R-:W-:Y:S01]  /*133c30*/  ISETP.LT.AND P0, PT, R225, UR36, !P5 ;  /* 0x00000024e1007c0c */ /* 0x000fe2000ef01270 */
[C---:B------:R-:W-:Y:S02]  /*133c40*/  IMAD.WIDE R12, R178.reuse, 0x4, R180 ;  /* 0x00000004b20c7825 */ /* 0x040fe400078e02b4 */
[----:B-1----:R-:W3:Y:S02]  /*133c50*/  LDL.LU R223, [R1+0x1e94] ;  /* 0x001e940001df7983 */ /* 0x002ee40000300800 */
[C---:B------:R-:W-:Y:S02]  /*133c60*/  IMAD.WIDE R14, R178.reuse, 0x4, R142 ;  /* 0x00000004b20e7825 */ /* 0x040fe400078e028e */
[----:B------:R-:W3:Y:S02]  /*133c70*/  LDL.LU R109, [R1+0x1df4] ;  /* 0x001df400016d7983 */ /* 0x000ee40000300800 */
[----:B------:R-:W-:-:S02]  /*133c80*/  IMAD.WIDE R28, R178, 0x4, R140 ;  /* 0x00000004b21c7825 */ /* 0x000fc400078e028c */
[----:B------:R-:W3:Y:S04]  /*133c90*/  LDL.LU R126, [R1+0x1de4] ;  /* 0x001de400017e7983 */ /* 0x000ee80000300800 */
[----:B------:R1:W-:Y:S04]  /*133ca0*/  @P6 STG.E desc[UR40][R2.64], R252 ;  /* 0x000000fc02006986 */ /* 0x0003e8000c101928 */
[----:B----4-:R4:W-:Y:S01]  /*133cb0*/  @P4 STG.E desc[UR40][R12.64], R219 ;  /* 0x000000db0c004986 */ /* 0x0109e2000c101928 */
[----:B-1----:R-:W-:-:S03]  /*133cc0*/  IMAD.WIDE R2, R178, 0x4, R146 ;  /* 0x00000004b2027825 */ /* 0x002fc600078e0292 */
[----:B------:R-:W3:Y:S01]  /*133cd0*/  LDL.LU R252, [R1+0x19f4] ;  /* 0x0019f40001fc7983 */ /* 0x000ee20000300800 */
[----:B----4-:R-:W-:-:S03]  /*133ce0*/  IMAD.WIDE R12, R178, 0x4, R144 ;  /* 0x00000004b20c7825 */ /* 0x010fc600078e0290 */
[----:B------:R-:W4:Y:S04]  /*133cf0*/  LDL.LU R219, [R1+0x18a4] ;  /* 0x0018a40001db7983 */ /* 0x000f280000300800 */
[----:B------:R1:W-:Y:S04]  /*133d00*/  @P3 STG.E desc[UR40][R2.64], R127 ;  /* 0x0000007f02003986 */ /* 0x0003e8000c101928 */
[----:B------:R-:W-:Y:S04]  /*133d10*/  @P0 STG.E desc[UR40][R12.64], R125 ;  /* 0x0000007d0c000986 */ /* 0x000fe8000c101928 */
[----:B------:R-:W-:Y:S01]  /*133d20*/  @P2 STG.E desc[UR40][R14.64], R124 ;  /* 0x0000007c0e002986 */ /* 0x000fe2000c101928 */
[----:B------:R-:W-:Y:S01]  /*133d30*/  ISETP.LT.AND P6, PT, R224, UR36, !P5 ;  /* 0x00000024e0007c0c */ /* 0x000fe2000efc1270 */
[----:B-1----:R-:W-:-:S02]  /*133d40*/  IMAD.WIDE R2, R178, 0x4, R138 ;  /* 0x00000004b2027825 */ /* 0x002fc400078e028a */
[----:B--2---:R1:W-:Y:S04]  /*133d50*/  @P1 STG.E desc[UR40][R28.64], R58 ;  /* 0x0000003a1c001986 */ /* 0x0043e8000c101928 */
[----:B-1----:R-:W2:Y:S04]  /*133d60*/  LDL.LU R58, [R1+0x1954] ;  /* 0x00195400013a7983 */ /* 0x002ea80000300800 */
[----:B------:R-:W2:Y:S04]  /*133d70*/  LDL.LU R124, [R1+0x15d4] ;  /* 0x0015d400017c7983 */ /* 0x000ea80000300800 */
[----:B------:R-:W2:Y:S04]  /*133d80*/  LDL.LU R125, [R1+0x1524] ;  /* 0x00152400017d7983 */ /* 0x000ea80000300800 */
[----:B---3--:R1:W-:Y:S04]  /*133d90*/  @P6 STG.E desc[UR40][R2.64], R179 ;  /* 0x000000b302006986 */ /* 0x0083e8000c101928 */
[----:B-1----:R-:W3:Y:S01]  /*133da0*/  LDL.LU R179, [R1+0x1374] ;  /* 0x0013740001b37983 */ /* 0x002ee20000300800 */
[----:B------:R-:W-:-:S02]  /*133db0*/  ISETP.LT.AND P4, PT, R240, UR36, !P5 ;  /* 0x00000024f0007c0c */ /* 0x000fc4000ef81270 */
[----:B------:R-:W-:Y:S01]  /*133dc0*/  ISETP.GE.AND P3, PT, R0, UR5, PT ;  /* 0x0000000500007c0c */ /* 0x000fe2000bf66270 */
[----:B------:R-:W-:Y:S01]  /*133dd0*/  IMAD.WIDE R12, R178, 0x4, R136 ;  /* 0x00000004b20c7825 */ /* 0x000fe200078e0288 */
[----:B------:R-:W-:Y:S02]  /*133de0*/  ISETP.LT.AND P5, PT, R59, UR36, !P5 ;  /* 0x000000243b007c0c */ /* 0x000fe4000efa1270 */
[----:B------:R-:W-:Y:S02]  /*133df0*/  ISETP.LT.AND P2, PT, R222, UR36, !P3 ;  /* 0x00000024de007c0c */ /* 0x000fe4000df41270 */
[----:B------:R-:W-:Y:S02]  /*133e00*/  ISETP.LT.AND P1, PT, R177, UR36, !P3 ;  /* 0x00000024b1007c0c */ /* 0x000fe4000df21270 */
[----:B------:R-:W-:Y:S01]  /*133e10*/  ISETP.LT.AND P0, PT, R221, UR36, !P3 ;  /* 0x00000024dd007c0c */ /* 0x000fe2000df01270 */
[----:B------:R-:W-:Y:S01]  /*133e20*/  IMAD.WIDE R2, R178, 0x4, R134 ;  /* 0x00000004b2027825 */ /* 0x000fe200078e0286 */
[----:B------:R-:W-:Y:S01]  /*133e30*/  ISETP.LT.AND P6, PT, R176, UR36, !P3 ;  /* 0x00000024b0007c0c */ /* 0x000fe2000dfc1270 */
[----:B------:R1:W-:Y:S01]  /*133e40*/  @P4 STG.E desc[UR40][R12.64], R223 ;  /* 0x000000df0c004986 */ /* 0x0003e2000c101928 */
[----:B------:R-:W-:Y:S01]  /*133e50*/  ISETP.LT.AND P4, PT, R220, UR36, !P3 ;  /* 0x00000024dc007c0c */ /* 0x000fe2000df81270 */
[----:B------:R-:W-:-:S02]  /*133e60*/  IMAD.WIDE R14, R32, 0x4, R194 ;  /* 0x00000004200e7825 */ /* 0x000fc400078e02c2 */
[----:B------:R1:W-:Y:S02]  /*133e70*/  @P5 STG.E desc[UR40][R2.64], R109 ;  /* 0x0000006d02005986 */ /* 0x0003e4000c101928 */
[C---:B------:R-:W-:Y:S02]  /*133e80*/  IMAD.WIDE R28, R32.reuse, 0x4, R192 ;  /* 0x00000004201c7825 */ /* 0x040fe400078e02c0 */
[----:B-1----:R-:W3:Y:S02]  /*133e90*/  LDL.LU R223, [R1+0x11e4] ;  /* 0x0011e40001df7983 */ /* 0x002ee40000300800 */
[C---:B------:R-:W-:Y:S02]  /*133ea0*/  IMAD.WIDE R12, R32.reuse, 0x4, R196 ;  /* 0x00000004200c7825 */ /* 0x040fe400078e02c4 */
[----:B------:R-:W3:Y:S02]  /*133eb0*/  LDL.LU R178, [R1+0xfc4] ;  /* 0x000fc40001b27983 */ /* 0x000ee40000300800 */
[----:B------:R-:W-:-:S02]  /*133ec0*/  IMAD.WIDE R2, R32, 0x4, R190 ;  /* 0x0000000420027825 */ /* 0x000fc400078e02be */
[----:B------:R1:W-:Y:S04]  /*133ed0*/  @P2 STG.E desc[UR40][R12.64], R126 ;  /* 0x0000007e0c002986 */ /* 0x0003e8000c101928 */
[----:B------:R-:W3:Y:S04]  /*133ee0*/  LDL.LU R0, [R1+0x5c5c] ;  /* 0x005c5c0001007983 */ /* 0x000ee80000300800 */
[----:B------:R4:W-:Y:S01]  /*133ef0*/  @P1 STG.E desc[UR40][R14.64], R252 ;  /* 0x000000fc0e001986 */ /* 0x0009e2000c101928 */
[----:B-1----:R-:W-:-:S03]  /*133f00*/  IMAD.WIDE R12, R32, 0x4, R188 ;  /* 0x00000004200c7825 */ /* 0x002fc600078e02bc */
[----:B----4-:R1:W-:Y:S04]  /*133f10*/  @P0 STG.E desc[UR40][R28.64], R219 ;  /* 0x000000db1c000986 */ /* 0x0103e8000c101928 */
[----:B------:R-:W4:Y:S04]  /*133f20*/  LDL.LU R252, [R1+0x11d4] ;  /* 0x0011d40001fc7983 */ /* 0x000f280000300800 */
[----:B-1----:R-:W4:Y:S01]  /*133f30*/  LDL.LU R219, [R1+0xcf4] ;  /* 0x000cf40001db7983 */ /* 0x002f220000300800 */
[----:B------:R-:W-:Y:S02]  /*133f40*/  ISETP.LT.AND P5, PT, R227, UR36, !P3 ;  /* 0x00000024e3007c0c */ /* 0x000fe4000dfa1270 */
[----:B------:R-:W-:Y:S01]  /*133f50*/  ISETP.LT.AND P2, PT, R243, UR36, !P3 ;  /* 0x00000024f3007c0c */ /* 0x000fe2000df41270 */
[----:B--2---:R1:W-:Y:S04]  /*133f60*/  @P6 STG.E desc[UR40][R2.64], R58 ;  /* 0x0000003a02006986 */ /* 0x0043e8000c101928 */
[----:B------:R2:W-:Y:S04]  /*133f70*/  @P4 STG.E desc[UR40][R12.64], R124 ;  /* 0x0000007c0c004986 */ /* 0x0005e8000c101928 */
[----:B-1----:R-:W4:Y:S04]  /*133f80*/  LDL.LU R58, [R1+0xdec] ;  /* 0x000dec00013a7983 */ /* 0x002f280000300800 */
[----:B------:R-:W4:Y:S04]  /*133f90*/  LDL.LU R109, [R1+0xc94] ;  /* 0x000c9400016d7983 */ /* 0x000f280000300800 */
[----:B------:R-:W4:Y:S04]  /*133fa0*/  LDL.LU R126, [R1+0xaa4] ;  /* 0x000aa400017e7983 */ /* 0x000f280000300800 */
[----:B--2---:R-:W2:Y:S01]  /*133fb0*/  LDL.LU R124, [R1+0x404] ;  /* 0x00040400017c7983 */ /* 0x004ea20000300800 */
[----:B------:R-:W-:-:S04]  /*133fc0*/  IMAD.WIDE R2, R32, 0x4, R186 ;  /* 0x0000000420027825 */ /* 0x000fc800078e02ba */
[----:B------:R-:W-:Y:S01]  /*133fd0*/  IMAD.WIDE R12, R32, 0x4, R184 ;  /* 0x00000004200c7825 */ /* 0x000fe200078e02b8 */
[----:B------:R1:W-:Y:S04]  /*133fe0*/  @P5 STG.E desc[UR40][R2.64], R125 ;  /* 0x0000007d02005986 */ /* 0x0003e8000c101928 */
[----:B---3--:R3:W-:Y:S04]  /*133ff0*/  @P2 STG.E desc[UR40][R12.64], R179 ;  /* 0x000000b30c002986 */ /* 0x0087e8000c101928 */
[----:B-1----:R-:W2:Y:S04]  /*134000*/  LDL.LU R125, [R1+0x2c4] ;  /* 0x0002c400017d7983 */ /* 0x002ea80000300800 */
[----:B---3--:R-:W3:Y:S01]  /*134010*/  LDL.LU R179, [R1+0x344] ;  /* 0x0003440001b37983 */ /* 0x008ee20000300800 */
[----:B------:R-:W-:-:S02]  /*134020*/  ISETP.LT.AND P1, PT, R40, UR36, !P3 ;  /* 0x0000002428007c0c */ /* 0x000fc4000df21270 */
[----:B------:R-:W-:Y:S01]  /*134030*/  ISETP.LT.AND P0, PT, R226, UR36, !P3 ;  /* 0x00000024e2007c0c */ /* 0x000fe2000df01270 */
[----:B------:R-:W-:Y:S01]  /*134040*/  IMAD.WIDE R14, R32, 0x4, R182 ;  /* 0x00000004200e7825 */ /* 0x000fe200078e02b6 */
[----:B------:R-:W-:Y:S02]  /*134050*/  ISETP.LT.AND P6, PT, R242, UR36, !P3 ;  /* 0x00000024f2007c0c */ /* 0x000fe4000dfc1270 */
[----:B------:R-:W-:Y:S01]  /*134060*/  ISETP.LT.AND P4, PT, R225, UR36, !P3 ;  /* 0x00000024e1007c0c */ /* 0x000fe2000df81270 */
[----:B------:R-:W-:Y:S01]  /*134070*/  IMAD.WIDE R28, R32, 0x4, R180 ;  /* 0x00000004201c7825 */ /* 0x000fe200078e02b4 */
[----:B------:R-:W-:-:S05]  /*134080*/  ISETP.LT.AND P5, PT, R41, UR36, !P3 ;  /* 0x0000002429007c0c */ /* 0x000fca000dfa1270 */
[----:B------:R-:W-:Y:S01]  /*134090*/  @P1 STG.E desc[UR40][R14.64], R223 ;  /* 0x000000df0e001986 */ /* 0x000fe2000c101928 */
[----:B------:R-:W-:-:S03]  /*1340a0*/  ISETP.LT.AND P1, PT, R241, UR36, !P3 ;  /* 0x00000024f1007c0c */ /* 0x000fc6000df21270 */
[----:B------:R1:W-:Y:S01]  /*1340b0*/  @P0 STG.E desc[UR40][R28.64], R178 ;  /* 0x000000b21c000986 */ /* 0x0003e2000c101928 */
[----:B------:R-:W-:Y:S01]  /*1340c0*/  IMAD.WIDE R2, R32, 0x4, R146 ;  /* 0x0000000420027825 */ /* 0x000fe200078e0292 */
[----:B------:R-:W-:-:S03]  /*1340d0*/  ISETP.LT.AND P2, PT, R224, UR36, !P3 ;  /* 0x00000024e0007c0c */ /* 0x000fc6000df41270 */
[C---:B------:R-:W-:Y:S01]  /*1340e0*/  IMAD.WIDE R12, R32.reuse, 0x4, R144 ;  /* 0x00000004200c7825 */ /* 0x040fe200078e0290 */
[----:B-1----:R-:W3:Y:S04]  /*1340f0*/  LDL.LU R178, [R1+0x1e48] ;  /* 0x001e480001b27983 */ /* 0x002ee80000300800 */
[----:B------:R-:W3:Y:S01]  /*134100*/  LDL.LU R223, [R1+0x1ee8] ;  /* 0x001ee80001df7983 */ /* 0x000ee20000300800 */
[----:B------:R-:W-:-:S03]  /*134110*/  IMAD.WIDE R14, R32, 0x4, R138 ;  /* 0x00000004200e7825 */ /* 0x000fc600078e028a */
[----:B----4-:R1:W-:Y:S04]  /*134120*/  @P6 STG.E desc[UR40][R2.64], R252 ;  /* 0x000000fc02006986 */ /* 0x0103e8000c101928 */
[----:B------:R4:W-:Y:S01]  /*134130*/  @P4 STG.E desc[UR40][R12.64], R219 ;  /* 0x000000db0c004986 */ /* 0x0009e2000c101928 */
[----:B-1----:R-:W-:-:S03]  /*134140*/  IMAD.WIDE R2, R32, 0x4, R142 ;  /* 0x0000000420027825 */ /* 0x002fc600078e028e */
[----:B------:R-:W3:Y:S01]  /*134150*/  LDL.LU R252, [R1+0x1eb8] ;  /* 0x001eb80001fc7983 */ /* 0x000ee20000300800 */
[----:B----4-:R-:W-:-:S03]  /*134160*/  IMAD.WIDE R12, R32, 0x4, R140 ;  /* 0x00000004200c7825 */ /* 0x010fc600078e028c */
[----:B------:R-:W4:Y:S01]  /*134170*/  LDL.LU R219, [R1+0x1e88] ;  /* 0x001e880001db7983 */ /* 0x000f220000300800 */
[----:B------:R-:W-:Y:S02]  /*134180*/  ISETP.LT.AND P4, PT, R240, UR36, !P3 ;  /* 0x00000024f0007c0c */ /* 0x000fe4000df81270 */
[----:B------:R-:W-:Y:S01]  /*134190*/  ISETP.LT.AND P3, PT, R59, UR36, !P3 ;  /* 0x000000243b007c0c */ /* 0x000fe2000df61270 */
[----:B------:R1:W-:Y:S04]  /*1341a0*/  @P1 STG.E desc[UR40][R2.64], R109 ;  /* 0x0000006d02001986 */ /* 0x0003e8000c101928 */
[----:B------:R2:W-:Y:S04]  /*1341b0*/  @P5 STG.E desc[UR40][R12.64], R126 ;  /* 0x0000007e0c005986 */ /* 0x0005e8000c101928 */
[----:B--2---:R2:W-:Y:S04]  /*1341c0*/  @P2 STG.E desc[UR40][R14.64], R124 ;  /* 0x0000007c0e002986 */ /* 0x0045e8000c101928 */
[----:B-1----:R-:W4:Y:S01]  /*1341d0*/  LDL.LU R109, [R1+0x1e38] ;  /* 0x001e3800016d7983 */ /* 0x002f220000300800 */
[----:B------:R-:W-:-:S04]  /*1341e0*/  IMAD.WIDE R2, R32, 0x4, R136 ;  /* 0x0000000420027825 */ /* 0x000fc800078e0288 */
[----:B------:R-:W-:Y:S01]  /*1341f0*/  IMAD.WIDE R12, R32, 0x4, R134 ;  /* 0x00000004200c7825 */ /* 0x000fe200078e0286 */
[----:B--2---:R-:W2:Y:S04]  /*134200*/  LDL.LU R124, [R1+0x1e78] ;  /* 0x001e7800017c7983 */ /* 0x004ea80000300800 */
[----:B------:R-:W2:Y:S04]  /*134210*/  LDL.LU R32, [R1+0x1e28] ;  /* 0x001e280001207983 */ /* 0x000ea80000300800 */
[----:B------:R-:W-:Y:S04]  /*134220*/  @P4 STG.E desc[UR40][R2.64], R125 ;  /* 0x0000007d02004986 */ /* 0x000fe8000c101928 */
[----:B---3--:R1:W-:Y:S04]  /*134230*/  @P3 STG.E desc[UR40][R12.64], R179 ;  /* 0x000000b30c003986 */ /* 0x0083e8000c101928 */
[----:B------:R-:W3:Y:S04]  /*134240*/  LDL.LU R126, [R1+0x1ed8] ;  /* 0x001ed800017e7983 */ /* 0x000ee80000300800 */
[----:B-1----:R-:W3:Y:S01]  /*134250*/  LDL.LU R179, [R1+0x1ea8] ;  /* 0x001ea80001b37983 */ /* 0x002ee20000300800 */
[----:B------:R-:W-:-:S04]  /*134260*/  ISETP.GE.AND P0, PT, R0, UR5, PT ;  /* 0x0000000500007c0c */ /* 0x000fc8000bf06270 */
[----:B------:R-:W-:Y:S02]  /*134270*/  ISETP.LT.AND P6, PT, R222, UR36, !P0 ;  /* 0x00000024de007c0c */ /* 0x000fe4000c7c1270 */
[----:B------:R-:W-:Y:S01]  /*134280*/  ISETP.LT.AND P5, PT, R177, UR36, !P0 ;  /* 0x00000024b1007c0c */ /* 0x000fe2000c7a1270 */
[----:B------:R-:W-:Y:S01]  /*134290*/  IMAD.WIDE R14, R58, 0x4, R196 ;  /* 0x000000043a0e7825 */ /* 0x000fe200078e02c4 */
[----:B------:R-:W-:Y:S02]  /*1342a0*/  ISETP.LT.AND P2, PT, R221, UR36, !P0 ;  /* 0x00000024dd007c0c */ /* 0x000fe4000c741270 */
[----:B------:R-:W-:Y:S01]  /*1342b0*/  ISETP.LT.AND P1, PT, R176, UR36, !P0 ;  /* 0x00000024b0007c0c */ /* 0x000fe2000c721270 */
[----:B------:R-:W-:Y:S01]  /*1342c0*/  IMAD.WIDE R2, R58, 0x4, R194 ;  /* 0x000000043a027825 */ /* 0x000fe200078e02c2 */
[----:B------:R-:W-:-:S05]  /*1342d0*/  ISETP.LT.AND P4, PT, R227, UR36, !P0 ;  /* 0x00000024e3007c0c */ /* 0x000fca000c781270 */
[----:B------:R1:W-:Y:S01]  /*1342e0*/  @P6 STG.E desc[UR40][R14.64], R178 ;  /* 0x000000b20e006986 */ /* 0x0003e2000c101928 */
[----:B------:R-:W-:Y:S01]  /*1342f0*/  ISETP.LT.AND P6, PT, R220, UR36, !P0 ;  /* 0x00000024dc007c0c */ /* 0x000fe2000c7c1270 */
[C---:B------:R-:W-:Y:S01]  /*134300*/  IMAD.WIDE R12, R58.reuse, 0x4, R192 ;  /* 0x000000043a0c7825 */ /* 0x040fe200078e02c0 */
[----:B------:R-:W-:Y:S01]  /*134310*/  ISETP.LT.AND P3, PT, R243, UR36, !P0 ;  /* 0x00000024f3007c0c */ /* 0x000fe2000c761270 */
[----:B------:R1:W-:Y:S04]  /*134320*/  @P5 STG.E desc[UR40][R2.64], R223 ;  /* 0x000000df02005986 */ /* 0x0003e8000c101928 */
[----:B-1----:R-:W3:Y:S01]  /*134330*/  LDL.LU R178, [R1+0x1e68] ;  /* 0x001e680001b27983 */ /* 0x002ee20000300800 */
[----:B------:R-:W-:-:S03]  /*134340*/  IMAD.WIDE R14, R58, 0x4, R190 ;  /* 0x000000043a0e7825 */ /* 0x000fc600078e02be */
[----:B------:R-:W3:Y:S04]  /*134350*/  LDL.LU R0, [R1+0x5c60] ;  /* 0x005c600001007983 */ /* 0x000ee80000300800 */
[----:B------:R-:W3:Y:S04]  /*134360*/  LDL.LU R125, [R1+0x1e18] ;  /* 0x001e1800017d7983 */ /* 0x000ee80000300800 */
[----:B------:R-:W3:Y:S01]  /*134370*/  LDL.LU R223, [R1+0x1e58] ;  /* 0x001e580001df7983 */ /* 0x000ee20000300800 */
[----:B------:R-:W-:-:S03]  /*134380*/  IMAD.WIDE R2, R58, 0x4, R188 ;  /* 0x000000043a027825 */ /* 0x000fc600078e02bc */
[----:B------:R1:W-:Y:S04]  /*134390*/  @P2 STG.E desc[UR40][R12.64], R252 ;  /* 0x000000fc0c002986 */ /* 0x0003e8000c101928 */
[----:B----4-:R4:W-:Y:S04]  /*1343a0*/  @P1 STG.E desc[UR40][R14.64], R219 ;  /* 0x000000db0e001986 */ /* 0x0109e8000c101928 */
[----:B-1----:R-:W3:Y:S01]  /*1343b0*/  LDL.LU R252, [R1+0x1e08] ;  /* 0x001e080001fc7983 */ /* 0x002ee20000300800 */
[----:B------:R-:W-:-:S03]  /*1343c0*/  IMAD.WIDE R12, R58, 0x4, R186 ;  /* 0x000000043a0c7825 */ /* 0x000fc600078e02ba */
[----:B----4-:R-:W4:Y:S01]  /*1343d0*/  LDL.LU R219, [R1+0xde8] ;  /* 0x000de80001db7983 */ /* 0x010f220000300800 */
[----:B------:R-:W-:Y:S01]  /*1343e0*/  IMAD.WIDE R14, R58, 0x4, R184 ;  /* 0x000000043a0e7825 */ /* 0x000fe200078e02b8 */
[----:B------:R-:W-:Y:S02]  /*1343f0*/  ISETP.LT.AND P5, PT, R40, UR36, !P0 ;  /* 0x0000002428007c0c */ /* 0x000fe4000c7a1270 */
[----:B------:R-:W-:Y:S01]  /*134400*/  ISETP.LT.AND P2, PT, R226, UR36, !P0 ;  /* 0x00000024e2007c0c */ /* 0x000fe2000c741270 */
[----:B------:R-:W-:Y:S04]  /*134410*/  @P6 STG.E desc[UR40][R2.64], R109 ;  /* 0x0000006d02006986 */ /* 0x000fe8000c101928 */
[----:B--2---:R1:W-:Y:S04]  /*134420*/  @P4 STG.E desc[UR40][R12.64], R124 ;  /* 0x0000007c0c004986 */ /* 0x0043e8000c101928 */
[----:B------:R2:W-:Y:S04]  /*134430*/  @P3 STG.E desc[UR40][R14.64], R32 ;  /* 0x000000200e003986 */ /* 0x0005e8000c101928 */
[----:B-1----:R-:W4:Y:S04]  /*134440*/  LDL.LU R124, [R1+0x1ec8] ;  /* 0x001ec800017c7983 */ /* 0x002f280000300800 */
[----:B--2---:R-:W2:Y:S01]  /*134450*/  LDL.LU R32, [R1+0x1e98] ;  /* 0x001e980001207983 */ /* 0x004ea20000300800 */
[----:B------:R-:W-:-:S03]  /*134460*/  IMAD.WIDE R2, R58, 0x4, R182 ;  /* 0x000000043a027825 */ /* 0x000fc600078e02b6 */
[----:B------:R-:W2:Y:S01]  /*134470*/  LDL.LU R109, [R1+0x1df8] ;  /* 0x001df800016d7983 */ /* 0x000ea20000300800 */
[----:B------:R-:W-:-:S03]  /*134480*/  IMAD.WIDE R12, R58, 0x4, R180 ;  /* 0x000000043a0c7825 */ /* 0x000fc600078e02b4 */
[----:B---3--:R1:W-:Y:S04]  /*134490*/  @P5 STG.E desc[UR40][R2.64], R126 ;  /* 0x0000007e02005986 */ /* 0x0083e8000c101928 */
[----:B------:R3:W-:Y:S04]  /*1344a0*/  @P2 STG.E desc[UR40][R12.64], R179 ;  /* 0x000000b30c002986 */ /* 0x0007e8000c101928 */
[----:B-1----:R-:W2:Y:S04]  /*1344b0*/  LDL.LU R126, [R1+0x1de8] ;  /* 0x001de800017e7983 */ /* 0x002ea80000300800 */
[----:B---3--:R-:W3:Y:S01]  /*1344c0*/  LDL.LU R179, [R1+0x19f8] ;  /* 0x0019f80001b37983 */ /* 0x008ee20000300800 */
[----:B------:R-:W-:-:S02]  /*1344d0*/  ISETP.LT.AND P1, PT, R242, UR36, !P0 ;  /* 0x00000024f2007c0c */ /* 0x000fc4000c721270 */
[----:B------:R-:W-:Y:S02]  /*1344e0*/  ISETP.LT.AND P6, PT, R225, UR36, !P0 ;  /* 0x00000024e1007c0c */ /* 0x000fe4000c7c1270 */
[----:B------:R-:W-:Y:S01]  /*1344f0*/  ISETP.LT.AND P4, PT, R241, UR36, !P0 ;  /* 0x00000024f1007c0c */ /* 0x000fe2000c781270 */
[----:B------:R-:W-:Y:S01]  /*134500*/  IMAD.WIDE R14, R58, 0x4, R146 ;  /* 0x000000043a0e7825 */ /* 0x000fe200078e0292 */
[----:B------:R-:W-:-:S03]  /*134510*/  ISETP.LT.AND P3, PT, R41, UR36, !P0 ;  /* 0x0000002429007c0c */ /* 0x000fc6000c761270 */
[----:B------:R-:W-:Y:S01]  /*134520*/  IMAD.WIDE R2, R58, 0x4, R144 ;  /* 0x000000043a027825 */ /* 0x000fe200078e0290 */
[----:B------:R-:W-:-:S03]  /*134530*/  ISETP.LT.AND P5, PT, R224, UR36, !P0 ;  /* 0x00000024e0007c0c */ /* 0x000fc6000c7a1270 */
[----:B------:R1:W-:Y:S01]  /*134540*/  @P1 STG.E desc[UR40][R14.64], R178 ;  /* 0x000000b20e001986 */ /* 0x0003e2000c101928 */
[----:B------:R-:W-:Y:S01]  /*134550*/  IMAD.WIDE R12, R58, 0x4, R142 ;  /* 0x000000043a0c7825 */ /* 0x000fe200078e028e */
[----:B------:R-:W-:Y:S02]  /*134560*/  ISETP.LT.AND P2, PT, R240, UR36, !P0 ;  /* 0x00000024f0007c0c */ /* 0x000fe4000c741270 */
[----:B------:R1:W-:Y:S04]  /*134570*/  @P6 STG.E desc[UR40][R2.64], R125 ;  /* 0x0000007d02006986 */ /* 0x0003e8000c101928 */
[----:B-1----:R-:W3:Y:S01]  /*134580*/  LDL.LU R178, [R1+0x18a8] ;  /* 0x0018a80001b27983 */ /* 0x002ee20000300800 */
[----:B------:R-:W-:-:S03]  /*134590*/  IMAD.WIDE R14, R58, 0x4, R140 ;  /* 0x000000043a0e7825 */ /* 0x000fc600078e028c */
[----:B------:R1:W-:Y:S01]  /*1345a0*/  @P4 STG.E desc[UR40][R12.64], R223 ;  /* 0x000000df0c004986 */ /* 0x0003e2000c101928 */
[----:B------:R-:W-:-:S03]  /*1345b0*/  IMAD.WIDE R2, R58, 0x4, R138 ;  /* 0x000000043a027825 */ /* 0x000fc600078e028a */
[----:B-1----:R-:W3:Y:S01]  /*1345c0*/  LDL.LU R223, [R1+0x1958] ;  /* 0x0019580001df7983 */ /* 0x002ee20000300800 */
[----:B------:R-:W-:-:S03]  /*1345d0*/  IMAD.WIDE R12, R58, 0x4, R136 ;  /* 0x000000043a0c7825 */ /* 0x000fc600078e0288 */
[----:B------:R1:W-:Y:S04]  /*1345e0*/  @P3 STG.E desc[UR40][R14.64], R252 ;  /* 0x000000fc0e003986 */ /* 0x0003e8000c101928 */
[----:B-1----:R-:W3:Y:S04]  /*1345f0*/  LDL.LU R252, [R1+0x15d8] ;  /* 0x0015d80001fc7983 */ /* 0x002ee80000300800 */
[----:B------:R-:W3:Y:S01]  /*134600*/  LDL.LU R125, [R1+0x1528] ;  /* 0x00152800017d7983 */ /* 0x000ee20000300800 */
[----:B------:R-:W-:Y:S02]  /*134610*/  ISETP.GE.AND P1, PT, R0, UR5, PT ;  /* 0x0000000500007c0c */ /* 0x000fe4000bf26270 */
[----:B------:R-:W-:-:S02]  /*134620*/  ISETP.LT.AND P0, PT, R59, UR36, !P0 ;  /* 0x000000243b007c0c */ /* 0x000fc4000c701270 */
[----:B------:R-:W-:Y:S02]  /*134630*/  ISETP.LT.AND P6, PT, R222, UR36, !P1 ;  /* 0x00000024de007c0c */ /* 0x000fe4000cfc1270 */
[----:B------:R-:W-:Y:S01]  /*134640*/  ISETP.LT.AND P4, PT, R177, UR36, !P1 ;  /* 0x00000024b1007c0c */ /* 0x000fe2000cf81270 */
[----:B----4-:R-:W-:Y:S01]  /*134650*/  IMAD.WIDE R14, R219, 0x4, R194 ;  /* 0x00000004db0e7825 */ /* 0x010fe200078e02c2 */
[----:B------:R1:W-:Y:S04]  /*134660*/  @P5 STG.E desc[UR40][R2.64], R124 ;  /* 0x0000007c02005986 */ /* 0x0003e8000c101928 */
[----:B--2---:R2:W-:Y:S04]  /*134670*/  @P2 STG.E desc[UR40][R12.64], R32 ;  /* 0x000000200c002986 */ /* 0x0045e8000c101928 */
[----:B-1----:R-:W4:Y:S01]  /*134680*/  LDL.LU R124, [R1+0x1378] ;  /* 0x00137800017c7983 */ /* 0x002f220000300800 */
[----:B------:R-:W-:-:S03]  /*134690*/  IMAD.WIDE R2, R58, 0x4, R134 ;  /* 0x000000043a027825 */ /* 0x000fc600078e0286 */
[----:B--2---:R-:W2:Y:S04]  /*1346a0*/  LDL.LU R32, [R1+0x11e8] ;  /* 0x0011e80001207983 */ /* 0x004ea80000300800 */
[----:B------:R-:W2:Y:S01]  /*1346b0*/  LDL.LU R58, [R1+0xfc8] ;  /* 0x000fc800013a7983 */ /* 0x000ea20000300800 */
[----:B------:R-:W-:-:S03]  /*1346c0*/  IMAD.WIDE R12, R219, 0x4, R196 ;  /* 0x00000004db0c7825 */ /* 0x000fc600078e02c4 */
[----:B------:R-:W-:Y:S04]  /*1346d0*/  @P0 STG.E desc[UR40][R2.64], R109 ;  /* 0x0000006d02000986 */ /* 0x000fe8000c101928 */
[----:B------:R-:W-:Y:S04]  /*1346e0*/  @P6 STG.E desc[UR40][R12.64], R126 ;  /* 0x0000007e0c006986 */ /* 0x000fe8000c101928 */
[----:B---3--:R1:W-:Y:S04]  /*1346f0*/  @P4 STG.E desc[UR40][R14.64], R179 ;  /* 0x000000b30e004986 */ /* 0x0083e8000c101928 */
[----:B-1----:R-:W3:Y:S01]  /*134700*/  LDL.LU R179, [R1+0x11d8] ;  /* 0x0011d80001b37983 */ /* 0x002ee20000300800 */
[----:B------:R-:W-:-:S02]  /*134710*/  ISETP.LT.AND P3, PT, R221, UR36, !P1 ;  /* 0x00000024dd007c0c */ /* 0x000fc4000cf61270 */
[----:B------:R-:W-:Y:S01]  /*134720*/  ISETP.LT.AND P5, PT, R176, UR36, !P1 ;  /* 0x00000024b0007c0c */ /* 0x000fe2000cfa1270 */
[C---:B------:R-:W-:Y:S01]  /*134730*/  IMAD.WIDE R28, R219.reuse, 0x4, R192 ;  /* 0x00000004db1c7825 */ /* 0x040fe200078e02c0 */
[----:B------:R-:W-:Y:S01]  /*134740*/  ISETP.LT.AND P2, PT, R220, UR36, !P1 ;  /* 0x00000024dc007c0c */ /* 0x000fe2000cf41270 */
[----:B------:R-:W3:Y:S02]  /*134750*/  LDL.LU R0, [R1+0x5c64] ;  /* 0x005c640001007983 */ /* 0x000ee40000300800 */
[----:B------:R-:W-:Y:S01]  /*134760*/  IMAD.WIDE R2, R219, 0x4, R190 ;  /* 0x00000004db027825 */ /* 0x000fe200078e02be */
[----:B------:R-:W-:Y:S02]  /*134770*/  ISETP.LT.AND P0, PT, R227, UR36, !P1 ;  /* 0x00000024e3007c0c */ /* 0x000fe4000cf01270 */
[----:B------:R-:W-:-:S03]  /*134780*/  ISETP.LT.AND P6, PT, R243, UR36, !P1 ;  /* 0x00000024f3007c0c */ /* 0x000fc6000cfc1270 */
[----:B------:R1:W-:Y:S01]  /*134790*/  @P3 STG.E desc[UR40][R28.64], R178 ;  /* 0x000000b21c003986 */ /* 0x0003e2000c101928 */
[C---:B------:R-:W-:Y:S01]  /*1347a0*/  IMAD.WIDE R12, R219.reuse, 0x4, R188 ;  /* 0x00000004db0c7825 */ /* 0x040fe200078e02bc */
[----:B------:R-:W-:Y:S02]  /*1347b0*/  ISETP.LT.AND P4, PT, R40, UR36, !P1 ;  /* 0x0000002428007c0c */ /* 0x000fe4000cf81270 */
[----:B------:R-:W-:Y:S01]  /*1347c0*/  ISETP.LT.AND P3, PT, R226, UR36, !P1 ;  /* 0x00000024e2007c0c */ /* 0x000fe2000cf61270 */
[----:B-1----:R-:W3:Y:S04]  /*1347d0*/  LDL.LU R178, [R1+0xcf8] ;  /* 0x000cf80001b27983 */ /* 0x002ee80000300800 */
[----:B------:R1:W-:Y:S01]  /*1347e0*/  @P5 STG.E desc[UR40][R2.64], R223 ;  /* 0x000000df02005986 */ /* 0x0003e2000c101928 */
[----:B------:R-:W-:-:S04]  /*1347f0*/  IMAD.WIDE R28, R219, 0x4, R186 ;  /* 0x00000004db1c7825 */ /* 0x000fc800078e02ba */
[C---:B------:R-:W-:Y:S01]  /*134800*/  IMAD.WIDE R14, R219.reuse, 0x4, R180 ;  /* 0x00000004db0e7825 */ /* 0x040fe200078e02b4 */
[----:B-1----:R-:W3:Y:S04]  /*134810*/  LDL.LU R223, [R1+0xde4] ;  /* 0x000de40001df7983 */ /* 0x002ee80000300800 */
[----:B------:R-:W3:Y:S01]  /*134820*/  LDL.LU R127, [R1+0xc98] ;  /* 0x000c9800017f7983 */ /* 0x000ee20000300800 */
[----:B------:R-:W-:-:S03]  /*134830*/  IMAD.WIDE R2, R219, 0x4, R184 ;  /* 0x00000004db027825 */ /* 0x000fc600078e02b8 */
[----:B------:R-:W3:Y:S04]  /*134840*/  LDL.LU R109, [R1+0xaa8] ;  /* 0x000aa800016d7983 */ /* 0x000ee80000300800 */
[----:B------:R1:W-:Y:S04]  /*134850*/  @P2 STG.E desc[UR40][R12.64], R252 ;  /* 0x000000fc0c002986 */ /* 0x0003e8000c101928 */
[----:B------:R-:W3:Y:S04]  /*134860*/  LDL.LU R126, [R1+0x408] ;  /* 0x00040800017e7983 */ /* 0x000ee80000300800 */
[----:B-1----:R-:W3:Y:S01]  /*134870*/  LDL.LU R252, [R1+0x2c8] ;  /* 0x0002c80001fc7983 */ /* 0x002ee20000300800 */
[----:B------:R-:W-:-:S03]  /*134880*/  IMAD.WIDE R12, R219, 0x4, R182 ;  /* 0x00000004db0c7825 */ /* 0x000fc600078e02b6 */
[----:B------:R1:W-:Y:S01]  /*134890*/  @P0 STG.E desc[UR40][R28.64], R125 ;  /* 0x0000007d1c000986 */ /* 0x0003e2000c101928 */
[----:B------:R-:W-:Y:S01]  /*1348a0*/  ISETP.LT.AND P5, PT, R242, UR36, !P1 ;  /* 0x00000024f2007c0c */ /* 0x000fe2000cfa1270 */
[----:B-1----:R-:W-:Y:S02]  /*1348b0*/  IMAD.WIDE R28, R219, 0x4, R146 ;  /* 0x00000004db1c7825 */ /* 0x002fe400078e0292 */
[----:B----4-:R1:W-:Y:S04]  /*1348c0*/  @P6 STG.E desc[UR40][R2.64], R124 ;  /* 0x0000007c02006986 */ /* 0x0103e8000c101928 */
[----:B--2---:R-:W-:Y:S04]  /*1348d0*/  @P4 STG.E desc[UR40][R12.64], R32 ;  /* 0x000000200c004986 */ /* 0x004fe8000c101928 */
[----:B------:R2:W-:Y:S04]  /*1348e0*/  @P3 STG.E desc[UR40][R14.64], R58 ;  /* 0x0000003a0e003986 */ /* 0x0005e8000c101928 */
[----:B-1----:R-:W4:Y:S04]  /*1348f0*/  LDL.LU R124, [R1+0x348] ;  /* 0x00034800017c7983 */ /* 0x002f280000300800 */
[----:B--2---:R-:W2:Y:S04]  /*134900*/  LDL.LU R58, [R1+0x1e4c] ;  /* 0x001e4c00013a7983 */ /* 0x004ea80000300800 */
[----:B------:R-:W2:Y:S04]  /*134910*/  LDL.LU R125, [R1+0x1eec] ;  /* 0x001eec00017d7983 */ /* 0x000ea80000300800 */
[----:B------:R-:W2:Y:S04]  /*134920*/  LDL.LU R32, [R1+0x1ebc] ;  /* 0x001ebc0001207983 */ /* 0x000ea80000300800 */
[----:B---3--:R1:W-:Y:S04]  /*134930*/  @P5 STG.E desc[UR40][R28.64], R179 ;  /* 0x000000b31c005986 */ /* 0x0083e8000c101928 */
[----:B-1----:R-:W3:Y:S01]  /*134940*/  LDL.LU R179, [R1+0x1e8c] ;  /* 0x001e8c0001b37983 */ /* 0x002ee20000300800 */
[----:B------:R-:W-:-:S02]  /*134950*/  ISETP.LT.AND P2, PT, R225, UR36, !P1 ;  /* 0x00000024e1007c0c */ /* 0x000fc4000cf41270 */
        /* <DEDUP_REMOVED lines=14> */
[----:B------:R1:W-:Y:S04]  /*134a40*/  @P3 STG.E desc[UR40][R2.64], R127 ;  /* 0x0000007f02003986 */ /* 0x0003e8000c101928 */
[----:B------:R1:W-:Y:S04]  /*134a50*/  @P6 STG.E desc[UR40][R12.64], R109 ;  /* 0x0000006d0c006986 */ /* 0x0003e8000c101928 */
[----:B------:R-:W-:Y:S01]  /*134a60*/  @P5 STG.E desc[UR40][R14.64], R126 ;  /* 0x0000007e0e005986 */ /* 0x000fe2000c101928 */
[----:B-1----:R-:W-:-:S03]  /*134a70*/  IMAD.WIDE R2, R219, 0x4, R134 ;  /* 0x00000004db027825 */ /* 0x002fc600078e0286 */
[----:B------:R1:W-:Y:S01]  /*134a80*/  @P4 STG.E desc[UR40][R28.64], R252 ;  /* 0x000000fc1c004986 */ /* 0x0003e2000c101928 */
[----:B------:R-:W-:-:S03]  /*134a90*/  IMAD.WIDE R12, R223, 0x4, R196 ;  /* 0x00000004df0c7825 */ /* 0x000fc600078e02c4 */
[----:B-1----:R-:W3:Y:S04]  /*134aa0*/  LDL.LU R252, [R1+0x1e7c] ;  /* 0x001e7c0001fc7983 */ /* 0x002ee80000300800 */
[----:B------:R-:W3:Y:S04]  /*134ab0*/  LDL.LU R219, [R1+0x1e2c] ;  /* 0x001e2c0001db7983 */ /* 0x000ee80000300800 */
[----:B------:R-:W3:Y:S04]  /*134ac0*/  LDL.LU R127, [R1+0x1edc] ;  /* 0x001edc00017f7983 */ /* 0x000ee80000300800 */
[----:B------:R-:W3:Y:S04]  /*134ad0*/  LDL.LU R0, [R1+0x5c68] ;  /* 0x005c680001007983 */ /* 0x000ee80000300800 */
[----:B------:R-:W3:Y:S01]  /*134ae0*/  LDL.LU R126, [R1+0x1eac] ;  /* 0x001eac00017e7983 */ /* 0x000ee20000300800 */
[----:B------:R-:W-:-:S02]  /*134af0*/  ISETP.LT.AND P6, PT, R177, UR36, !P0 ;  /* 0x00000024b1007c0c */ /* 0x000fc4000c7c1270 */
[----:B------:R-:W-:Y:S02]  /*134b00*/  ISETP.LT.AND P5, PT, R221, UR36, !P0 ;  /* 0x00000024dd007c0c */ /* 0x000fe4000c7a1270 */
[----:B------:R-:W-:Y:S01]  /*134b10*/  ISETP.LT.AND P4, PT, R176, UR36, !P0 ;  /* 0x00000024b0007c0c */ /* 0x000fe2000c781270 */
[C---:B------:R-:W-:Y:S01]  /*134b20*/  IMAD.WIDE R14, R223.reuse, 0x4, R190 ;  /* 0x00000004df0e7825 */ /* 0x040fe200078e02be */
[----:B----4-:R1:W-:Y:S04]  /*134b30*/  @P1 STG.E desc[UR40][R2.64], R124 ;  /* 0x0000007c02001986 */ /* 0x0103e8000c101928 */
[----:B--2---:R2:W-:Y:S04]  /*134b40*/  @P2 STG.E desc[UR40][R12.64], R58 ;  /* 0x0000003a0c002986 */ /* 0x0045e8000c101928 */
[----:B-1----:R-:W4:Y:S04]  /*134b50*/  LDL.LU R124, [R1+0x1e6c] ;  /* 0x001e6c00017c7983 */ /* 0x002f280000300800 */
[----:B--2---:R-:W2:Y:S01]  /*134b60*/  LDL.LU R58, [R1+0x1e1c] ;  /* 0x001e1c00013a7983 */ /* 0x004ea20000300800 */
[----:B------:R-:W-:-:S04]  /*134b70*/  IMAD.WIDE R2, R223, 0x4, R194 ;  /* 0x00000004df027825 */ /* 0x000fc800078e02c2 */
[C---:B------:R-:W-:Y:S01]  /*134b80*/  IMAD.WIDE R12, R223.reuse, 0x4, R192 ;  /* 0x00000004df0c7825 */ /* 0x040fe200078e02c0 */
        /* <DEDUP_REMOVED lines=15> */
[----:B------:R-:W-:-:S04]  /*134c80*/  IMAD.WIDE R12, R223, 0x4, R184 ;  /* 0x00000004df0c7825 */ /* 0x000fc800078e02b8 */
[C---:B------:R-:W-:Y:S01]  /*134c90*/  IMAD.WIDE R14, R223.reuse, 0x4, R146 ;  /* 0x00000004df0e7825 */ /* 0x040fe200078e0292 */
[----:B-1----:R-:W3:Y:S04]  /*134ca0*/  LDL.LU R178, [R1+0xde0] ;  /* 0x000de00001b27983 */ /* 0x002ee80000300800 */
[----:B------:R-:W3:Y:S04]  /*134cb0*/  LDL.LU R109, [R1+0x1ecc] ;  /* 0x001ecc00016d7983 */ /* 0x000ee80000300800 */
[----:B------:R-:W3:Y:S01]  /*134cc0*/  LDL.LU R125, [R1+0x1e9c] ;  /* 0x001e9c00017d7983 */ /* 0x000ee20000300800 */
[----:B------:R-:W-:-:S03]  /*134cd0*/  IMAD.WIDE R28, R223, 0x4, R144 ;  /* 0x00000004df1c7825 */ /* 0x000fc600078e0290 */
[----:B------:R1:W-:Y:S04]  /*134ce0*/  @P2 STG.E desc[UR40][R2.64], R252 ;  /* 0x000000fc02002986 */ /* 0x0003e8000c101928 */
[----:B------:R1:W-:Y:S04]  /*134cf0*/  @P1 STG.E desc[UR40][R12.64], R219 ;  /* 0x000000db0c001986 */ /* 0x0003e8000c101928 */
[----:B-1----:R-:W3:Y:S01]  /*134d00*/  LDL.LU R252, [R1+0x1dfc] ;  /* 0x001dfc0001fc7983 */ /* 0x002ee20000300800 */
[----:B------:R-:W-:-:S03]  /*134d10*/  IMAD.WIDE R2, R223, 0x4, R182 ;  /* 0x00000004df027825 */ /* 0x000fc600078e02b6 */
[----:B------:R-:W3:Y:S01]  /*134d20*/  LDL.LU R219, [R1+0x1dec] ;  /* 0x001dec0001db7983 */ /* 0x000ee20000300800 */
[----:B------:R-:W-:-:S03]  /*134d30*/  IMAD.WIDE R12, R223, 0x4, R180 ;  /* 0x00000004df0c7825 */ /* 0x000fc600078e02b4 */
[----:B------:R1:W-:Y:S04]  /*134d40*/  @P6 STG.E desc[UR40][R2.64], R127 ;  /* 0x0000007f02006986 */ /* 0x0003e8000c101928 */
[----:B------:R1:W-:Y:S01]  /*134d50*/  @P3 STG.E desc[UR40][R12.64], R126 ;  /* 0x0000007e0c003986 */ /* 0x0003e2000c101928 */
[----:B------:R-:W-:Y:S02]  /*134d60*/  ISETP.LT.AND P2, PT, R241, UR36, !P0 ;  /* 0x00000024f1007c0c */ /* 0x000fe4000c741270 */
[----:B------:R-:W-:Y:S01]  /*134d70*/  ISETP.LT.AND P1, PT, R41, UR36, !P0 ;  /* 0x0000002429007c0c */ /* 0x000fe2000c721270 */
[----:B-1----:R-:W-:-:S04]  /*134d80*/  IMAD.WIDE R2, R223, 0x4, R142 ;  /* 0x00000004df027825 */ /* 0x002fc800078e028e */
[----:B------:R-:W-:Y:S01]  /*134d90*/  IMAD.WIDE R12, R223, 0x4, R140 ;  /* 0x00000004df0c7825 */ /* 0x000fe200078e028c */
[----:B----4-:R1:W-:Y:S04]  /*134da0*/  @P5 STG.E desc[UR40][R14.64], R124 ;  /* 0x0000007c0e005986 */ /* 0x0103e8000c101928 */
[----:B--2---:R2:W-:Y:S04]  /*134db0*/  @P4 STG.E desc[UR40][R28.64], R58 ;  /* 0x0000003a1c004986 */ /* 0x0045e8000c101928 */
[----:B-1----:R-:W4:Y:S04]  /*134dc0*/  LDL.LU R124, [R1+0x19fc] ;  /* 0x0019fc00017c7983 */ /* 0x002f280000300800 */
[----:B--2---:R-:W2:Y:S04]  /*134dd0*/  LDL.LU R58, [R1+0x18ac] ;  /* 0x0018ac00013a7983 */ /* 0x004ea80000300800 */
        /* <DEDUP_REMOVED lines=22> */
[----:B------:R1:W-:Y:S04]  /*134f40*/  @P5 STG.E desc[UR40][R28.64], R219 ;  /* 0x000000db1c005986 */ /* 0x0003e8000c101928 */
        /* <DEDUP_REMOVED lines=37> */
[----:B------:R1:W-:Y:S02]  /*1351a0*/  @P1 STG.E desc[UR40][R12.64], R219 ;  /* 0x000000db0c001986 */ /* 0x0003e4000c101928 */
[----:B-1----:R-:W-:-:S02]  /*1351b0*/  IMAD.WIDE R2, R178, 0x4, R146 ;  /* 0x00000004b2027825 */ /* 0x002fc400078e0292 */
[----:B------:R-:W3:Y:S02]  /*1351c0*/  LDL.LU R252, [R1+0x2010] ;  /* 0x0020100001fc7983 */ /* 0x000ee40000300800 */
[----:B------:R-:W-:Y:S02]  /*1351d0*/  IMAD.WIDE R12, R178, 0x4, R144 ;  /* 0x00000004b20c7825 */ /* 0x000fe400078e0290 */
[----:B------:R-:W3:Y:S04]  /*1351e0*/  LDL.LU R219, [R1+0x1fd0] ;  /* 0x001fd00001db7983 */ /* 0x000ee80000300800 */
[----:B------:R1:W-:Y:S04]  /*1351f0*/  @P5 STG.E desc[UR40][R2.64], R127 ;  /* 0x0000007f02005986 */ /* 0x0003e8000c101928 */
[----:B------:R-:W-:Y:S01]  /*135200*/  @P0 STG.E desc[UR40][R12.64], R125 ;  /* 0x0000007d0c000986 */ /* 0x000fe2000c101928 */
[----:B------:R-:W-:Y:S01]  /*135210*/  ISETP.LT.AND P2, PT, R224, UR36, !P6 ;  /* 0x00000024e0007c0c */ /* 0x000fe2000f741270 */
[----:B-1----:R-:W-:-:S02]  /*135220*/  IMAD.WIDE R2, R178, 0x4, R138 ;  /* 0x00000004b2027825 */ /* 0x002fc400078e028a */
[----:B----4-:R-:W-:Y:S04]  /*135230*/  @P4 STG.E desc[UR40][R14.64], R124 ;  /* 0x0000007c0e004986 */ /* 0x010fe8000c101928 */
[----:B--2---:R1:W-:Y:S04]  /*135240*/  @P3 STG.E desc[UR40][R28.64], R58 ;  /* 0x0000003a1c003986 */ /* 0x0043e8000c101928 */
[----:B-1----:R-:W2:Y:S04]  /*135250*/  LDL.LU R58, [R1+0x1f70] ;  /* 0x001f7000013a7983 */ /* 0x002ea80000300800 */
[----:B------:R-:W4:Y:S04]  /*135260*/  LDL.LU R124, [R1+0x2000] ;  /* 0x00200000017c7983 */ /* 0x000f280000300800 */
[----:B------:R-:W4:Y:S04]  /*135270*/  LDL.LU R125, [R1+0x1fc0] ;  /* 0x001fc000017d7983 */ /* 0x000f280000300800 */
        /* <DEDUP_REMOVED lines=9> */
[----:B------:R-:W-:Y:S02]  /*135310*/  IMAD.WIDE R2, R178, 0x4, R134 ;  /* 0x00000004b2027825 */ /* 0x000fe400078e0286 */
[----:B------:R1:W-:Y:S01]  /*135320*/  @P1 STG.E desc[UR40][R12.64], R223 ;  /* 0x000000df0c001986 */ /* 0x0003e2000c101928 */
[----:B------:R-:W-:Y:S01]  /*135330*/  ISETP.LT.AND P2, PT, R176, UR36, !P5 ;  /* 0x00000024b0007c0c */ /* 0x000fe2000ef41270 */
[----:B------:R-:W-:Y:S01]  /*135340*/  IMAD.WIDE R14, R32, 0x4, R194 ;  /* 0x00000004200e7825 */ /* 0x000fe200078e02c2 */
[----:B------:R-:W-:Y:S01]  /*135350*/  ISETP.LT.AND P1, PT, R220, UR36, !P5 ;  /* 0x00000024dc007c0c */ /* 0x000fe2000ef21270 */
[----:B------:R1:W-:Y:S02]  /*135360*/  @P6 STG.E desc[UR40][R2.64], R109 ;  /* 0x0000006d02006986 */ /* 0x0003e4000c101928 */
[----:B------:R-:W-:-:S02]  /*135370*/  IMAD.WIDE R28, R32, 0x4, R192 ;  /* 0x00000004201c7825 */ /* 0x000fc400078e02c0 */
[----:B-1----:R-:W3:Y:S02]  /*135380*/  LDL.LU R223, [R1+0x1ff0] ;  /* 0x001ff00001df7983 */ /* 0x002ee40000300800 */
[C---:B------:R-:W-:Y:S02]  /*135390*/  IMAD.WIDE R12, R32.reuse, 0x4, R196 ;  /* 0x00000004200c7825 */ /* 0x040fe400078e02c4 */
[----:B------:R-:W3:Y:S02]  /*1353a0*/  LDL.LU R178, [R1+0x1fb0] ;  /* 0x001fb00001b27983 */ /* 0x000ee40000300800 */
[C---:B------:R-:W-:Y:S02]  /*1353b0*/  IMAD.WIDE R2, R32.reuse, 0x4, R190 ;  /* 0x0000000420027825 */ /* 0x040fe400078e02be */
[----:B------:R1:W-:Y:S04]  /*1353c0*/  @P4 STG.E desc[UR40][R12.64], R126 ;  /* 0x0000007e0c004986 */ /* 0x0003e8000c101928 */
[----:B------:R-:W3:Y:S01]  /*1353d0*/  LDL.LU R0, [R1+0x5c70] ;  /* 0x005c700001007983 */ /* 0x000ee20000300800 */
[----:B-1----:R-:W-:-:S03]  /*1353e0*/  IMAD.WIDE R12, R32, 0x4, R188 ;  /* 0x00000004200c7825 */ /* 0x002fc600078e02bc */
[----:B------:R1:W-:Y:S04]  /*1353f0*/  @P3 STG.E desc[UR40][R14.64], R252 ;  /* 0x000000fc0e003986 */ /* 0x0003e8000c101928 */
[----:B------:R1:W-:Y:S04]  /*135400*/  @P0 STG.E desc[UR40][R28.64], R219 ;  /* 0x000000db1c000986 */ /* 0x0003e8000c101928 */
[----:B-1----:R-:W3:Y:S04]  /*135410*/  LDL.LU R252, [R1+0x1f50] ;  /* 0x001f500001fc7983 */ /* 0x002ee80000300800 */
[----:B------:R-:W3:Y:S01]  /*135420*/  LDL.LU R219, [R1+0x1fe0] ;  /* 0x001fe00001db7983 */ /* 0x000ee20000300800 */
[----:B------:R-:W-:-:S02]  /*135430*/  ISETP.LT.AND P6, PT, R227, UR36, !P5 ;  /* 0x00000024e3007c0c */ /* 0x000fc4000efc1270 */
[----:B------:R-:W-:Y:S01]  /*135440*/  ISETP.LT.AND P4, PT, R243, UR36, !P5 ;  /* 0x00000024f3007c0c */ /* 0x000fe2000ef81270 */
[----:B--2---:R1:W-:Y:S04]  /*135450*/  @P2 STG.E desc[UR40][R2.64], R58 ;  /* 0x0000003a02002986 */ /* 0x0043e8000c101928 */
[----:B----4-:R2:W-:Y:S04]  /*135460*/  @P1 STG.E desc[UR40][R12.64], R124 ;  /* 0x0000007c0c001986 */ /* 0x0105e8000c101928 */
        /* <DEDUP_REMOVED lines=13> */
[----:B------:R-:W-:-:S03]  /*135540*/  ISETP.LT.AND P2, PT, R242, UR36, !P5 ;  /* 0x00000024f2007c0c */ /* 0x000fc6000ef41270 */
[----:B------:R-:W-:Y:S01]  /*135550*/  IMAD.WIDE R28, R32, 0x4, R180 ;  /* 0x00000004201c7825 */ /* 0x000fe200078e02b4 */
[----:B------:R-:W-:-:S05]  /*135560*/  ISETP.LT.AND P1, PT, R225, UR36, !P5 ;  /* 0x00000024e1007c0c */ /* 0x000fca000ef21270 */
[----:B------:R-:W-:Y:S01]  /*135570*/  @P3 STG.E desc[UR40][R14.64], R223 ;  /* 0x000000df0e003986 */ /* 0x000fe2000c101928 */
[----:B------:R-:W-:-:S03]  /*135580*/  ISETP.LT.AND P3, PT, R241, UR36, !P5 ;  /* 0x00000024f1007c0c */ /* 0x000fc6000ef61270 */
[----:B------:R1:W-:Y:S01]  /*135590*/  @P0 STG.E desc[UR40][R28.64], R178 ;  /* 0x000000b21c000986 */ /* 0x0003e2000c101928 */
[----:B------:R-:W-:Y:S01]  /*1355a0*/  ISETP.LT.AND P6, PT, R41, UR36, !P5 ;  /* 0x0000002429007c0c */ /* 0x000fe2000efc1270 */
[----:B------:R-:W-:Y:S01]  /*1355b0*/  IMAD.WIDE R2, R32, 0x4, R146 ;  /* 0x0000000420027825 */ /* 0x000fe200078e0292 */
[----:B------:R-:W-:-:S03]  /*1355c0*/  ISETP.LT.AND P4, PT, R224, UR36, !P5 ;  /* 0x00000024e0007c0c */ /* 0x000fc6000ef81270 */
[C---:B------:R-:W-:Y:S01]  /*1355d0*/  IMAD.WIDE R12, R32.reuse, 0x4, R144 ;  /* 0x00000004200c7825 */ /* 0x040fe200078e0290 */
[----:B-1----:R-:W3:Y:S04]  /*1355e0*/  LDL.LU R178, [R1+0x1f10] ;  /* 0x001f100001b27983 */ /* 0x002ee80000300800 */
[----:B------:R-:W3:Y:S01]  /*1355f0*/  LDL.LU R223, [R1+0x1f00] ;  /* 0x001f000001df7983 */ /* 0x000ee20000300800 */
[----:B------:R-:W-:-:S03]  /*135600*/  IMAD.WIDE R14, R32, 0x4, R138 ;  /* 0x00000004200e7825 */ /* 0x000fc600078e028a */
[----:B------:R1:W-:Y:S04]  /*135610*/  @P2 STG.E desc[UR40][R2.64], R252 ;  /* 0x000000fc02002986 */ /* 0x0003e8000c101928 */
[----:B------:R1:W-:Y:S04]  /*135620*/  @P1 STG.E desc[UR40][R12.64], R219 ;  /* 0x000000db0c001986 */ /* 0x0003e8000c101928 */
[----:B-1----:R-:W3:Y:S01]  /*135630*/  LDL.LU R252, [R1+0x1ef0] ;  /* 0x001ef00001fc7983 */ /* 0x002ee20000300800 */
[----:B------:R-:W-:-:S03]  /*135640*/  IMAD.WIDE R2, R32, 0x4, R142 ;  /* 0x0000000420027825 */ /* 0x000fc600078e028e */
[----:B------:R-:W3:Y:S01]  /*135650*/  LDL.LU R219, [R1+0x19e0] ;  /* 0x0019e00001db7983 */ /* 0x000ee20000300800 */
[----:B------:R-:W-:Y:S01]  /*135660*/  IMAD.WIDE R12, R32, 0x4, R140 ;  /* 0x00000004200c7825 */ /* 0x000fe200078e028c */
[----:B------:R-:W-:Y:S02]  /*135670*/  ISETP.LT.AND P1, PT, R240, UR36, !P5 ;  /* 0x00000024f0007c0c */ /* 0x000fe4000ef21270 */
[----:B------:R-:W-:Y:S01]  /*135680*/  ISETP.LT.AND P5, PT, R59, UR36, !P5 ;  /* 0x000000243b007c0c */ /* 0x000fe2000efa1270 */
[----:B----4-:R1:W-:Y:S04]  /*135690*/  @P3 STG.E desc[UR40][R2.64], R109 ;  /* 0x0000006d02003986 */ /* 0x0103e8000c101928 */
[----:B------:R4:W-:Y:S04]  /*1356a0*/  @P6 STG.E desc[UR40][R12.64], R126 ;  /* 0x0000007e0c006986 */ /* 0x0009e8000c101928 */
[----:B--2---:R2:W-:Y:S04]  /*1356b0*/  @P4 STG.E desc[UR40][R14.64], R124 ;  /* 0x0000007c0e004986 */ /* 0x0045e8000c101928 */
[----:B-1----:R-:W3:Y:S01]  /*1356c0*/  LDL.LU R109, [R1+0x18c0] ;  /* 0x0018c000016d7983 */ /* 0x002ee20000300800 */
[----:B------:R-:W-:-:S04]  /*1356d0*/  IMAD.WIDE R2, R32, 0x4, R136 ;  /* 0x0000000420027825 */ /* 0x000fc800078e0288 */
[----:B----4-:R-:W-:Y:S01]  /*1356e0*/  IMAD.WIDE R12, R32, 0x4, R134 ;  /* 0x00000004200c7825 */ /* 0x010fe200078e0286 */
[----:B--2---:R-:W2:Y:S04]  /*1356f0*/  LDL.LU R124, [R1+0x1940] ;  /* 0x00194000017c7983 */ /* 0x004ea80000300800 */
[----:B------:R-:W4:Y:S04]  /*135700*/  LDL.LU R32, [R1+0x15f0] ;  /* 0x0015f00001207983 */ /* 0x000f280000300800 */
        /* <DEDUP_REMOVED lines=13> */
[C---:B------:R-:W-:Y:S01]  /*1357e0*/  IMAD.WIDE R12, R58.reuse, 0x4, R192 ;  /* 0x000000043a0c7825 */ /* 0x040fe200078e02c0 */
[----:B------:R-:W-:Y:S02]  /*1357f0*/  ISETP.LT.AND P2, PT, R227, UR36, !P0 ;  /* 0x00000024e3007c0c */ /* 0x000fe4000c741270 */
        /* <DEDUP_REMOVED lines=16> */
[----:B------:R-:W-:Y:S04]  /*135900*/  @P5 STG.E desc[UR40][R2.64], R109 ;  /* 0x0000006d02005986 */ /* 0x000fe8000c101928 */
[----:B--2---:R1:W-:Y:S04]  /*135910*/  @P2 STG.E desc[UR40][R12.64], R124 ;  /* 0x0000007c0c002986 */ /* 0x0043e8000c101928 */
[----:B----4-:R2:W-:Y:S04]  /*135920*/  @P1 STG.E desc[UR40][R14.64], R32 ;  /* 0x000000200e001986 */ /* 0x0105e8000c101928 */
        /* <DEDUP_REMOVED lines=14> */
[----:B------:R-:W-:-:S04]  /*135a10*/  IMAD.WIDE R2, R58, 0x4, R144 ;  /* 0x000000043a027825 */ /* 0x000fc800078e0290 */
[----:B------:R1:W-:Y:S01]  /*135a20*/  @P3 STG.E desc[UR40][R14.64], R178 ;  /* 0x000000b20e003986 */ /* 0x0003e2000c101928 */
[----:B------:R-:W-:Y:S01]  /*135a30*/  IMAD.WIDE R12, R58, 0x4, R142 ;  /* 0x000000043a0c7825 */ /* 0x000fe200078e028e */
[----:B------:R-:W-:Y:S02]  /*135a40*/  ISETP.LT.AND P6, PT, R224, UR36, !P0 ;  /* 0x00000024e0007c0c */ /* 0x000fe4000c7c1270 */
[----:B------:R-:W-:Y:S01]  /*135a50*/  ISETP.LT.AND P4, PT, R240, UR36, !P0 ;  /* 0x00000024f0007c0c */ /* 0x000fe2000c781270 */
[----:B------:R1:W-:Y:S04]  /*135a60*/  @P5 STG.E desc[UR40][R2.64], R125 ;  /* 0x0000007d02005986 */ /* 0x0003e8000c101928 */
[----:B-1----:R-:W3:Y:S01]  /*135a70*/  LDL.LU R178, [R1+0x1fd4] ;  /* 0x001fd40001b27983 */ /* 0x002ee20000300800 */
[----:B------:R-:W-:-:S03]  /*135a80*/  IMAD.WIDE R14, R58, 0x4, R140 ;  /* 0x000000043a0e7825 */ /* 0x000fc600078e028c */
[----:B------:R1:W-:Y:S01]  /*135a90*/  @P2 STG.E desc[UR40][R12.64], R223 ;  /* 0x000000df0c002986 */ /* 0x0003e2000c101928 */
[----:B------:R-:W-:-:S03]  /*135aa0*/  IMAD.WIDE R2, R58, 0x4, R138 ;  /* 0x000000043a027825 */ /* 0x000fc600078e028a */
[----:B-1----:R-:W3:Y:S04]  /*135ab0*/  LDL.LU R223, [R1+0x1f74] ;  /* 0x001f740001df7983 */ /* 0x002ee80000300800 */
[----:B------:R1:W-:Y:S01]  /*135ac0*/  @P1 STG.E desc[UR40][R14.64], R252 ;  /* 0x000000fc0e001986 */ /* 0x0003e2000c101928 */
[----:B------:R-:W-:-:S03]  /*135ad0*/  IMAD.WIDE R12, R58, 0x4, R136 ;  /* 0x000000043a0c7825 */ /* 0x000fc600078e0288 */
[----:B-1----:R-:W3:Y:S04]  /*135ae0*/  LDL.LU R252, [R1+0x2004] ;  /* 0x0020040001fc7983 */ /* 0x002ee80000300800 */
[----:B------:R-:W3:Y:S01]  /*135af0*/  LDL.LU R125, [R1+0x1fc4] ;  /* 0x001fc400017d7983 */ /* 0x000ee20000300800 */
[----:B------:R-:W-:Y:S02]  /*135b00*/  ISETP.GE.AND P3, PT, R0, UR5, PT ;  /* 0x0000000500007c0c */ /* 0x000fe4000bf66270 */
[----:B------:R-:W-:Y:S02]  /*135b10*/  ISETP.LT.AND P0, PT, R59, UR36, !P0 ;  /* 0x000000243b007c0c */ /* 0x000fe4000c701270 */
[----:B------:R-:W-:Y:S02]  /*135b20*/  ISETP.LT.AND P5, PT, R222, UR36, !P3 ;  /* 0x00000024de007c0c */ /* 0x000fe4000dfa1270 */
[----:B------:R-:W-:Y:S01]  /*135b30*/  ISETP.LT.AND P2, PT, R177, UR36, !P3 ;  /* 0x00000024b1007c0c */ /* 0x000fe2000df41270 */
[----:B------:R-:W-:Y:S01]  /*135b40*/  IMAD.WIDE R14, R219, 0x4, R194 ;  /* 0x00000004db0e7825 */ /* 0x000fe200078e02c2 */
[----:B----4-:R1:W-:Y:S04]  /*135b50*/  @P6 STG.E desc[UR40][R2.64], R124 ;  /* 0x0000007c02006986 */ /* 0x0103e8000c101928 */
        /* <DEDUP_REMOVED lines=16> */
[----:B------:R-:W-:-:S05]  /*135c60*/  ISETP.LT.AND P0, PT, R227, UR36, !P3 ;  /* 0x00000024e3007c0c */ /* 0x000fca000df01270 */
[----:B------:R1:W-:Y:S01]  /*135c70*/  @P1 STG.E desc[UR40][R28.64], R178 ;  /* 0x000000b21c001986 */ /* 0x0003e2000c101928 */
[----:B------:R-:W-:Y:S01]  /*135c80*/  IMAD.WIDE R12, R219, 0x4, R188 ;  /* 0x00000004db0c7825 */ /* 0x000fe200078e02bc */
[----:B------:R-:W-:Y:S02]  /*135c90*/  ISETP.LT.AND P5, PT, R243, UR36, !P3 ;  /* 0x00000024f3007c0c */ /* 0x000fe4000dfa1270 */
[----:B------:R-:W-:Y:S02]  /*135ca0*/  ISETP.LT.AND P2, PT, R40, UR36, !P3 ;  /* 0x0000002428007c0c */ /* 0x000fe4000df41270 */
[----:B------:R-:W-:Y:S01]  /*135cb0*/  ISETP.LT.AND P1, PT, R226, UR36, !P3 ;  /* 0x00000024e2007c0c */ /* 0x000fe2000df21270 */
[----:B-1----:R-:W3:Y:S04]  /*135cc0*/  LDL.LU R178, [R1+0x1fe4] ;  /* 0x001fe40001b27983 */ /* 0x002ee80000300800 */
[----:B------:R1:W-:Y:S01]  /*135cd0*/  @P6 STG.E desc[UR40][R2.64], R223 ;  /* 0x000000df02006986 */ /* 0x0003e2000c101928 */
[----:B------:R-:W-:-:S04]  /*135ce0*/  IMAD.WIDE R28, R219, 0x4, R186 ;  /* 0x00000004db1c7825 */ /* 0x000fc800078e02ba */
[C---:B------:R-:W-:Y:S01]  /*135cf0*/  IMAD.WIDE R14, R219.reuse, 0x4, R184 ;  /* 0x00000004db0e7825 */ /* 0x040fe200078e02b8 */
[----:B-1----:R-:W3:Y:S04]  /*135d00*/  LDL.LU R223, [R1+0xdd0] ;  /* 0x000dd00001df7983 */ /* 0x002ee80000300800 */
[----:B------:R-:W3:Y:S04]  /*135d10*/  LDL.LU R127, [R1+0x1fa4] ;  /* 0x001fa400017f7983 */ /* 0x000ee80000300800 */
[----:B------:R-:W3:Y:S04]  /*135d20*/  LDL.LU R109, [R1+0x1f44] ;  /* 0x001f4400016d7983 */ /* 0x000ee80000300800 */
[----:B------:R1:W-:Y:S04]  /*135d30*/  @P4 STG.E desc[UR40][R12.64], R252 ;  /* 0x000000fc0c004986 */ /* 0x0003e8000c101928 */
[----:B------:R-:W3:Y:S01]  /*135d40*/  LDL.LU R126, [R1+0x1f94] ;  /* 0x001f9400017e7983 */ /* 0x000ee20000300800 */
[----:B------:R-:W-:-:S03]  /*135d50*/  IMAD.WIDE R2, R219, 0x4, R180 ;  /* 0x00000004db027825 */ /* 0x000fc600078e02b4 */
        /* <DEDUP_REMOVED lines=24> */
[----:B------:R-:W-:-:S03]  /*135ee0*/  ISETP.LT.AND P3, PT, R59, UR36, !P3 ;  /* 0x000000243b007c0c */ /* 0x000fc6000df61270 */
[----:B------:R-:W-:Y:S01]  /*135ef0*/  IMAD.WIDE R28, R219, 0x4, R136 ;  /* 0x00000004db1c7825 */ /* 0x000fe200078e0288 */
[----:B------:R-:W-:-:S03]  /*135f00*/  ISETP.LT.AND P4, PT, R222, UR36, !P0 ;  /* 0x00000024de007c0c */ /* 0x000fc6000c781270 */
        /* <DEDUP_REMOVED lines=22> */
[----:B------:R-:W-:Y:S01]  /*136070*/  IMAD.WIDE R12, R223, 0x4, R192 ;  /* 0x00000004df0c7825 */ /* 0x000fe200078e02c0 */
[----:B------:R-:W-:Y:S04]  /*136080*/  @P6 STG.E desc[UR40][R2.64], R125 ;  /* 0x0000007d02006986 */ /* 0x000fe8000c101928 */
        /* <DEDUP_REMOVED lines=48> */
[----:B------:R-:W-:-:S04]  /*136390*/  IMAD.WIDE R2, R223, 0x4, R136 ;  /* 0x00000004df027825 */ /* 0x000fc800078e0288 */
[----:B------:R-:W-:Y:S02]  /*1363a0*/  IMAD.WIDE R14, R223, 0x4, R134 ;  /* 0x00000004df0e7825 */ /* 0x000fe400078e0286 */
[----:B------:R-:W3:Y:S01]  /*1363b0*/  LDL.LU R223, [R1+0x1f68] ;  /* 0x001f680001df7983 */ /* 0x000ee20000300800 */
[----:B------:R-:W-:Y:S01]  /*1363c0*/  ISETP.LT.AND P3, PT, R221, UR36, !P6 ;  /* 0x00000024dd007c0c */ /* 0x000fe2000f761270 */
        /* <DEDUP_REMOVED lines=30> */
[----:B------:R-:W-:Y:S01]  /*1365b0*/  ISETP.LT.AND P3, PT, R226, UR36, !P6 ;  /* 0x00000024e2007c0c */ /* 0x000fe2000f761270 */
[----:B------:R-:W-:Y:S01]  /*1365c0*/  IMAD.WIDE R2, R178, 0x4, R182 ;  /* 0x00000004b2027825 */ /* 0x000fe200078e02b6 */
[----:B------:R-:W-:Y:S02]  /*1365d0*/  ISETP.LT.AND P5, PT, R242, UR36, !P6 ;  /* 0x00000024f2007c0c */ /* 0x000fe4000f7a1270 */
[----:B------:R-:W-:Y:S01]  /*1365e0*/  ISETP.LT.AND P2, PT, R241, UR36, !P6 ;  /* 0x00000024f1007c0c */ /* 0x000fe2000f741270 */
[----:B------:R-:W-:-:S04]  /*1365f0*/  IMAD.WIDE R12, R178, 0x4, R180 ;  /* 0x00000004b20c7825 */ /* 0x000fc800078e02b4 */
[----:B------:R1:W-:Y:S01]  /*136600*/  @P0 STG.E desc[UR40][R28.64], R223 ;  /* 0x000000df1c000986 */ /* 0x0003e2000c101928 */
[----:B------:R-:W-:Y:S02]  /*136610*/  ISETP.LT.AND P0, PT, R225, UR36, !P6 ;  /* 0x00000024e1007c0c */ /* 0x000fe4000f701270 */
[----:B------:R-:W-:Y:S01]  /*136620*/  ISETP.LT.AND P1, PT, R41, UR36, !P6 ;  /* 0x0000002429007c0c */ /* 0x000fe2000f721270 */
[----:B-1----:R-:W3:Y:S04]  /*136630*/  LDL.LU R223, [R1+0x1f38] ;  /* 0x001f380001df7983 */ /* 0x002ee80000300800 */
[----:B------:R-:W3:Y:S04]  /*136640*/  LDL.LU R109, [R1+0x1f28] ;  /* 0x001f2800016d7983 */ /* 0x000ee80000300800 */
[----:B------:R-:W3:Y:S01]  /*136650*/  LDL.LU R126, [R1+0x1f18] ;  /* 0x001f1800017e7983 */ /* 0x000ee20000300800 */
[----:B------:R-:W-:-:S04]  /*136660*/  IMAD.WIDE R14, R178, 0x4, R142 ;  /* 0x00000004b20e7825 */ /* 0x000fc800078e028e */
[C---:B------:R-:W-:Y:S01]  /*136670*/  IMAD.WIDE R28, R178.reuse, 0x4, R140 ;  /* 0x00000004b21c7825 */ /* 0x040fe200078e028c */
[----:B------:R1:W-:Y:S04]  /*136680*/  @P4 STG.E desc[UR40][R2.64], R252 ;  /* 0x000000fc02004986 */ /* 0x0003e8000c101928 */
[----:B------:R1:W-:Y:S04]  /*136690*/  @P3 STG.E desc[UR40][R12.64], R219 ;  /* 0x000000db0c003986 */ /* 0x0003e8000c101928 */
[----:B-1----:R-:W3:Y:S01]  /*1366a0*/  LDL.LU R252, [R1+0x1f08] ;  /* 0x001f080001fc7983 */ /* 0x002ee20000300800 */
[----:B------:R-:W-:-:S03]  /*1366b0*/  IMAD.WIDE R2, R178, 0x4, R146 ;  /* 0x00000004b2027825 */ /* 0x000fc600078e0292 */
[----:B------:R-:W3:Y:S01]  /*1366c0*/  LDL.LU R219, [R1+0x1ef8] ;  /* 0x001ef80001db7983 */ /* 0x000ee20000300800 */
[----:B------:R-:W-:-:S03]  /*1366d0*/  IMAD.WIDE R12, R178, 0x4, R144 ;  /* 0x00000004b20c7825 */ /* 0x000fc600078e0290 */
[----:B------:R1:W-:Y:S04]  /*1366e0*/  @P5 STG.E desc[UR40][R2.64], R127 ;  /* 0x0000007f02005986 */ /* 0x0003e8000c101928 */
[----:B------:R-:W-:Y:S01]  /*1366f0*/  @P0 STG.E desc[UR40][R12.64], R125 ;  /* 0x0000007d0c000986 */ /* 0x000fe2000c101928 */
[----:B------:R-:W-:Y:S01]  /*136700*/  ISETP.LT.AND P4, PT, R224, UR36, !P6 ;  /* 0x00000024e0007c0c */ /* 0x000fe2000f781270 */
[----:B-1----:R-:W-:Y:S02]  /*136710*/  IMAD.WIDE R2, R178, 0x4, R138 ;  /* 0x00000004b2027825 */ /* 0x002fe400078e028a */
        /* <DEDUP_REMOVED lines=8> */
[----:B------:R-:W-:Y:S02]  /*1367a0*/  ISETP.GE.AND P5, PT, R0, UR5, PT ;  /* 0x0000000500007c0c */ /* 0x000fe4000bfa6270 */
[----:B------:R-:W-:Y:S02]  /*1367b0*/  ISETP.LT.AND P6, PT, R59, UR36, !P6 ;  /* 0x000000243b007c0c */ /* 0x000fe4000f7c1270 */
[----:B------:R-:W-:Y:S01]  /*1367c0*/  ISETP.LT.AND P2, PT, R222, UR36, !P5 ;  /* 0x00000024de007c0c */ /* 0x000fe2000ef41270 */
[C---:B------:R-:W-:Y:S01]  /*1367d0*/  IMAD.WIDE R12, R178.reuse, 0x4, R136 ;  /* 0x00000004b20c7825 */ /* 0x040fe200078e0288 */
[----:B------:R-:W-:Y:S02]  /*1367e0*/  ISETP.LT.AND P1, PT, R177, UR36, !P5 ;  /* 0x00000024b1007c0c */ /* 0x000fe4000ef21270 */
[----:B------:R-:W-:Y:S01]  /*1367f0*/  ISETP.LT.AND P0, PT, R221, UR36, !P5 ;  /* 0x00000024dd007c0c */ /* 0x000fe2000ef01270 */
[----:B------:R-:W-:Y:S02]  /*136800*/  IMAD.WIDE R2, R178, 0x4, R134 ;  /* 0x00000004b2027825 */ /* 0x000fe400078e0286 */
[----:B------:R1:W-:Y:S02]  /*136810*/  @P3 STG.E desc[UR40][R12.64], R223 ;  /* 0x000000df0c003986 */ /* 0x0003e4000c101928 */
[----:B------:R-:W-:Y:S01]  /*136820*/  IMAD.WIDE R14, R32, 0x4, R194 ;  /* 0x00000004200e7825 */ /* 0x000fe200078e02c2 */
[----:B------:R-:W-:Y:S01]  /*136830*/  ISETP.LT.AND P4, PT, R176, UR36, !P5 ;  /* 0x00000024b0007c0c */ /* 0x000fe2000ef81270 */
[----:B------:R1:W-:Y:S02]  /*136840*/  @P6 STG.E desc[UR40][R2.64], R109 ;  /* 0x0000006d02006986 */ /* 0x0003e4000c101928 */
[----:B------:R-:W-:-:S04]  /*136850*/  IMAD.WIDE R28, R32, 0x4, R192 ;  /* 0x00000004201c7825 */ /* 0x000fc800078e02c0 */
[----:B-1----:R-:W-:Y:S01]  /*136860*/  IMAD.WIDE R12, R32, 0x4, R196 ;  /* 0x00000004200c7825 */ /* 0x002fe200078e02c4 */
[----:B------:R-:W3:Y:S01]  /*136870*/  LDL.LU R223, [R1+0x1368] ;  /* 0x0013680001df7983 */ /* 0x000ee20000300800 */
[----:B------:R-:W-:-:S03]  /*136880*/  ISETP.LT.AND P3, PT, R220, UR36, !P5 ;  /* 0x00000024dc007c0c */ /* 0x000fc6000ef61270 */
[----:B------:R-:W3:Y:S04]  /*136890*/  LDL.LU R178, [R1+0x1198] ;  /* 0x0011980001b27983 */ /* 0x000ee80000300800 */
[----:B------:R1:W-:Y:S04]  /*1368a0*/  @P2 STG.E desc[UR40][R12.64], R126 ;  /* 0x0000007e0c002986 */ /* 0x0003e8000c101928 */
[----:B------:R-:W3:Y:S01]  /*1368b0*/  LDL.LU R0, [R1+0x5c84] ;  /* 0x005c840001007983 */ /* 0x000ee20000300800 */
[----:B------:R-:W-:-:S03]  /*1368c0*/  IMAD.WIDE R2, R32, 0x4, R190 ;  /* 0x0000000420027825 */ /* 0x000fc600078e02be */
[----:B------:R1:W-:Y:S04]  /*1368d0*/  @P1 STG.E desc[UR40][R14.64], R252 ;  /* 0x000000fc0e001986 */ /* 0x0003e8000c101928 */
[----:B------:R1:W-:Y:S02]  /*1368e0*/  @P0 STG.E desc[UR40][R28.64], R219 ;  /* 0x000000db1c000986 */ /* 0x0003e4000c101928 */
[----:B-1----:R-:W-:Y:S02]  /*1368f0*/  IMAD.WIDE R12, R32, 0x4, R188 ;  /* 0x00000004200c7825 */ /* 0x002fe400078e02bc */
[----:B------:R-:W3:Y:S04]  /*136900*/  LDL.LU R252, [R1+0x1178] ;  /* 0x0011780001fc7983 */ /* 0x000ee80000300800 */
        /* <DEDUP_REMOVED lines=16> */
[----:B------:R-:W-:Y:S02]  /*136a10*/  ISETP.LT.AND P0, PT, R226, UR36, !P5 ;  /* 0x00000024e2007c0c */ /* 0x000fe4000ef01270 */
[----:B------:R-:W-:Y:S02]  /*136a20*/  ISETP.LT.AND P4, PT, R242, UR36, !P5 ;  /* 0x00000024f2007c0c */ /* 0x000fe4000ef81270 */
[----:B------:R-:W-:Y:S01]  /*136a30*/  ISETP.LT.AND P3, PT, R225, UR36, !P5 ;  /* 0x00000024e1007c0c */ /* 0x000fe2000ef61270 */
[----:B------:R-:W-:-:S04]  /*136a40*/  IMAD.WIDE R14, R32, 0x4, R182 ;  /* 0x00000004200e7825 */ /* 0x000fc800078e02b6 */
[C---:B------:R-:W-:Y:S02]  /*136a50*/  IMAD.WIDE R28, R32.reuse, 0x4, R180 ;  /* 0x00000004201c7825 */ /* 0x040fe400078e02b4 */
[----:B------:R1:W-:Y:S02]  /*136a60*/  @P1 STG.E desc[UR40][R14.64], R223 ;  /* 0x000000df0e001986 */ /* 0x0003e4000c101928 */
[----:B------:R-:W-:Y:S01]  /*136a70*/  IMAD.WIDE R2, R32, 0x4, R146 ;  /* 0x0000000420027825 */ /* 0x000fe200078e0292 */
[----:B------:R-:W-:-:S03]  /*136a80*/  ISETP.LT.AND P1, PT, R241, UR36, !P5 ;  /* 0x00000024f1007c0c */ /* 0x000fc6000ef21270 */
[----:B------:R-:W-:Y:S01]  /*136a90*/  IMAD.WIDE R12, R32, 0x4, R144 ;  /* 0x00000004200c7825 */ /* 0x000fe200078e0290 */
[----:B------:R1:W-:Y:S01]  /*136aa0*/  @P0 STG.E desc[UR40][R28.64], R178 ;  /* 0x000000b21c000986 */ /* 0x0003e2000c101928 */
[----:B------:R-:W-:-:S03]  /*136ab0*/  ISETP.LT.AND P6, PT, R41, UR36, !P5 ;  /* 0x0000002429007c0c */ /* 0x000fc6000efc1270 */
[----:B-1----:R-:W3:Y:S01]  /*136ac0*/  LDL.LU R223, [R1+0x1f8c] ;  /* 0x001f8c0001df7983 */ /* 0x002ee20000300800 */
[----:B------:R-:W-:-:S03]  /*136ad0*/  ISETP.LT.AND P2, PT, R224, UR36, !P5 ;  /* 0x00000024e0007c0c */ /* 0x000fc6000ef41270 */
[----:B------:R-:W3:Y:S01]  /*136ae0*/  LDL.LU R178, [R1+0x201c] ;  /* 0x00201c0001b27983 */ /* 0x000ee20000300800 */
[----:B------:R-:W-:-:S03]  /*136af0*/  IMAD.WIDE R14, R32, 0x4, R138 ;  /* 0x00000004200e7825 */ /* 0x000fc600078e028a */
[----:B------:R1:W-:Y:S04]  /*136b00*/  @P4 STG.E desc[UR40][R2.64], R252 ;  /* 0x000000fc02004986 */ /* 0x0003e8000c101928 */
[----:B------:R1:W-:Y:S04]  /*136b10*/  @P3 STG.E desc[UR40][R12.64], R219 ;  /* 0x000000db0c003986 */ /* 0x0003e8000c101928 */
[----:B-1----:R-:W3:Y:S04]  /*136b20*/  LDL.LU R252, [R1+0x1fdc] ;  /* 0x001fdc0001fc7983 */ /* 0x002ee80000300800 */
[----:B------:R-:W3:Y:S01]  /*136b30*/  LDL.LU R219, [R1+0x1f7c] ;  /* 0x001f7c0001db7983 */ /* 0x000ee20000300800 */
[----:B------:R-:W-:-:S04]  /*136b40*/  IMAD.WIDE R2, R32, 0x4, R142 ;  /* 0x0000000420027825 */ /* 0x000fc800078e028e */
        /* <DEDUP_REMOVED lines=17> */
[----:B------:R-:W-:Y:S02]  /*136c60*/  ISETP.LT.AND P6, PT, R177, UR36, !P0 ;  /* 0x00000024b1007c0c */ /* 0x000fe4000c7c1270 */
[----:B------:R-:W-:Y:S02]  /*136c70*/  ISETP.LT.AND P2, PT, R221, UR36, !P0 ;  /* 0x00000024dd007c0c */ /* 0x000fe4000c741270 */
[----:B------:R-:W-:Y:S01]  /*136c80*/  ISETP.LT.AND P1, PT, R176, UR36, !P0 ;  /* 0x00000024b0007c0c */ /* 0x000fe2000c721270 */
[----:B------:R-:W-:-:S04]  /*136c90*/  IMAD.WIDE R14, R58, 0x4, R196 ;  /* 0x000000043a0e7825 */ /* 0x000fc800078e02c4 */
[C---:B------:R-:W-:Y:S02]  /*136ca0*/  IMAD.WIDE R2, R58.reuse, 0x4, R194 ;  /* 0x000000043a027825 */ /* 0x040fe400078e02c2 */
[----:B------:R1:W-:Y:S02]  /*136cb0*/  @P4 STG.E desc[UR40][R14.64], R223 ;  /* 0x000000df0e004986 */ /* 0x0003e4000c101928 */
[----:B------:R-:W-:Y:S01]  /*136cc0*/  IMAD.WIDE R12, R58, 0x4, R192 ;  /* 0x000000043a0c7825 */ /* 0x000fe200078e02c0 */
[----:B------:R-:W-:Y:S01]  /*136cd0*/  ISETP.LT.AND P5, PT, R220, UR36, !P0 ;  /* 0x00000024dc007c0c */ /* 0x000fe2000c7a1270 */
[----:B------:R1:W-:Y:S01]  /*136ce0*/  @P6 STG.E desc[UR40][R2.64], R178 ;  /* 0x000000b202006986 */ /* 0x0003e2000c101928 */
[----:B------:R-:W-:Y:S02]  /*136cf0*/  ISETP.LT.AND P4, PT, R227, UR36, !P0 ;  /* 0x00000024e3007c0c */ /* 0x000fe4000c781270 */
[----:B------:R-:W-:Y:S01]  /*136d00*/  ISETP.LT.AND P3, PT, R243, UR36, !P0 ;  /* 0x00000024f3007c0c */ /* 0x000fe2000c761270 */
[----:B-1----:R-:W3:Y:S01]  /*136d10*/  LDL.LU R223, [R1+0x1f5c] ;  /* 0x001f5c0001df7983 */ /* 0x002ee20000300800 */
[----:B------:R-:W-:-:S03]  /*136d20*/  IMAD.WIDE R14, R58, 0x4, R190 ;  /* 0x000000043a0e7825 */ /* 0x000fc600078e02be */
[----:B------:R-:W3:Y:S04]  /*136d30*/  LDL.LU R0, [R1+0x5c88] ;  /* 0x005c880001007983 */ /* 0x000ee80000300800 */
[----:B------:R-:W3:Y:S04]  /*136d40*/  LDL.LU R125, [R1+0x1fec] ;  /* 0x001fec00017d7983 */ /* 0x000ee80000300800 */
[----:B------:R-:W-:Y:S04]  /*136d50*/  @P2 STG.E desc[UR40][R12.64], R252 ;  /* 0x000000fc0c002986 */ /* 0x000fe8000c101928 */
[----:B------:R1:W-:Y:S04]  /*136d60*/  @P1 STG.E desc[UR40][R14.64], R219 ;  /* 0x000000db0e001986 */ /* 0x0003e8000c101928 */
[----:B------:R-:W3:Y:S01]  /*136d70*/  LDL.LU R178, [R1+0x1fac] ;  /* 0x001fac0001b27983 */ /* 0x000ee20000300800 */
[----:B------:R-:W-:-:S03]  /*136d80*/  IMAD.WIDE R2, R58, 0x4, R188 ;  /* 0x000000043a027825 */ /* 0x000fc600078e02bc */
        /* <DEDUP_REMOVED lines=26> */
[----:B------:R-:W-:Y:S02]  /*136f30*/  ISETP.LT.AND P6, PT, R224, UR36, !P0 ;  /* 0x00000024e0007c0c */ /* 0x000fe4000c7c1270 */
[----:B------:R-:W-:Y:S01]  /*136f40*/  ISETP.LT.AND P2, PT, R240, UR36, !P0 ;  /* 0x00000024f0007c0c */ /* 0x000fe2000c741270 */
[----:B------:R1:W-:Y:S02]  /*136f50*/  @P5 STG.E desc[UR40][R2.64], R125 ;  /* 0x0000007d02005986 */ /* 0x0003e4000c101928 */
[----:B-1----:R-:W-:-:S02]  /*136f60*/  IMAD.WIDE R14, R58, 0x4, R140 ;  /* 0x000000043a0e7825 */ /* 0x002fc400078e028c */
[----:B------:R-:W3:Y:S04]  /*136f70*/  LDL.LU R223, [R1+0x1efc] ;  /* 0x001efc0001df7983 */ /* 0x000ee80000300800 */
[----:B------:R1:W-:Y:S01]  /*136f80*/  @P4 STG.E desc[UR40][R12.64], R178 ;  /* 0x000000b20c004986 */ /* 0x0003e2000c101928 */
[----:B------:R-:W-:-:S03]  /*136f90*/  IMAD.WIDE R2, R58, 0x4, R138 ;  /* 0x000000043a027825 */ /* 0x000fc600078e028a */
[----:B------:R1:W-:Y:S02]  /*136fa0*/  @P3 STG.E desc[UR40][R14.64], R219 ;  /* 0x000000db0e003986 */ /* 0x0003e4000c101928 */
[----:B-1----:R-:W-:Y:S02]  /*136fb0*/  IMAD.WIDE R12, R58, 0x4, R136 ;  /* 0x000000043a0c7825 */ /* 0x002fe400078e0288 */
[----:B------:R-:W3:Y:S04]  /*136fc0*/  LDL.LU R219, [R1+0x19ec] ;  /* 0x0019ec0001db7983 */ /* 0x000ee80000300800 */
[----:B------:R-:W3:Y:S04]  /*136fd0*/  LDL.LU R178, [R1+0x18cc] ;  /* 0x0018cc0001b27983 */ /* 0x000ee80000300800 */
[----:B------:R-:W3:Y:S01]  /*136fe0*/  LDL.LU R125, [R1+0x194c] ;  /* 0x00194c00017d7983 */ /* 0x000ee20000300800 */
[----:B------:R-:W-:-:S02]  /*136ff0*/  ISETP.GE.AND P1, PT, R0, UR5, PT ;  /* 0x0000000500007c0c */ /* 0x000fc4000bf26270 */
        /* <DEDUP_REMOVED lines=17> */
[----:B------:R-:W-:Y:S01]  /*137110*/  IMAD.WIDE R28, R252, 0x4, R192 ;  /* 0x00000004fc1c7825 */ /* 0x000fe200078e02c0 */
        /* <DEDUP_REMOVED lines=9> */
[----:B-1----:R-:W3:Y:S01]  /*1371b0*/  LDL.LU R223, [R1+0xb8c] ;  /* 0x000b8c0001df7983 */ /* 0x002ee20000300800 */
[----:B------:R-:W-:-:S03]  /*1371c0*/  IMAD.WIDE R28, R252, 0x4, R186 ;  /* 0x00000004fc1c7825 */ /* 0x000fc600078e02ba */
[----:B------:R1:W-:Y:S04]  /*1371d0*/  @P6 STG.E desc[UR40][R2.64], R219 ;  /* 0x000000db02006986 */ /* 0x0003e8000c101928 */
[----:B------:R1:W-:Y:S04]  /*1371e0*/  @P2 STG.E desc[UR40][R12.64], R178 ;  /* 0x000000b20c002986 */ /* 0x0003e8000c101928 */
[----:B-1----:R-:W3:Y:S04]  /*1371f0*/  LDL.LU R219, [R1+0xdbc] ;  /* 0x000dbc0001db7983 */ /* 0x002ee80000300800 */
[----:B------:R-:W3:Y:S04]  /*137200*/  LDL.LU R127, [R1+0xbac] ;  /* 0x000bac00017f7983 */ /* 0x000ee80000300800 */
[----:B------:R-:W3:Y:S01]  /*137210*/  LDL.LU R109, [R1+0xb6c] ;  /* 0x000b6c00016d7983 */ /* 0x000ee20000300800 */
[----:B------:R-:W-:-:S03]  /*137220*/  IMAD.WIDE R2, R252, 0x4, R184 ;  /* 0x00000004fc027825 */ /* 0x000fc600078e02b8 */
[----:B------:R-:W3:Y:S01]  /*137230*/  LDL.LU R126, [R1+0xb4c] ;  /* 0x000b4c00017e7983 */ /* 0x000ee20000300800 */
[----:B------:R-:W-:-:S03]  /*137240*/  IMAD.WIDE R12, R252, 0x4, R182 ;  /* 0x00000004fc0c7825 */ /* 0x000fc600078e02b6 */
[----:B------:R-:W3:Y:S01]  /*137250*/  LDL.LU R178, [R1+0xb0c] ;  /* 0x000b0c0001b27983 */ /* 0x000ee20000300800 */
        /* <DEDUP_REMOVED lines=30> */
[----:B------:R-:W-:Y:S04]  /*137440*/  @P5 STG.E desc[UR40][R14.64], R126 ;  /* 0x0000007e0e005986 */ /* 0x000fe8000c101928 */
[----:B------:R1:W-:Y:S02]  /*137450*/  @P4 STG.E desc[UR40][R28.64], R178 ;  /* 0x000000b21c004986 */ /* 0x0003e4000c101928 */
[----:B-1----:R-:W-:-:S04]  /*137460*/  IMAD.WIDE R2, R252, 0x4, R134 ;  /* 0x00000004fc027825 */ /* 0x002fc800078e0286 */
[----:B------:R-:W-:Y:S01]  /*137470*/  IMAD.WIDE R12, R219, 0x4, R196 ;  /* 0x00000004db0c7825 */ /* 0x000fe200078e02c4 */
[----:B------:R-:W3:Y:S04]  /*137480*/  LDL.LU R178, [R1+0x2090] ;  /* 0x0020900001b27983 */ /* 0x000ee80000300800 */
        /* <DEDUP_REMOVED lines=46> */
[C---:B------:R-:W-:Y:S01]  /*137770*/  IMAD.WIDE R12, R219.reuse, 0x4, R140 ;  /* 0x00000004db0c7825 */ /* 0x040fe200078e028c */
[----:B----4-:R1:W-:Y:S04]  /*137780*/  @P5 STG.E desc[UR40][R14.64], R124 ;  /* 0x0000007c0e005986 */ /* 0x0103e8000c101928 */
[----:B--2---:R2:W-:Y:S04]  /*137790*/  @P4 STG.E desc[UR40][R28.64], R58 ;  /* 0x0000003a1c004986 */ /* 0x0045e8000c101928 */
[----:B-1----:R-:W4:Y:S04]  /*1377a0*/  LDL.LU R124, [R1+0x1690] ;  /* 0x00169000017c7983 */ /* 0x002f280000300800 */
[----:B--2---:R-:W2:Y:S01]  /*1377b0*/  LDL.LU R58, [R1+0x1640] ;  /* 0x00164000013a7983 */ /* 0x004ea20000300800 */
[----:B------:R-:W-:-:S03]  /*1377c0*/  IMAD.WIDE R14, R219, 0x4, R134 ;  /* 0x00000004db0e7825 */ /* 0x000fc600078e0286 */
[----:B------:R-:W2:Y:S04]  /*1377d0*/  LDL.LU R126, [R1+0xbb0] ;  /* 0x000bb000017e7983 */ /* 0x000ea80000300800 */
[----:B------:R1:W-:Y:S04]  /*1377e0*/  @P2 STG.E desc[UR40][R2.64], R32 ;  /* 0x0000002002002986 */ /* 0x0003e8000c101928 */
[----:B---3--:R3:W-:Y:S01]  /*1377f0*/  @P1 STG.E desc[UR40][R12.64], R179 ;  /* 0x000000b30c001986 */ /* 0x0087e2000c101928 */
[----:B-1----:R-:W-:-:S04]  /*137800*/  IMAD.WIDE R2, R219, 0x4, R138 ;  /* 0x00000004db027825 */ /* 0x002fc800078e028a */
[----:B---3--:R-:W-:Y:S02]  /*137810*/  IMAD.WIDE R12, R219, 0x4, R136 ;  /* 0x00000004db0c7825 */ /* 0x008fe400078e0288 */
[----:B------:R-:W3:Y:S04]  /*137820*/  LDL.LU R219, [R1+0xb90] ;  /* 0x000b900001db7983 */ /* 0x000ee80000300800 */
[----:B------:R-:W3:Y:S04]  /*137830*/  LDL.LU R32, [R1+0xb70] ;  /* 0x000b700001207983 */ /* 0x000ee80000300800 */
[----:B------:R-:W3:Y:S01]  /*137840*/  LDL.LU R179, [R1+0xb50] ;  /* 0x000b500001b37983 */ /* 0x000ee20000300800 */
[----:B------:R-:W-:-:S02]  /*137850*/  ISETP.GE.AND P6, PT, R0, UR5, PT ;  /* 0x0000000500007c0c */ /* 0x000fc4000bfc6270 */
[----:B------:R-:W-:Y:S02]  /*137860*/  ISETP.LT.AND P3, PT, R224, UR36, !P0 ;  /* 0x00000024e0007c0c */ /* 0x000fe4000c761270 */
[----:B------:R-:W-:Y:S02]  /*137870*/  ISETP.LT.AND P4, PT, R240, UR36, !P0 ;  /* 0x00000024f0007c0c */ /* 0x000fe4000c781270 */
[----:B------:R-:W-:Y:S02]  /*137880*/  ISETP.LT.AND P0, PT, R59, UR36, !P0 ;  /* 0x000000243b007c0c */ /* 0x000fe4000c701270 */
[----:B------:R-:W-:Y:S01]  /*137890*/  ISETP.LT.AND P5, PT, R222, UR36, !P6 ;  /* 0x00000024de007c0c */ /* 0x000fe2000f7a1270 */
[----:B------:R-:W-:Y:S01]  /*1378a0*/  IMAD.WIDE R28, R223, 0x4, R196 ;  /* 0x00000004df1c7825 */ /* 0x000fe200078e02c4 */
[----:B------:R-:W-:Y:S02]  /*1378b0*/  ISETP.LT.AND P2, PT, R177, UR36, !P6 ;  /* 0x00000024b1007c0c */ /* 0x000fe4000f741270 */
[----:B------:R-:W-:-:S03]  /*1378c0*/  ISETP.LT.AND P1, PT, R221, UR36, !P6 ;  /* 0x00000024dd007c0c */ /* 0x000fc6000f721270 */
        /* <DEDUP_REMOVED lines=13> */
[----:B------:R-:W-:Y:S02]  /*1379a0*/  ISETP.LT.AND P3, PT, R227, UR36, !P6 ;  /* 0x00000024e3007c0c */ /* 0x000fe4000f761270 */
[----:B------:R-:W-:Y:S01]  /*1379b0*/  ISETP.LT.AND P0, PT, R243, UR36, !P6 ;  /* 0x00000024f3007c0c */ /* 0x000fe2000f701270 */
[----:B------:R-:W-:-:S04]  /*1379c0*/  IMAD.WIDE R14, R223, 0x4, R186 ;  /* 0x00000004df0e7825 */ /* 0x000fc800078e02ba */
        /* <DEDUP_REMOVED lines=8> */
[----:B---3--:R1:W-:Y:S04]  /*137a50*/  @P4 STG.E desc[UR40][R12.64], R219 ;  /* 0x000000db0c004986 */ /* 0x0083e8000c101928 */
[----:B------:R3:W-:Y:S04]  /*137a60*/  @P3 STG.E desc[UR40][R14.64], R32 ;  /* 0x000000200e003986 */ /* 0x0007e8000c101928 */
[----:B------:R3:W-:Y:S04]  /*137a70*/  @P0 STG.E desc[UR40][R28.64], R179 ;  /* 0x000000b31c000986 */ /* 0x0007e8000c101928 */
[----:B-1----:R-:W2:Y:S04]  /*137a80*/  LDL.LU R219, [R1+0xdb4] ;  /* 0x000db40001db7983 */ /* 0x002ea80000300800 */
[----:B---3--:R-:W3:Y:S04]  /*137a90*/  LDL.LU R32, [R1+0x160] ;  /* 0x0001600001207983 */ /* 0x008ee80000300800 */
[----:B------:R-:W3:Y:S01]  /*137aa0*/  LDL.LU R179, [R1+0x150] ;  /* 0x0001500001b37983 */ /* 0x000ee20000300800 */
[----:B------:R-:W-:-:S02]  /*137ab0*/  ISETP.LT.AND P2, PT, R40, UR36, !P6 ;  /* 0x0000002428007c0c */ /* 0x000fc4000f741270 */
[----:B------:R-:W-:Y:S01]  /*137ac0*/  ISETP.LT.AND P1, PT, R226, UR36, !P6 ;  /* 0x00000024e2007c0c */ /* 0x000fe2000f721270 */
[----:B------:R-:W-:Y:S01]  /*137ad0*/  IMAD.WIDE R2, R223, 0x4, R182 ;  /* 0x00000004df027825 */ /* 0x000fe200078e02b6 */
[----:B------:R-:W-:Y:S01]  /*137ae0*/  ISETP.LT.AND P5, PT, R242, UR36, !P6 ;  /* 0x00000024f2007c0c */ /* 0x000fe2000f7a1270 */
[----:B------:R-:W3:Y:S01]  /*137af0*/  LDL.LU R126, [R1+0x2054] ;  /* 0x00205400017e7983 */ /* 0x000ee20000300800 */
[----:B------:R-:W-:Y:S01]  /*137b00*/  ISETP.LT.AND P0, PT, R225, UR36, !P6 ;  /* 0x00000024e1007c0c */ /* 0x000fe2000f701270 */
[----:B------:R-:W-:Y:S01]  /*137b10*/  IMAD.WIDE R12, R223, 0x4, R180 ;  /* 0x00000004df0c7825 */ /* 0x000fe200078e02b4 */
[----:B------:R-:W-:Y:S02]  /*137b20*/  ISETP.LT.AND P4, PT, R241, UR36, !P6 ;  /* 0x00000024f1007c0c */ /* 0x000fe4000f781270 */
[----:B------:R-:W-:Y:S01]  /*137b30*/  ISETP.LT.AND P3, PT, R41, UR36, !P6 ;  /* 0x0000002429007c0c */ /* 0x000fe2000f761270 */
        /* <DEDUP_REMOVED lines=14> */
[----:B----4-:R-:W-:Y:S04]  /*137c20*/  @P4 STG.E desc[UR40][R14.64], R124 ;  /* 0x0000007c0e004986 */ /* 0x010fe8000c101928 */
[----:B--2---:R1:W-:Y:S04]  /*137c30*/  @P3 STG.E desc[UR40][R28.64], R58 ;  /* 0x0000003a1c003986 */ /* 0x0043e8000c101928 */
[----:B-1----:R-:W2:Y:S04]  /*137c40*/  LDL.LU R58, [R1+0x20e4] ;  /* 0x0020e400013a7983 */ /* 0x002ea80000300800 */
[----:B------:R-:W4:Y:S04]  /*137c50*/  LDL.LU R124, [R1+0x20c4] ;  /* 0x0020c400017c7983 */ /* 0x000f280000300800 */
[----:B------:R-:W4:Y:S04]  /*137c60*/  LDL.LU R125, [R1+0x2094] ;  /* 0x00209400017d7983 */ /* 0x000f280000300800 */
[----:B---3--:R1:W-:Y:S04]  /*137c70*/  @P2 STG.E desc[UR40][R2.64], R32 ;  /* 0x0000002002002986 */ /* 0x0083e8000c101928 */
[----:B------:R3:W-:Y:S04]  /*137c80*/  @P1 STG.E desc[UR40][R12.64], R179 ;  /* 0x000000b30c001986 */ /* 0x0007e8000c101928 */
[----:B-1----:R-:W4:Y:S04]  /*137c90*/  LDL.LU R32, [R1+0x2034] ;  /* 0x0020340001207983 */ /* 0x002f280000300800 */
[----:B---3--:R-:W3:Y:S01]  /*137ca0*/  LDL.LU R179, [R1+0x2084] ;  /* 0x0020840001b37983 */ /* 0x008ee20000300800 */
[----:B------:R-:W-:-:S02]  /*137cb0*/  ISETP.GE.AND P5, PT, R0, UR5, PT ;  /* 0x0000000500007c0c */ /* 0x000fc4000bfa6270 */
[----:B------:R-:W-:Y:S02]  /*137cc0*/  ISETP.LT.AND P6, PT, R59, UR36, !P6 ;  /* 0x000000243b007c0c */ /* 0x000fe4000f7c1270 */
[----:B------:R-:W-:Y:S02]  /*137cd0*/  ISETP.LT.AND P4, PT, R222, UR36, !P5 ;  /* 0x00000024de007c0c */ /* 0x000fe4000ef81270 */
[----:B------:R-:W-:Y:S02]  /*137ce0*/  ISETP.LT.AND P3, PT, R177, UR36, !P5 ;  /* 0x00000024b1007c0c */ /* 0x000fe4000ef61270 */
[----:B------:R-:W-:Y:S01]  /*137cf0*/  ISETP.LT.AND P0, PT, R221, UR36, !P5 ;  /* 0x00000024dd007c0c */ /* 0x000fe2000ef01270 */
[----:B------:R-:W-:Y:S01]  /*137d00*/  IMAD.WIDE R2, R223, 0x4, R134 ;  /* 0x00000004df027825 */ /* 0x000fe200078e0286 */
[----:B------:R-:W-:Y:S01]  /*137d10*/  ISETP.LT.AND P2, PT, R176, UR36, !P5 ;  /* 0x00000024b0007c0c */ /* 0x000fe2000ef41270 */
[----:B------:R-:W3:Y:S02]  /*137d20*/  LDL.LU R223, [R1+0x2024] ;  /* 0x0020240001df7983 */ /* 0x000ee40000300800 */
[----:B------:R-:W-:-:S04]  /*137d30*/  IMAD.WIDE R12, R219, 0x4, R196 ;  /* 0x00000004db0c7825 */ /* 0x000fc800078e02c4 */
[C---:B------:R-:W-:Y:S01]  /*137d40*/  IMAD.WIDE R14, R219.reuse, 0x4, R194 ;  /* 0x00000004db0e7825 */ /* 0x040fe200078e02c2 */
[----:B------:R1:W-:Y:S03]  /*137d50*/  @P6 STG.E desc[UR40][R2.64], R244 ;  /* 0x000000f402006986 */ /* 0x0003e6000c101928 */
[----:B------:R-:W-:Y:S01]  /*137d60*/  IMAD.WIDE R28, R219, 0x4, R192 ;  /* 0x00000004db1c7825 */ /* 0x000fe200078e02c0 */
[----:B------:R1:W-:Y:S01]  /*137d70*/  @P4 STG.E desc[UR40][R12.64], R126 ;  /* 0x0000007e0c004986 */ /* 0x0003e2000c101928 */
[----:B------:R-:W-:-:S03]  /*137d80*/  ISETP.LT.AND P1, PT, R220, UR36, !P5 ;  /* 0x00000024dc007c0c */ /* 0x000fc6000ef21270 */
[----:B------:R-:W3:Y:S01]  /*137d90*/  LDL.LU R0, [R1+0x5c98] ;  /* 0x005c980001007983 */ /* 0x000ee20000300800 */
[----:B-1----:R-:W-:-:S03]  /*137da0*/  IMAD.WIDE R2, R219, 0x4, R190 ;  /* 0x00000004db027825 */ /* 0x002fc600078e02be */
[----:B------:R1:W-:Y:S04]  /*137db0*/  @P3 STG.E desc[UR40][R14.64], R178 ;  /* 0x000000b20e003986 */ /* 0x0003e8000c101928 */
[----:B------:R1:W-:Y:S01]  /*137dc0*/  @P0 STG.E desc[UR40][R28.64], R252 ;  /* 0x000000fc1c000986 */ /* 0x0003e2000c101928 */
[----:B------:R-:W-:-:S03]  /*137dd0*/  IMAD.WIDE R12, R219, 0x4, R188 ;  /* 0x00000004db0c7825 */ /* 0x000fc600078e02bc */
[----:B-1----:R-:W3:Y:S04]  /*137de0*/  LDL.LU R178, [R1+0x20d4] ;  /* 0x0020d40001b27983 */ /* 0x002ee80000300800 */
[----:B------:R-:W3:Y:S01]  /*137df0*/  LDL.LU R252, [R1+0x20b4] ;  /* 0x0020b40001fc7983 */ /* 0x000ee20000300800 */
[----:B------:R-:W-:Y:S02]  /*137e00*/  ISETP.LT.AND P6, PT, R227, UR36, !P5 ;  /* 0x00000024e3007c0c */ /* 0x000fe4000efc1270 */
[----:B------:R-:W-:Y:S02]  /*137e10*/  ISETP.LT.AND P4, PT, R243, UR36, !P5 ;  /* 0x00000024f3007c0c */ /* 0x000fe4000ef81270 */
[----:B------:R-:W-:Y:S01]  /*137e20*/  ISETP.LT.AND P3, PT, R40, UR36, !P5 ;  /* 0x0000002428007c0c */ /* 0x000fe2000ef61270 */
[C---:B------:R-:W-:Y:S01]  /*137e30*/  IMAD.WIDE R14, R219.reuse, 0x4, R182 ;  /* 0x00000004db0e7825 */ /* 0x040fe200078e02b6 */
        /* <DEDUP_REMOVED lines=9> */
[----:B------:R3:W-:Y:S04]  /*137ed0*/  @P4 STG.E desc[UR40][R12.64], R32 ;  /* 0x000000200c004986 */ /* 0x0007e8000c101928 */
[----:B---3--:R3:W-:Y:S04]  /*137ee0*/  @P3 STG.E desc[UR40][R14.64], R179 ;  /* 0x000000b30e003986 */ /* 0x0087e8000c101928 */
[----:B-1----:R-:W2:Y:S04]  /*137ef0*/  LDL.LU R125, [R1+0x16e4] ;  /* 0x0016e400017d7983 */ /* 0x002ea80000300800 */
[----:B------:R-:W2:Y:S04]  /*137f00*/  LDL.LU R32, [R1+0x16c4] ;  /* 0x0016c40001207983 */ /* 0x000ea80000300800 */
        /* <DEDUP_REMOVED lines=8> */
[C---:B------:R-:W-:Y:S01]  /*137f90*/  IMAD.WIDE R12, R219.reuse, 0x4, R144 ;  /* 0x00000004db0c7825 */ /* 0x040fe200078e0290 */
[----:B------:R1:W-:Y:S01]  /*137fa0*/  @P0 STG.E desc[UR40][R28.64], R223 ;  /* 0x000000df1c000986 */ /* 0x0003e2000c101928 */
[----:B------:R-:W-:Y:S02]  /*137fb0*/  ISETP.LT.AND P4, PT, R224, UR36, !P5 ;  /* 0x00000024e0007c0c */ /* 0x000fe4000ef81270 */
[C---:B------:R-:W-:Y:S01]  /*137fc0*/  IMAD.WIDE R14, R219.reuse, 0x4, R138 ;  /* 0x00000004db0e7825 */ /* 0x040fe200078e028a */
[----:B-1----:R-:W3:Y:S04]  /*137fd0*/  LDL.LU R223, [R1+0x1694] ;  /* 0x0016940001df7983 */ /* 0x002ee80000300800 */
[----:B------:R1:W-:Y:S04]  /*137fe0*/  @P2 STG.E desc[UR40][R2.64], R178 ;  /* 0x000000b202002986 */ /* 0x0003e8000c101928 */
[----:B------:R1:W-:Y:S04]  /*137ff0*/  @P1 STG.E desc[UR40][R12.64], R252 ;  /* 0x000000fc0c001986 */ /* 0x0003e8000c101928 */
[----:B-1----:R-:W3:Y:S04]  /*138000*/  LDL.LU R178, [R1+0x1644] ;  /* 0x0016440001b27983 */ /* 0x002ee80000300800 */
[----:B------:R-:W3:Y:S01]  /*138010*/  LDL.LU R252, [R1+0xbb4] ;  /* 0x000bb40001fc7983 */ /* 0x000ee20000300800 */
[----:B------:R-:W-:-:S04]  /*138020*/  IMAD.WIDE R2, R219, 0x4, R142 ;  /* 0x00000004db027825 */ /* 0x000fc800078e028e */
[----:B------:R-:W-:Y:S01]  /*138030*/  IMAD.WIDE R12, R219, 0x4, R140 ;  /* 0x00000004db0c7825 */ /* 0x000fe200078e028c */
[----:B------:R-:W-:Y:S02]  /*138040*/  ISETP.GE.AND P0, PT, R0, UR5, PT ;  /* 0x0000000500007c0c */ /* 0x000fe4000bf06270 */
[----:B------:R-:W-:Y:S02]  /*138050*/  ISETP.LT.AND P1, PT, R240, UR36, !P5 ;  /* 0x00000024f0007c0c */ /* 0x000fe4000ef21270 */
        /* <DEDUP_REMOVED lines=9> */
[----:B------:R-:W4:Y:S01]  /*1380f0*/  LDL.LU R219, [R1+0xb54] ;  /* 0x000b540001db7983 */ /* 0x000f220000300800 */
[----:B------:R-:W-:-:S03]  /*138100*/  IMAD.WIDE R14, R58, 0x4, R196 ;  /* 0x000000043a0e7825 */ /* 0x000fc600078e02c4 */
[----:B------:R1:W-:Y:S04]  /*138110*/  @P1 STG.E desc[UR40][R2.64], R125 ;  /* 0x0000007d02001986 */ /* 0x0003e8000c101928 */
[----:B------:R3:W-:Y:S04]  /*138120*/  @P5 STG.E desc[UR40][R12.64], R32 ;  /* 0x000000200c005986 */ /* 0x0007e8000c101928 */
[----:B---3--:R3:W-:Y:S04]  /*138130*/  @P2 STG.E desc[UR40][R14.64], R179 ;  /* 0x000000b30e002986 */ /* 0x0087e8000c101928 */
[----:B-1----:R-:W4:Y:S04]  /*138140*/  LDL.LU R125, [R1+0xb34] ;  /* 0x000b3400017d7983 */ /* 0x002f280000300800 */
[----:B------:R-:W4:Y:S04]  /*138150*/  LDL.LU R32, [R1+0xb14] ;  /* 0x000b140001207983 */ /* 0x000f280000300800 */
[----:B---3--:R-:W3:Y:S01]  /*138160*/  LDL.LU R179, [R1+0x9a4] ;  /* 0x0009a40001b37983 */ /* 0x008ee20000300800 */
[----:B------:R-:W-:-:S02]  /*138170*/  ISETP.LT.AND P6, PT, R177, UR36, !P0 ;  /* 0x00000024b1007c0c */ /* 0x000fc4000c7c1270 */
[----:B------:R-:W-:Y:S02]  /*138180*/  ISETP.LT.AND P4, PT, R221, UR36, !P0 ;  /* 0x00000024dd007c0c */ /* 0x000fe4000c781270 */
[----:B------:R-:W-:Y:S01]  /*138190*/  ISETP.LT.AND P3, PT, R176, UR36, !P0 ;  /* 0x00000024b0007c0c */ /* 0x000fe2000c761270 */
[----:B------:R-:W-:-:S04]  /*1381a0*/  IMAD.WIDE R2, R58, 0x4, R194 ;  /* 0x000000043a027825 */ /* 0x000fc800078e02c2 */
[----:B------:R-:W-:Y:S01]  /*1381b0*/  IMAD.WIDE R12, R58, 0x4, R192 ;  /* 0x000000043a0c7825 */ /* 0x000fe200078e02c0 */
[----:B------:R-:W-:Y:S01]  /*1381c0*/  ISETP.LT.AND P5, PT, R220, UR36, !P0 ;  /* 0x00000024dc007c0c */ /* 0x000fe2000c7a1270 */
[----:B------:R-:W3:Y:S02]  /*1381d0*/  LDL.LU R0, [R1+0x5c9c] ;  /* 0x005c9c0001007983 */ /* 0x000ee40000300800 */
[----:B------:R-:W-:Y:S01]  /*1381e0*/  IMAD.WIDE R14, R58, 0x4, R190 ;  /* 0x000000043a0e7825 */ /* 0x000fe200078e02be */
[----:B------:R-:W-:Y:S01]  /*1381f0*/  ISETP.LT.AND P2, PT, R227, UR36, !P0 ;  /* 0x00000024e3007c0c */ /* 0x000fe2000c741270 */
[----:B------:R1:W-:Y:S01]  /*138200*/  @P6 STG.E desc[UR40][R2.64], R223 ;  /* 0x000000df02006986 */ /* 0x0003e2000c101928 */
[----:B------:R-:W-:-:S03]  /*138210*/  ISETP.LT.AND P1, PT, R243, UR36, !P0 ;  /* 0x00000024f3007c0c */ /* 0x000fc6000c721270 */
[----:B------:R-:W3:Y:S04]  /*138220*/  LDL.LU R126, [R1+0x994] ;  /* 0x00099400017e7983 */ /* 0x000ee80000300800 */
[----:B-1----:R-:W3:Y:S01]  /*138230*/  LDL.LU R223, [R1+0x334] ;  /* 0x0003340001df7983 */ /* 0x002ee20000300800 */
[----:B------:R-:W-:-:S03]  /*138240*/  IMAD.WIDE R2, R58, 0x4, R188 ;  /* 0x000000043a027825 */ /* 0x000fc600078e02bc */
[----:B------:R-:W-:Y:S04]  /*138250*/  @P4 STG.E desc[UR40][R12.64], R178 ;  /* 0x000000b20c004986 */ /* 0x000fe8000c101928 */
[----:B------:R1:W-:Y:S04]  /*138260*/  @P3 STG.E desc[UR40][R14.64], R252 ;  /* 0x000000fc0e003986 */ /* 0x0003e8000c101928 */
[----:B-1----:R-:W3:Y:S01]  /*138270*/  LDL.LU R252, [R1+0x2b4] ;  /* 0x0002b40001fc7983 */ /* 0x002ee20000300800 */
[----:B------:R-:W-:-:S03]  /*138280*/  IMAD.WIDE R12, R58, 0x4, R186 ;  /* 0x000000043a0c7825 */ /* 0x000fc600078e02ba */
[----:B------:R-:W3:Y:S01]  /*138290*/  LDL.LU R178, [R1+0xdac] ;  /* 0x000dac0001b27983 */ /* 0x000ee20000300800 */
[----:B------:R-:W-:Y:S01]  /*1382a0*/  IMAD.WIDE R14, R58, 0x4, R184 ;  /* 0x000000043a0e7825 */ /* 0x000fe200078e02b8 */
[----:B------:R-:W-:Y:S02]  /*1382b0*/  ISETP.LT.AND P6, PT, R40, UR36, !P0 ;  /* 0x0000002428007c0c */ /* 0x000fe4000c7c1270 */
[----:B------:R-:W-:Y:S02]  /*1382c0*/  ISETP.LT.AND P4, PT, R226, UR36, !P0 ;  /* 0x00000024e2007c0c */ /* 0x000fe4000c781270 */
[----:B------:R-:W-:Y:S01]  /*1382d0*/  ISETP.LT.AND P3, PT, R242, UR36, !P0 ;  /* 0x00000024f2007c0c */ /* 0x000fe2000c761270 */
[----:B------:R-:W-:Y:S04]  /*1382e0*/  @P5 STG.E desc[UR40][R2.64], R109 ;  /* 0x0000006d02005986 */ /* 0x000fe8000c101928 */
[----:B--2---:R1:W-:Y:S04]  /*1382f0*/  @P2 STG.E desc[UR40][R12.64], R124 ;  /* 0x0000007c0c002986 */ /* 0x0043e8000c101928 */
[----:B----4-:R2:W-:Y:S04]  /*138300*/  @P1 STG.E desc[UR40][R14.64], R219 ;  /* 0x000000db0e001986 */ /* 0x0105e8000c101928 */
[----:B-1----:R-:W4:Y:S04]  /*138310*/  LDL.LU R124, [R1+0x164] ;  /* 0x00016400017c7983 */ /* 0x002f280000300800 */
[----:B--2---:R-:W2:Y:S01]  /*138320*/  LDL.LU R219, [R1+0x154] ;  /* 0x0001540001db7983 */ /* 0x004ea20000300800 */
[----:B------:R-:W-:-:S04]  /*138330*/  IMAD.WIDE R2, R58, 0x4, R182 ;  /* 0x000000043a027825 */ /* 0x000fc800078e02b6 */
[C---:B------:R-:W-:Y:S01]  /*138340*/  IMAD.WIDE R12, R58.reuse, 0x4, R180 ;  /* 0x000000043a0c7825 */ /* 0x040fe200078e02b4 */
[----:B------:R1:W-:Y:S03]  /*138350*/  @P6 STG.E desc[UR40][R2.64], R125 ;  /* 0x0000007d02006986 */ /* 0x0003e6000c101928 */
[----:B------:R-:W-:Y:S01]  /*138360*/  IMAD.WIDE R14, R58, 0x4, R146 ;  /* 0x000000043a0e7825 */ /* 0x000fe200078e0292 */
        /* <DEDUP_REMOVED lines=8> */
[----:B------:R-:W-:-:S04]  /*1383f0*/  IMAD.WIDE R2, R58, 0x4, R144 ;  /* 0x000000043a027825 */ /* 0x000fc800078e0290 */
[----:B------:R-:W-:-:S04]  /*138400*/  IMAD.WIDE R12, R58, 0x4, R142 ;  /* 0x000000043a0c7825 */ /* 0x000fc800078e028e */
[----:B------:R-:W-:Y:S01]  /*138410*/  IMAD.WIDE R14, R58, 0x4, R140 ;  /* 0x000000043a0e7825 */ /* 0x000fe200078e028c */
[----:B------:R1:W-:Y:S01]  /*138420*/  @P5 STG.E desc[UR40][R2.64], R126 ;  /* 0x0000007e02005986 */ /* 0x0003e2000c101928 */
[----:B------:R-:W-:Y:S02]  /*138430*/  ISETP.LT.AND P6, PT, R224, UR36, !P0 ;  /* 0x00000024e0007c0c */ /* 0x000fe4000c7c1270 */
[----:B------:R-:W-:Y:S01]  /*138440*/  ISETP.LT.AND P4, PT, R240, UR36, !P0 ;  /* 0x00000024f0007c0c */ /* 0x000fe2000c781270 */
[----:B------:R1:W-:Y:S02]  /*138450*/  @P2 STG.E desc[UR40][R12.64], R223 ;  /* 0x000000df0c002986 */ /* 0x0003e4000c101928 */
[----:B-1----:R-:W-:-:S04]  /*138460*/  IMAD.WIDE R2, R58, 0x4, R138 ;  /* 0x000000043a027825 */ /* 0x002fc800078e028a */
[----:B------:R-:W-:Y:S01]  /*138470*/  IMAD.WIDE R12, R58, 0x4, R136 ;  /* 0x000000043a0c7825 */ /* 0x000fe200078e0288 */
[----:B------:R1:W-:Y:S04]  /*138480*/  @P1 STG.E desc[UR40][R14.64], R252 ;  /* 0x000000fc0e001986 */ /* 0x0003e8000c101928 */
[----:B-1----:R-:W3:Y:S04]  /*138490*/  LDL.LU R252, [R1+0x20e8] ;  /* 0x0020e80001fc7983 */ /* 0x002ee80000300800 */
[----:B------:R-:W3:Y:S01]  /*1384a0*/  LDL.LU R223, [R1+0x20c8] ;  /* 0x0020c80001df7983 */ /* 0x000ee20000300800 */
[----:B------:R-:W-:-:S03]  /*1384b0*/  ISETP.GE.AND P3, PT, R0, UR5, PT ;  /* 0x0000000500007c0c */ /* 0x000fc6000bf66270 */
[----:B------:R-:W3:Y:S01]  /*1384c0*/  LDL.LU R126, [R1+0x2098] ;  /* 0x00209800017e7983 */ /* 0x000ee20000300800 */
[----:B------:R-:W-:Y:S02]  /*1384d0*/  ISETP.LT.AND P0, PT, R59, UR36, !P0 ;  /* 0x000000243b007c0c */ /* 0x000fe4000c701270 */
[----:B------:R-:W-:Y:S02]  /*1384e0*/  ISETP.LT.AND P5, PT, R222, UR36, !P3 ;  /* 0x00000024de007c0c */ /* 0x000fe4000dfa1270 */
[----:B------:R-:W-:Y:S02]  /*1384f0*/  ISETP.LT.AND P2, PT, R177, UR36, !P3 ;  /* 0x00000024b1007c0c */ /* 0x000fe4000df41270 */
[----:B------:R-:W-:Y:S01]  /*138500*/  ISETP.LT.AND P1, PT, R221, UR36, !P3 ;  /* 0x00000024dd007c0c */ /* 0x000fe2000df21270 */
[----:B------:R-:W-:-:S04]  /*138510*/  IMAD.WIDE R14, R178, 0x4, R194 ;  /* 0x00000004b20e7825 */ /* 0x000fc800078e02c2 */
        /* <DEDUP_REMOVED lines=10> */
[----:B------:R1:W-:Y:S04]  /*1385c0*/  @P2 STG.E desc[UR40][R14.64], R32 ;  /* 0x000000200e002986 */ /* 0x0003e8000c101928 */
[----:B---3--:R3:W-:Y:S04]  /*1385d0*/  @P1 STG.E desc[UR40][R28.64], R179 ;  /* 0x000000b31c001986 */ /* 0x0087e8000c101928 */
[----:B-1----:R-:W2:Y:S04]  /*1385e0*/  LDL.LU R32, [R1+0x20d8] ;  /* 0x0020d80001207983 */ /* 0x002ea80000300800 */
[----:B------:R-:W2:Y:S04]  /*1385f0*/  LDL.LU R0, [R1+0x5ca0] ;  /* 0x005ca00001007983 */ /* 0x000ea80000300800 */
[----:B---3--:R-:W3:Y:S01]  /*138600*/  LDL.LU R179, [R1+0x20b8] ;  /* 0x0020b80001b37983 */ /* 0x008ee20000300800 */
[----:B------:R-:W-:-:S02]  /*138610*/  ISETP.LT.AND P6, PT, R176, UR36, !P3 ;  /* 0x00000024b0007c0c */ /* 0x000fc4000dfc1270 */
[----:B------:R-:W-:Y:S01]  /*138620*/  ISETP.LT.AND P4, PT, R220, UR36, !P3 ;  /* 0x00000024dc007c0c */ /* 0x000fe2000df81270 */
[C---:B------:R-:W-:Y:S01]  /*138630*/  IMAD.WIDE R2, R178.reuse, 0x4, R190 ;  /* 0x00000004b2027825 */ /* 0x040fe200078e02be */
[----:B------:R-:W-:Y:S02]  /*138640*/  ISETP.LT.AND P0, PT, R227, UR36, !P3 ;  /* 0x00000024e3007c0c */ /* 0x000fe4000df01270 */
        /* <DEDUP_REMOVED lines=8> */
[----:B-1----:R-:W3:Y:S04]  /*1386d0*/  LDL.LU R252, [R1+0xda8] ;  /* 0x000da80001fc7983 */ /* 0x002ee80000300800 */
[----:B------:R-:W3:Y:S04]  /*1386e0*/  LDL.LU R127, [R1+0x2078] ;  /* 0x00207800017f7983 */ /* 0x000ee80000300800 */
[----:B------:R-:W3:Y:S04]  /*1386f0*/  LDL.LU R109, [R1+0x16f8] ;  /* 0x0016f800016d7983 */ /* 0x000ee80000300800 */
[----:B------:R-:W3:Y:S01]  /*138700*/  LDL.LU R125, [R1+0x2068] ;  /* 0x00206800017d7983 */ /* 0x000ee20000300800 */
[----:B------:R-:W-:-:S03]  /*138710*/  IMAD.WIDE R12, R178, 0x4, R182 ;  /* 0x00000004b20c7825 */ /* 0x000fc600078e02b6 */
[----:B------:R-:W3:Y:S01]  /*138720*/  LDL.LU R223, [R1+0x16e8] ;  /* 0x0016e80001df7983 */ /* 0x000ee20000300800 */
[----:B------:R-:W-:-:S03]  /*138730*/  IMAD.WIDE R2, R178, 0x4, R180 ;  /* 0x00000004b2027825 */ /* 0x000fc600078e02b4 */
[----:B------:R1:W-:Y:S01]  /*138740*/  @P0 STG.E desc[UR40][R28.64], R126 ;  /* 0x0000007e1c000986 */ /* 0x0003e2000c101928 */
[----:B------:R-:W-:Y:S02]  /*138750*/  ISETP.LT.AND P6, PT, R242, UR36, !P3 ;  /* 0x00000024f2007c0c */ /* 0x000fe4000dfc1270 */
[----:B------:R-:W-:Y:S01]  /*138760*/  ISETP.LT.AND P4, PT, R225, UR36, !P3 ;  /* 0x00000024e1007c0c */ /* 0x000fe2000df81270 */
[C---:B-1----:R-:W-:Y:S01]  /*138770*/  IMAD.WIDE R28, R178.reuse, 0x4, R146 ;  /* 0x00000004b21c7825 */ /* 0x042fe200078e0292 */
[----:B----4-:R-:W-:Y:S04]  /*138780*/  @P5 STG.E desc[UR40][R14.64], R124 ;  /* 0x0000007c0e005986 */ /* 0x010fe8000c101928 */
[----:B--2---:R1:W-:Y:S04]  /*138790*/  @P2 STG.E desc[UR40][R12.64], R219 ;  /* 0x000000db0c002986 */ /* 0x0043e8000c101928 */
[----:B------:R2:W-:Y:S04]  /*1387a0*/  @P1 STG.E desc[UR40][R2.64], R58 ;  /* 0x0000003a02001986 */ /* 0x0005e8000c101928 */
[----:B-1----:R-:W4:Y:S04]  /*1387b0*/  LDL.LU R219, [R1+0x16c8] ;  /* 0x0016c80001db7983 */ /* 0x002f280000300800 */
[----:B--2---:R-:W2:Y:S01]  /*1387c0*/  LDL.LU R58, [R1+0x16a8] ;  /* 0x0016a800013a7983 */ /* 0x004ea20000300800 */
[----:B------:R-:W-:-:S03]  /*1387d0*/  IMAD.WIDE R2, R178, 0x4, R144 ;  /* 0x00000004b2027825 */ /* 0x000fc600078e0290 */
[----:B------:R-:W2:Y:S04]  /*1387e0*/  LDL.LU R126, [R1+0x1698] ;  /* 0x00169800017e7983 */ /* 0x000ea80000300800 */
[----:B------:R-:W2:Y:S04]  /*1387f0*/  LDL.LU R124, [R1+0x1648] ;  /* 0x00164800017c7983 */ /* 0x000ea80000300800 */
        /* <DEDUP_REMOVED lines=8> */
[----:B------:R-:W-:Y:S01]  /*138880*/  IMAD.WIDE R2, R178, 0x4, R142 ;  /* 0x00000004b2027825 */ /* 0x000fe200078e028e */
[----:B------:R-:W-:-:S03]  /*138890*/  ISETP.GE.AND P0, PT, R0, UR5, PT ;  /* 0x0000000500007c0c */ /* 0x000fc6000bf06270 */
[----:B------:R-:W-:Y:S01]  /*1388a0*/  IMAD.WIDE R12, R178, 0x4, R140 ;  /* 0x00000004b20c7825 */ /* 0x000fe200078e028c */
[----:B------:R-:W-:-:S03]  /*1388b0*/  ISETP.LT.AND P3, PT, R59, UR36, !P3 ;  /* 0x000000243b007c0c */ /* 0x000fc6000df61270 */
[----:B------:R-:W-:Y:S01]  /*1388c0*/  IMAD.WIDE R14, R178, 0x4, R138 ;  /* 0x00000004b20e7825 */ /* 0x000fe200078e028a */
[----:B------:R-:W-:-:S03]  /*1388d0*/  ISETP.LT.AND P4, PT, R222, UR36, !P0 ;  /* 0x00000024de007c0c */ /* 0x000fc6000c781270 */
[C---:B------:R-:W-:Y:S01]  /*1388e0*/  IMAD.WIDE R28, R178.reuse, 0x4, R136 ;  /* 0x00000004b21c7825 */ /* 0x040fe200078e0288 */
        /* <DEDUP_REMOVED lines=25> */
[----:B------:R-:W-:Y:S04]  /*138a80*/  @P2 STG.E desc[UR40][R14.64], R32 ;  /* 0x000000200e002986 */ /* 0x000fe8000c101928 */
[----:B---3--:R3:W-:Y:S04]  /*138a90*/  @P1 STG.E desc[UR40][R28.64], R179 ;  /* 0x000000b31c001986 */ /* 0x0087e8000c101928 */
[----:B-1----:R-:W2:Y:S04]  /*138aa0*/  LDL.LU R124, [R1+0x338] ;  /* 0x00033800017c7983 */ /* 0x002ea80000300800 */
[----:B---3--:R-:W3:Y:S01]  /*138ab0*/  LDL.LU R179, [R1+0x2b8] ;  /* 0x0002b80001b37983 */ /* 0x008ee20000300800 */
[----:B------:R-:W-:-:S02]  /*138ac0*/  ISETP.LT.AND P4, PT, R227, UR36, !P0 ;  /* 0x00000024e3007c0c */ /* 0x000fc4000c781270 */
[----:B------:R-:W-:Y:S01]  /*138ad0*/  ISETP.LT.AND P3, PT, R243, UR36, !P0 ;  /* 0x00000024f3007c0c */ /* 0x000fe2000c761270 */
[----:B------:R-:W-:Y:S01]  /*138ae0*/  IMAD.WIDE R2, R252, 0x4, R186 ;  /* 0x00000004fc027825 */ /* 0x000fe200078e02ba */
[----:B------:R-:W-:Y:S01]  /*138af0*/  ISETP.LT.AND P6, PT, R40, UR36, !P0 ;  /* 0x0000002428007c0c */ /* 0x000fe2000c7c1270 */
[----:B------:R-:W3:Y:S01]  /*138b00*/  LDL.LU R32, [R1+0xda4] ;  /* 0x000da40001207983 */ /* 0x000ee20000300800 */
[----:B------:R-:W-:Y:S01]  /*138b10*/  ISETP.LT.AND P1, PT, R226, UR36, !P0 ;  /* 0x00000024e2007c0c */ /* 0x000fe2000c721270 */
[----:B------:R-:W-:Y:S01]  /*138b20*/  IMAD.WIDE R12, R252, 0x4, R184 ;  /* 0x00000004fc0c7825 */ /* 0x000fe200078e02b8 */
[----:B------:R-:W-:Y:S01]  /*138b30*/  ISETP.LT.AND P5, PT, R242, UR36, !P0 ;  /* 0x00000024f2007c0c */ /* 0x000fe2000c7a1270 */
[----:B------:R-:W3:Y:S01]  /*138b40*/  LDL.LU R126, [R1+0x168] ;  /* 0x00016800017e7983 */ /* 0x000ee20000300800 */
        /* <DEDUP_REMOVED lines=25> */
[----:B------:R-:W3:Y:S01]  /*138ce0*/  LDL.LU R252, [R1+0x20cc] ;  /* 0x0020cc0001fc7983 */ /* 0x000ee20000300800 */
[----:B------:R-:W-:Y:S02]  /*138cf0*/  ISETP.GE.AND P6, PT, R0, UR5, PT ;  /* 0x0000000500007c0c */ /* 0x000fe4000bfc6270 */
[----:B------:R-:W-:Y:S01]  /*138d00*/  ISETP.LT.AND P1, PT, R224, UR36, !P0 ;  /* 0x00000024e0007c0c */ /* 0x000fe2000c721270 */
[----:B------:R-:W3:Y:S01]  /*138d10*/  LDL.LU R124, [R1+0x209c] ;  /* 0x00209c00017c7983 */ /* 0x000ee20000300800 */
[----:B------:R-:W-:Y:S02]  /*138d20*/  ISETP.LT.AND P2, PT, R240, UR36, !P0 ;  /* 0x00000024f0007c0c */ /* 0x000fe4000c741270 */
[----:B------:R-:W-:Y:S01]  /*138d30*/  ISETP.LT.AND P0, PT, R59, UR36, !P0 ;  /* 0x000000243b007c0c */ /* 0x000fe2000c701270 */
[----:B------:R-:W3:Y:S01]  /*138d40*/  LDL.LU R179, [R1+0x203c] ;  /* 0x00203c0001b37983 */ /* 0x000ee20000300800 */
[----:B------:R-:W-:Y:S01]  /*138d50*/  ISETP.LT.AND P5, PT, R222, UR36, !P6 ;  /* 0x00000024de007c0c */ /* 0x000fe2000f7a1270 */
[----:B------:R-:W-:Y:S01]  /*138d60*/  IMAD.WIDE R28, R32, 0x4, R196 ;  /* 0x00000004201c7825 */ /* 0x000fe200078e02c4 */
[----:B------:R-:W-:-:S02]  /*138d70*/  ISETP.LT.AND P4, PT, R177, UR36, !P6 ;  /* 0x00000024b1007c0c */ /* 0x000fc4000f781270 */
[----:B------:R-:W-:-:S03]  /*138d80*/  ISETP.LT.AND P3, PT, R221, UR36, !P6 ;  /* 0x00000024dd007c0c */ /* 0x000fc6000f761270 */
[----:B------:R1:W-:Y:S02]  /*138d90*/  @P1 STG.E desc[UR40][R12.64], R126 ;  /* 0x0000007e0c001986 */ /* 0x0003e4000c101928 */
[C---:B-1----:R-:W-:Y:S02]  /*138da0*/  IMAD.WIDE R12, R32.reuse, 0x4, R192 ;  /* 0x00000004200c7825 */ /* 0x042fe400078e02c0 */
[----:B------:R1:W-:Y:S04]  /*138db0*/  @P2 STG.E desc[UR40][R2.64], R223 ;  /* 0x000000df02002986 */ /* 0x0003e8000c101928 */
[----:B------:R-:W-:Y:S04]  /*138dc0*/  @P0 STG.E desc[UR40][R14.64], R246 ;  /* 0x000000f60e000986 */ /* 0x000fe8000c101928 */
[----:B------:R1:W-:Y:S04]  /*138dd0*/  @P5 STG.E desc[UR40][R28.64], R178 ;  /* 0x000000b21c005986 */ /* 0x0003e8000c101928 */
[----:B-1----:R-:W3:Y:S01]  /*138de0*/  LDL.LU R223, [R1+0x208c] ;  /* 0x00208c0001df7983 */ /* 0x002ee20000300800 */
[----:B------:R-:W-:-:S03]  /*138df0*/  IMAD.WIDE R2, R32, 0x4, R194 ;  /* 0x0000000420027825 */ /* 0x000fc600078e02c2 */
[----:B------:R-:W3:Y:S04]  /*138e00*/  LDL.LU R178, [R1+0x202c] ;  /* 0x00202c0001b27983 */ /* 0x000ee80000300800 */
[----:B------:R-:W3:Y:S04]  /*138e10*/  LDL.LU R127, [R1+0x20dc] ;  /* 0x0020dc00017f7983 */ /* 0x000ee80000300800 */
[----:B------:R-:W3:Y:S04]  /*138e20*/  LDL.LU R0, [R1+0x5ca8] ;  /* 0x005ca80001007983 */ /* 0x000ee80000300800 */
[----:B------:R-:W3:Y:S01]  /*138e30*/  LDL.LU R109, [R1+0x20bc] ;  /* 0x0020bc00016d7983 */ /* 0x000ee20000300800 */
[----:B------:R-:W-:-:S02]  /*138e40*/  ISETP.LT.AND P5, PT, R176, UR36, !P6 ;  /* 0x00000024b0007c0c */ /* 0x000fc4000f7a1270 */
[----:B------:R-:W-:Y:S01]  /*138e50*/  ISETP.LT.AND P2, PT, R220, UR36, !P6 ;  /* 0x00000024dc007c0c */ /* 0x000fe2000f741270 */
        /* <DEDUP_REMOVED lines=8> */
[----:B-1----:R-:W3:Y:S04]  /*138ee0*/  LDL.LU R252, [R1+0xda0] ;  /* 0x000da00001fc7983 */ /* 0x002ee80000300800 */
        /* <DEDUP_REMOVED lines=9> */
[----:B------:R-:W-:-:S03]  /*138f80*/  ISETP.LT.AND P2, PT, R241, UR36, !P6 ;  /* 0x00000024f1007c0c */ /* 0x000fc6000f741270 */
[----:B------:R1:W-:Y:S01]  /*138f90*/  @P1 STG.E desc[UR40][R14.64], R124 ;  /* 0x0000007c0e001986 */ /* 0x0003e2000c101928 */
[----:B------:R-:W-:-:S03]  /*138fa0*/  IMAD.WIDE R2, R32, 0x4, R182 ;  /* 0x0000000420027825 */ /* 0x000fc600078e02b6 */
[----:B------:R1:W-:Y:S01]  /*138fb0*/  @P0 STG.E desc[UR40][R28.64], R179 ;  /* 0x000000b31c000986 */ /* 0x0003e2000c101928 */
[----:B------:R-:W-:Y:S01]  /*138fc0*/  ISETP.LT.AND P0, PT, R225, UR36, !P6 ;  /* 0x00000024e1007c0c */ /* 0x000fe2000f701270 */
[C---:B------:R-:W-:Y:S01]  /*138fd0*/  IMAD.WIDE R12, R32.reuse, 0x4, R180 ;  /* 0x00000004200c7825 */ /* 0x040fe200078e02b4 */
[----:B------:R-:W-:Y:S01]  /*138fe0*/  ISETP.LT.AND P1, PT, R41, UR36, !P6 ;  /* 0x0000002429007c0c */ /* 0x000fe2000f721270 */
[----:B-1----:R-:W3:Y:S02]  /*138ff0*/  LDL.LU R124, [R1+0x16cc] ;  /* 0x0016cc00017c7983 */ /* 0x002ee40000300800 */
[C---:B------:R-:W-:Y:S02]  /*139000*/  IMAD.WIDE R14, R32.reuse, 0x4, R142 ;  /* 0x00000004200e7825 */ /* 0x040fe400078e028e */
[----:B------:R-:W3:Y:S02]  /*139010*/  LDL.LU R179, [R1+0x16ac] ;  /* 0x0016ac0001b37983 */ /* 0x000ee40000300800 */
[----:B------:R-:W-:-:S02]  /*139020*/  IMAD.WIDE R28, R32, 0x4, R140 ;  /* 0x00000004201c7825 */ /* 0x000fc400078e028c */
[----:B------:R1:W-:Y:S04]  /*139030*/  @P4 STG.E desc[UR40][R2.64], R223 ;  /* 0x000000df02004986 */ /* 0x0003e8000c101928 */
[----:B------:R1:W-:Y:S02]  /*139040*/  @P3 STG.E desc[UR40][R12.64], R178 ;  /* 0x000000b20c003986 */ /* 0x0003e4000c101928 */
[C---:B-1----:R-:W-:Y:S02]  /*139050*/  IMAD.WIDE R2, R32.reuse, 0x4, R146 ;  /* 0x0000000420027825 */ /* 0x042fe400078e0292 */
[----:B------:R-:W3:Y:S02]  /*139060*/  LDL.LU R223, [R1+0x169c] ;  /* 0x00169c0001df7983 */ /* 0x000ee40000300800 */
[----:B------:R-:W-:-:S02]  /*139070*/  IMAD.WIDE R12, R32, 0x4, R144 ;  /* 0x00000004200c7825 */ /* 0x000fc400078e0290 */
[----:B------:R-:W3:Y:S04]  /*139080*/  LDL.LU R178, [R1+0x164c] ;  /* 0x00164c0001b27983 */ /* 0x000ee80000300800 */
[----:B------:R1:W-:Y:S04]  /*139090*/  @P5 STG.E desc[UR40][R2.64], R127 ;  /* 0x0000007f02005986 */ /* 0x0003e8000c101928 */
[----:B------:R1:W-:Y:S01]  /*1390a0*/  @P0 STG.E desc[UR40][R12.64], R109 ;  /* 0x0000006d0c000986 */ /* 0x0003e2000c101928 */
[----:B------:R-:W-:Y:S01]  /*1390b0*/  ISETP.LT.AND P4, PT, R224, UR36, !P6 ;  /* 0x00000024e0007c0c */ /* 0x000fe2000f781270 */
[----:B-1----:R-:W-:Y:S01]  /*1390c0*/  IMAD.WIDE R2, R32, 0x4, R138 ;  /* 0x0000000420027825 */ /* 0x002fe200078e028a */
[----:B------:R-:W-:-:S03]  /*1390d0*/  ISETP.GE.AND P5, PT, R0, UR5, PT ;  /* 0x0000000500007c0c */ /* 0x000fc6000bfa6270 */
[C---:B------:R-:W-:Y:S01]  /*1390e0*/  IMAD.WIDE R12, R32.reuse, 0x4, R136 ;  /* 0x00000004200c7825 */ /* 0x040fe200078e0288 */
[----:B----4-:R1:W-:Y:S04]  /*1390f0*/  @P2 STG.E desc[UR40][R14.64], R219 ;  /* 0x000000db0e002986 */ /* 0x0103e8000c101928 */
[----:B--2---:R2:W-:Y:S04]  /*139100*/  @P1 STG.E desc[UR40][R28.64], R58 ;  /* 0x0000003a1c001986 */ /* 0x0045e8000c101928 */
[----:B-1----:R-:W4:Y:S04]  /*139110*/  LDL.LU R219, [R1+0xbbc] ;  /* 0x000bbc0001db7983 */ /* 0x002f280000300800 */
[----:B--2---:R-:W2:Y:S04]  /*139120*/  LDL.LU R58, [R1+0xb9c] ;  /* 0x000b9c00013a7983 */ /* 0x004ea80000300800 */
[----:B------:R-:W2:Y:S04]  /*139130*/  LDL.LU R127, [R1+0xb7c] ;  /* 0x000b7c00017f7983 */ /* 0x000ea80000300800 */
[----:B------:R-:W2:Y:S04]  /*139140*/  LDL.LU R109, [R1+0xb5c] ;  /* 0x000b5c00016d7983 */ /* 0x000ea80000300800 */
[----:B---3--:R1:W-:Y:S02]  /*139150*/  @P4 STG.E desc[UR40][R2.64], R126 ;  /* 0x0000007e02004986 */ /* 0x0083e4000c101928 */
[----:B-1----:R-:W-:-:S02]  /*139160*/  IMAD.WIDE R2, R32, 0x4, R134 ;  /* 0x0000000420027825 */ /* 0x002fc400078e0286 */
[----:B------:R-:W3:Y:S04]  /*139170*/  LDL.LU R126, [R1+0xb3c] ;  /* 0x000b3c00017e7983 */ /* 0x000ee80000300800 */
[----:B------:R-:W3:Y:S04]  /*139180*/  LDL.LU R32, [R1+0xb1c] ;  /* 0x000b1c0001207983 */ /* 0x000ee80000300800 */
[----:B------:R-:W3:Y:S01]  /*139190*/  LDL.LU R0, [R1+0x5cb0] ;  /* 0x005cb00001007983 */ /* 0x000ee20000300800 */
[----:B------:R-:W-:Y:S02]  /*1391a0*/  ISETP.LT.AND P3, PT, R240, UR36, !P6 ;  /* 0x00000024f0007c0c */ /* 0x000fe4000f761270 */
[----:B------:R-:W-:-:S02]  /*1391b0*/  ISETP.LT.AND P6, PT, R59, UR36, !P6 ;  /* 0x000000243b007c0c */ /* 0x000fc4000f7c1270 */
[----:B------:R-:W-:Y:S02]  /*1391c0*/  ISETP.LT.AND P2, PT, R222, UR36, !P5 ;  /* 0x00000024de007c0c */ /* 0x000fe4000ef41270 */
[----:B------:R-:W-:Y:S02]  /*1391d0*/  ISETP.LT.AND P1, PT, R177, UR36, !P5 ;  /* 0x00000024b1007c0c */ /* 0x000fe4000ef21270 */
[----:B------:R-:W-:Y:S02]  /*1391e0*/  ISETP.LT.AND P0, PT, R221, UR36, !P5 ;  /* 0x00000024dd007c0c */ /* 0x000fe4000ef01270 */
[----:B------:R-:W-:-:S03]  /*1391f0*/  ISETP.LT.AND P4, PT, R176, UR36, !P5 ;  /* 0x00000024b0007c0c */ /* 0x000fc6000ef81270 */
[----:B------:R1:W-:Y:S01]  /*139200*/  @P3 STG.E desc[UR40][R12.64], R125 ;  /* 0x0000007d0c003986 */ /* 0x0003e2000c101928 */
[----:B------:R-:W-:-:S03]  /*139210*/  ISETP.LT.AND P3, PT, R220, UR36, !P5 ;  /* 0x00000024dc007c0c */ /* 0x000fc6000ef61270 */
[----:B------:R1:W-:Y:S01]  /*139220*/  @P6 STG.E desc[UR40][R2.64], R124 ;  /* 0x0000007c02006986 */ /* 0x0003e2000c101928 */
[----:B------:R-:W-:-:S03]  /*139230*/  IMAD.WIDE R14, R252, 0x4, R194 ;  /* 0x00000004fc0e7825 */ /* 0x000fc600078e02c2 */
[----:B-1----:R-:W3:Y:S01]  /*139240*/  LDL.LU R125, [R1+0x9ac] ;  /* 0x0009ac00017d7983 */ /* 0x002ee20000300800 */
[----:B------:R-:W-:-:S03]  /*139250*/  IMAD.WIDE R12, R252, 0x4, R196 ;  /* 0x00000004fc0c7825 */ /* 0x000fc600078e02c4 */
[----:B------:R-:W3:Y:S01]  /*139260*/  LDL.LU R124, [R1+0x99c] ;  /* 0x00099c00017c7983 */ /* 0x000ee20000300800 */
[----:B------:R-:W-:-:S03]  /*139270*/  IMAD.WIDE R28, R252, 0x4, R192 ;  /* 0x00000004fc1c7825 */ /* 0x000fc600078e02c0 */
[----:B------:R1:W-:Y:S01]  /*139280*/  @P2 STG.E desc[UR40][R12.64], R179 ;  /* 0x000000b30c002986 */ /* 0x0003e2000c101928 */
[----:B------:R-:W-:-:S03]  /*139290*/  IMAD.WIDE R2, R252, 0x4, R190 ;  /* 0x00000004fc027825 */ /* 0x000fc600078e02be */
[----:B------:R1:W-:Y:S04]  /*1392a0*/  @P1 STG.E desc[UR40][R14.64], R223 ;  /* 0x000000df0e001986 */ /* 0x0003e8000c101928 */
[----:B------:R1:W-:Y:S04]  /*1392b0*/  @P0 STG.E desc[UR40][R28.64], R178 ;  /* 0x000000b21c000986 */ /* 0x0003e8000c101928 */
[----:B-1----:R-:W3:Y:S01]  /*1392c0*/  LDL.LU R179, [R1+0x33c] ;  /* 0x00033c0001b37983 */ /* 0x002ee20000300800 */
[----:B------:R-:W-:-:S03]  /*1392d0*/  IMAD.WIDE R12, R252, 0x4, R188 ;  /* 0x00000004fc0c7825 */ /* 0x000fc600078e02bc */
[----:B------:R-:W3:Y:S04]  /*1392e0*/  LDL.LU R223, [R1+0x2bc] ;  /* 0x0002bc0001df7983 */ /* 0x000ee80000300800 */
[----:B------:R-:W3:Y:S01]  /*1392f0*/  LDL.LU R178, [R1+0x16c] ;  /* 0x00016c0001b27983 */ /* 0x000ee20000300800 */
[----:B------:R-:W-:Y:S02]  /*139300*/  ISETP.LT.AND P6, PT, R227, UR36, !P5 ;  /* 0x00000024e3007c0c */ /* 0x000fe4000efc1270 */
        /* <DEDUP_REMOVED lines=12> */
[----:B------:R-:W-:Y:S04]  /*1393d0*/  @P2 STG.E desc[UR40][R12.64], R109 ;  /* 0x0000006d0c002986 */ /* 0x000fe8000c101928 */
[----:B---3--:R-:W-:Y:S04]  /*1393e0*/  @P1 STG.E desc[UR40][R14.64], R126 ;  /* 0x0000007e0e001986 */ /* 0x008fe8000c101928 */
[----:B------:R1:W-:Y:S01]  /*1393f0*/  @P0 STG.E desc[UR40][R28.64], R32 ;  /* 0x000000201c000986 */ /* 0x0003e2000c101928 */
[----:B------:R-:W-:-:S03]  /*139400*/  ISETP.GE.AND P0, PT, R0, UR5, PT ;  /* 0x0000000500007c0c */ /* 0x000fc6000bf06270 */
[----:B------:R-:W3:Y:S01]  /*139410*/  LDL.LU R0, [R1+0x5cac] ;  /* 0x005cac0001007983 */ /* 0x000ee20000300800 */
[----:B------:R-:W-:Y:S02]  /*139420*/  ISETP.LT.AND P4, PT, R242, UR36, !P5 ;  /* 0x00000024f2007c0c */ /* 0x000fe4000ef81270 */
[----:B------:R-:W-:Y:S01]  /*139430*/  ISETP.LT.AND P3, PT, R225, UR36, !P5 ;  /* 0x00000024e1007c0c */ /* 0x000fe2000ef61270 */
[C---:B------:R-:W-:Y:S01]  /*139440*/  IMAD.WIDE R30, R252.reuse, 0x4, R146 ;  /* 0x00000004fc1e7825 */ /* 0x040fe200078e0292 */
[----:B------:R-:W-:Y:S02]  /*139450*/  ISETP.LT.AND P1, PT, R241, UR36, !P5 ;  /* 0x00000024f1007c0c */ /* 0x000fe4000ef21270 */
[----:B------:R-:W-:Y:S01]  /*139460*/  ISETP.LT.AND P6, PT, R41, UR36, !P5 ;  /* 0x0000002429007c0c */ /* 0x000fe2000efc1270 */
[----:B-1----:R-:W-:Y:S01]  /*139470*/  IMAD.WIDE R32, R252, 0x4, R144 ;  /* 0x00000004fc207825 */ /* 0x002fe200078e0290 */
[----:B------:R-:W-:-:S03]  /*139480*/  ISETP.LT.AND P2, PT, R224, UR36, !P5 ;  /* 0x00000024e0007c0c */ /* 0x000fc6000ef41270 */
[----:B------:R-:W-:-:S04]  /*139490*/  IMAD.WIDE R2, R252, 0x4, R142 ;  /* 0x00000004fc027825 */ /* 0x000fc800078e028e */
[----:B------:R-:W-:Y:S01]  /*1394a0*/  IMAD.WIDE R12, R252, 0x4, R140 ;  /* 0x00000004fc0c7825 */ /* 0x000fe200078e028c */
[----:B------:R1:W-:Y:S04]  /*1394b0*/  @P4 STG.E desc[UR40][R30.64], R125 ;  /* 0x0000007d1e004986 */ /* 0x0003e8000c101928 */
[----:B------:R4:W-:Y:S01]  /*1394c0*/  @P3 STG.E desc[UR40][R32.64], R124 ;  /* 0x0000007c20003986 */ /* 0x0009e2000c101928 */
[----:B------:R-:W-:Y:S01]  /*1394d0*/  ISETP.LT.AND P3, PT, R240, UR36, !P5 ;  /* 0x00000024f0007c0c */ /* 0x000fe2000ef61270 */
[----:B------:R-:W-:Y:S01]  /*1394e0*/  IMAD.WIDE R14, R252, 0x4, R138 ;  /* 0x00000004fc0e7825 */ /* 0x000fe200078e028a */
[----:B------:R-:W-:Y:S02]  /*1394f0*/  ISETP.LT.AND P5, PT, R59, UR36, !P5 ;  /* 0x000000243b007c0c */ /* 0x000fe4000efa1270 */
[----:B------:R-:W-:Y:S01]  /*139500*/  ISETP.LT.AND P4, PT, R222, UR36, !P0 ;  /* 0x00000024de007c0c */ /* 0x000fe2000c781270 */
[----:B------:R-:W-:Y:S01]  /*139510*/  IMAD.WIDE R28, R252, 0x4, R136 ;  /* 0x00000004fc1c7825 */ /* 0x000fe200078e0288 */
[----:B------:R2:W-:Y:S01]  /*139520*/  @P1 STG.E desc[UR40][R2.64], R179 ;  /* 0x000000b302001986 */ /* 0x0005e2000c101928 */
[----:B------:R-:W-:-:S03]  /*139530*/  ISETP.LT.AND P1, PT, R177, UR36, !P0 ;  /* 0x00000024b1007c0c */ /* 0x000fc6000c721270 */
[----:B------:R2:W-:Y:S01]  /*139540*/  @P6 STG.E desc[UR40][R12.64], R223 ;  /* 0x000000df0c006986 */ /* 0x0005e2000c101928 */
[----:B------:R-:W-:-:S03]  /*139550*/  ISETP.LT.AND P6, PT, R221, UR36, !P0 ;  /* 0x00000024dd007c0c */ /* 0x000fc6000c7c1270 */
[----:B------:R-:W-:Y:S01]  /*139560*/  @P2 STG.E desc[UR40][R14.64], R178 ;  /* 0x000000b20e002986 */ /* 0x000fe2000c101928 */
[----:B------:R-:W-:Y:S01]  /*139570*/  ISETP.LT.AND P2, PT, R176, UR36, !P0 ;  /* 0x00000024b0007c0c */ /* 0x000fe2000c741270 */
[----:B-1----:R-:W-:-:S04]  /*139580*/  IMAD.WIDE R30, R252, 0x4, R134 ;  /* 0x00000004fc1e7825 */ /* 0x002fc800078e0286 */
[C---:B----4-:R-:W-:Y:S01]  /*139590*/  IMAD.WIDE R32, R219.reuse, 0x4, R196 ;  /* 0x00000004db207825 */ /* 0x050fe200078e02c4 */
[----:B--2---:R1:W-:Y:S03]  /*1395a0*/  @P3 STG.E desc[UR40][R28.64], R58 ;  /* 0x0000003a1c003986 */ /* 0x0043e6000c101928 */
[----:B------:R-:W-:-:S04]  /*1395b0*/  IMAD.WIDE R2, R219, 0x4, R194 ;  /* 0x00000004db027825 */ /* 0x000fc800078e02c2 */
[C---:B------:R-:W-:Y:S01]  /*1395c0*/  IMAD.WIDE R12, R219.reuse, 0x4, R192 ;  /* 0x00000004db0c7825 */ /* 0x040fe200078e02c0 */
[----:B------:R2:W-:Y:S04]  /*1395d0*/  @P5 STG.E desc[UR40][R30.64], R247 ;  /* 0x000000f71e005986 */ /* 0x0005e8000c101928 */
[----:B-1----:R-:W4:Y:S01]  /*1395e0*/  LDL.LU R58, [R1+0x7e8] ;  /* 0x0007e800013a7983 */ /* 0x002f220000300800 */
[----:B------:R-:W-:-:S03]  /*1395f0*/  IMAD.WIDE R14, R219, 0x4, R190 ;  /* 0x00000004db0e7825 */ /* 0x000fc600078e02be */
[----:B------:R1:W-:Y:S01]  /*139600*/  @P4 STG.E desc[UR40][R32.64], R236 ;  /* 0x000000ec20004986 */ /* 0x0003e2000c101928 */
[----:B------:R-:W-:-:S03]  /*139610*/  ISETP.LT.AND P5, PT, R220, UR36, !P0 ;  /* 0x00000024dc007c0c */ /* 0x000fc6000c7a1270 */
[----:B------:R1:W-:Y:S01]  /*139620*/  @P1 STG.E desc[UR40][R2.64], R232 ;  /* 0x000000e802001986 */ /* 0x0003e2000c101928 */
[----:B------:R-:W-:-:S03]  /*139630*/  ISETP.LT.AND P3, PT, R227, UR36, !P0 ;  /* 0x00000024e3007c0c */ /* 0x000fc6000c761270 */
[----:B------:R1:W-:Y:S01]  /*139640*/  @P6 STG.E desc[UR40][R12.64], R228 ;  /* 0x000000e40c006986 */ /* 0x0003e2000c101928 */
[----:B------:R-:W-:-:S03]  /*139650*/  ISETP.LT.AND P4, PT, R243, UR36, !P0 ;  /* 0x00000024f3007c0c */ /* 0x000fc6000c781270 */
[----:B------:R3:W-:Y:S01]  /*139660*/  @P2 STG.E desc[UR40][R14.64], R172 ;  /* 0x000000ac0e002986 */ /* 0x0007e2000c101928 */
[----:B------:R-:W-:Y:S01]  /*139670*/  ISETP.LT.AND P2, PT, R40, UR36, !P0 ;  /* 0x0000002428007c0c */ /* 0x000fe2000c741270 */
[----:B------:R-:W-:-:S04]  /*139680*/  IMAD.WIDE R28, R219, 0x4, R188 ;  /* 0x00000004db1c7825 */ /* 0x000fc800078e02bc */
[----:B--2---:R-:W-:-:S04]  /*139690*/  IMAD.WIDE R30, R219, 0x4, R186 ;  /* 0x00000004db1e7825 */ /* 0x004fc800078e02ba */
[----:B-1----:R-:W-:-:S04]  /*1396a0*/  IMAD.WIDE R32, R219, 0x4, R184 ;  /* 0x00000004db207825 */ /* 0x002fc800078e02b8 */
[----:B------:R-:W-:Y:S01]  /*1396b0*/  IMAD.WIDE R2, R219, 0x4, R182 ;  /* 0x00000004db027825 */ /* 0x000fe200078e02b6 */
[----:B------:R1:W-:Y:S04]  /*1396c0*/  @P5 STG.E desc[UR40][R28.64], R168 ;  /* 0x000000a81c005986 */ /* 0x0003e8000c101928 */
[----:B------:R2:W-:Y:S04]  /*1396d0*/  @P3 STG.E desc[UR40][R30.64], R164 ;  /* 0x000000a41e003986 */ /* 0x0005e8000c101928 */
[----:B------:R1:W-:Y:S04]  /*1396e0*/  @P4 STG.E desc[UR40][R32.64], R160 ;  /* 0x000000a020004986 */ /* 0x0003e8000c101928 */
[----:B------:R1:W-:Y:S01]  /*1396f0*/  @P2 STG.E desc[UR40][R2.64], R156 ;  /* 0x0000009c02002986 */ /* 0x0003e2000c101928 */
[----:B---3--:R-:W-:-:S03]  /*139700*/  ISETP.GE.AND P2, PT, R0, UR5, PT ;  /* 0x0000000500007c0c */ /* 0x008fc6000bf46270 */
[----:B------:R-:W3:Y:S01]  /*139710*/  LDL.LU R0, [R1+0x5cc8] ;  /* 0x005cc80001007983 */ /* 0x000ee20000300800 */
[----:B------:R-:W-:Y:S02]  /*139720*/  ISETP.LT.AND P1, PT, R226, UR36, !P0 ;  /* 0x00000024e2007c0c */ /* 0x000fe4000c721270 */
[----:B------:R-:W-:Y:S02]  /*139730*/  ISETP.LT.AND P5, PT, R242, UR36, !P0 ;  /* 0x00000024f2007c0c */ /* 0x000fe4000c7a1270 */
[----:B------:R-:W-:Y:S01]  /*139740*/  ISETP.LT.AND P4, PT, R225, UR36, !P0 ;  /* 0x00000024e1007c0c */ /* 0x000fe2000c781270 */
[----:B------:R-:W-:Y:S01]  /*139750*/  IMAD.WIDE R12, R219, 0x4, R180 ;  /* 0x00000004db0c7825 */ /* 0x000fe200078e02b4 */
[----:B------:R-:W-:Y:S02]  /*139760*/  ISETP.LT.AND P3, PT, R241, UR36, !P0 ;  /* 0x00000024f1007c0c */ /* 0x000fe4000c761270 */
[----:B------:R-:W-:Y:S01]  /*139770*/  ISETP.LT.AND P6, PT, R41, UR36, !P0 ;  /* 0x0000002429007c0c */ /* 0x000fe2000c7c1270 */
[----:B------:R-:W-:-:S04]  /*139780*/  IMAD.WIDE R14, R219, 0x4, R146 ;  /* 0x00000004db0e7825 */ /* 0x000fc800078e0292 */
[----:B-1----:R-:W-:-:S04]  /*139790*/  IMAD.WIDE R28, R219, 0x4, R144 ;  /* 0x00000004db1c7825 */ /* 0x002fc800078e0290 */
[----:B--2---:R-:W-:-:S04]  /*1397a0*/  IMAD.WIDE R30, R219, 0x4, R142 ;  /* 0x00000004db1e7825 */ /* 0x004fc800078e028e */
[----:B------:R-:W-:-:S04]  /*1397b0*/  IMAD.WIDE R32, R219, 0x4, R140 ;  /* 0x00000004db207825 */ /* 0x000fc800078e028c */
[----:B------:R-:W-:Y:S01]  /*1397c0*/  IMAD.WIDE R2, R219, 0x4, R138 ;  /* 0x00000004db027825 */ /* 0x000fe200078e028a */
[----:B------:R-:W2:Y:S04]  /*1397d0*/  LDL.LU R252, [R1+0x7e4] ;  /* 0x0007e40001fc7983 */ /* 0x000ea80000300800 */
[----:B------:R1:W-:Y:S01]  /*1397e0*/  @P1 STG.E desc[UR40][R12.64], R152 ;  /* 0x000000980c001986 */ /* 0x0003e2000c101928 */
[----:B------:R-:W-:-:S03]  /*1397f0*/  ISETP.LT.AND P1, PT, R224, UR36, !P0 ;  /* 0x00000024e0007c0c */ /* 0x000fc6000c721270 */
[----:B------:R1:W-:Y:S04]  /*139800*/  @P5 STG.E desc[UR40][R14.64], R148 ;  /* 0x000000940e005986 */ /* 0x0003e8000c101928 */
[----:B------:R4:W-:Y:S01]  /*139810*/  @P4 STG.E desc[UR40][R28.64], R128 ;  /* 0x000000801c004986 */ /* 0x0009e2000c101928 */
[----:B------:R-:W-:Y:S02]  /*139820*/  ISETP.LT.AND P4, PT, R240, UR36, !P0 ;  /* 0x00000024f0007c0c */ /* 0x000fe4000c781270 */
[----:B------:R-:W-:Y:S01]  /*139830*/  ISETP.LT.AND P0, PT, R59, UR36, !P0 ;  /* 0x000000243b007c0c */ /* 0x000fe2000c701270 */
[----:B------:R4:W-:Y:S04]  /*139840*/  @P3 STG.E desc[UR40][R30.64], R104 ;  /* 0x000000681e003986 */ /* 0x0009e8000c101928 */
[----:B------:R4:W-:Y:S01]  /*139850*/  @P6 STG.E desc[UR40][R32.64], R100 ;  /* 0x0000006420006986 */ /* 0x0009e2000c101928 */
[----:B------:R-:W-:-:S02]  /*139860*/  ISETP.LT.AND P3, PT, R222, UR36, !P2 ;  /* 0x00000024de007c0c */ /* 0x000fc4000d761270 */
[----:B------:R-:W-:Y:S02]  /*139870*/  ISETP.LT.AND P6, PT, R177, UR36, !P2 ;  /* 0x00000024b1007c0c */ /* 0x000fe4000d7c1270 */
[----:B------:R-:W-:Y:S01]  /*139880*/  ISETP.LT.AND P5, PT, R221, UR36, !P2 ;  /* 0x00000024dd007c0c */ /* 0x000fe2000d7a1270 */
[C---:B-1----:R-:W-:Y:S01]  /*139890*/  IMAD.WIDE R12, R219.reuse, 0x4, R136 ;  /* 0x00000004db0c7825 */ /* 0x042fe200078e0288 */
[----:B------:R1:W-:Y:S01]  /*1398a0*/  @P1 STG.E desc[UR40][R2.64], R96 ;  /* 0x0000006002001986 */ /* 0x0003e2000c101928 */
[----:B------:R-:W-:Y:S02]  /*1398b0*/  ISETP.LT.AND P1, PT, R176, UR36, !P2 ;  /* 0x00000024b0007c0c */ /* 0x000fe4000d721270 */
[----:B------:R-:W-:Y:S01]  /*1398c0*/  IMAD.WIDE R14, R219, 0x4, R134 ;  /* 0x00000004db0e7825 */ /* 0x000fe200078e0286 */
[----:B------:R1:W-:Y:S04]  /*1398d0*/  @P4 STG.E desc[UR40][R12.64], R92 ;  /* 0x0000005c0c004986 */ /* 0x0003e8000c101928 */
[----:B------:R-:W1:Y:S04]  /*1398e0*/  LDS.128 R216, [R218] ;  /* 0x00000000dad87984 */ /* 0x000e680000000c00 */
[----:B------:R1:W-:Y:S01]  /*1398f0*/  @P0 STG.E desc[UR40][R14.64], R88 ;  /* 0x000000580e000986 */ /* 0x0003e2000c101928 */
[----:B------:R-:W-:-:S02]  /*139900*/  ISETP.LT.AND P0, PT, R220, UR36, !P2 ;  /* 0x00000024dc007c0c */ /* 0x000fc4000d701270 */
[----:B------:R-:W-:Y:S01]  /*139910*/  ISETP.LT.AND P4, PT, R40, UR36, !P2 ;  /* 0x0000002428007c0c */ /* 0x000fe2000d781270 */
[----:B----4-:R-:W-:-:S04]  /*139920*/  IMAD.WIDE R28, R58, 0x4, R196 ;  /* 0x000000043a1c7825 */ /* 0x010fc800078e02c4 */
[----:B------:R-:W-:-:S04]  /*139930*/  IMAD.WIDE R30, R58, 0x4, R194 ;  /* 0x000000043a1e7825 */ /* 0x000fc800078e02c2 */
[----:B------:R-:W-:-:S04]  /*139940*/  IMAD.WIDE R32, R58, 0x4, R192 ;  /* 0x000000043a207825 */ /* 0x000fc800078e02c0 */
[----:B------:R-:W-:Y:S01]  /*139950*/  IMAD.WIDE R34, R58, 0x4, R190 ;  /* 0x000000043a227825 */ /* 0x000fe200078e02be */
[----:B------:R4:W-:Y:S04]  /*139960*/  @P3 STG.E desc[UR40][R28.64], R84 ;  /* 0x000000541c003986 */ /* 0x0009e8000c101928 */
[----:B------:R1:W-:Y:S04]  /*139970*/  @P6 STG.E desc[UR40][R30.64], R80 ;  /* 0x000000501e006986 */ /* 0x0003e8000c101928 */
[----:B------:R3:W-:Y:S01]  /*139980*/  @P5 STG.E desc[UR40][R32.64], R76 ;  /* 0x0000004c20005986 */ /* 0x0007e2000c101928 */
[----:B------:R-:W-:-:S02]  /*139990*/  ISETP.LT.AND P6, PT, R227, UR36, !P2 ;  /* 0x00000024e3007c0c */ /* 0x000fc4000d7c1270 */
[----:B------:R-:W-:Y:S01]  /*1399a0*/  ISETP.LT.AND P5, PT, R243, UR36, !P2 ;  /* 0x00000024f3007c0c */ /* 0x000fe2000d7a1270 */
[----:B------:R-:W-:Y:S01]  /*1399b0*/  @P1 STG.E desc[UR40][R34.64], R72 ;  /* 0x0000004822001986 */ /* 0x000fe2000c101928 */
[----:B------:R-:W-:Y:S02]  /*1399c0*/  ISETP.LT.AND P3, PT, R226, UR36, !P2 ;  /* 0x00000024e2007c0c */ /* 0x000fe4000d761270 */
[----:B------:R-:W-:Y:S01]  /*1399d0*/  ISETP.LT.AND P1, PT, R242, UR36, !P2 ;  /* 0x00000024f2007c0c */ /* 0x000fe2000d721270 */
[----:B-1----:R-:W-:-:S04]  /*1399e0*/  IMAD.WIDE R2, R58, 0x4, R188 ;  /* 0x000000043a027825 */ /* 0x002fc800078e02bc */
[----:B------:R-:W-:-:S04]  /*1399f0*/  IMAD.WIDE R12, R58, 0x4, R186 ;  /* 0x000000043a0c7825 */ /* 0x000fc800078e02ba */
[----:B------:R-:W-:-:S04]  /*139a00*/  IMAD.WIDE R14, R58, 0x4, R184 ;  /* 0x000000043a0e7825 */ /* 0x000fc800078e02b8 */
[----:B----4-:R-:W-:-:S04]  /*139a10*/  IMAD.WIDE R28, R58, 0x4, R182 ;  /* 0x000000043a1c7825 */ /* 0x010fc800078e02b6 */
[C---:B------:R-:W-:Y:S01]  /*139a20*/  IMAD.WIDE R30, R58.reuse, 0x4, R180 ;  /* 0x000000043a1e7825 */ /* 0x040fe200078e02b4 */
[----:B------:R1:W-:Y:S03]  /*139a30*/  @P0 STG.E desc[UR40][R2.64], R68 ;  /* 0x0000004402000986 */ /* 0x0003e6000c101928 */
[----:B---3--:R-:W-:Y:S01]  /*139a40*/  IMAD.WIDE R32, R58, 0x4, R146 ;  /* 0x000000043a207825 */ /* 0x008fe200078e0292 */
[----:B------:R3:W-:Y:S04]  /*139a50*/  @P6 STG.E desc[UR40][R12.64], R64 ;  /* 0x000000400c006986 */ /* 0x0007e8000c101928 */
[----:B------:R4:W-:Y:S04]  /*139a60*/  @P5 STG.E desc[UR40][R14.64], R60 ;  /* 0x0000003c0e005986 */ /* 0x0009e8000c101928 */
[----:B------:R1:W-:Y:S04]  /*139a70*/  @P4 STG.E desc[UR40][R28.64], R48 ;  /* 0x000000301c004986 */ /* 0x0003e8000c101928 */
[----:B------:R1:W-:Y:S04]  /*139a80*/  @P3 STG.E desc[UR40][R30.64], R44 ;  /* 0x0000002c1e003986 */ /* 0x0003e8000c101928 */
[----:B------:R-:W-:Y:S01]  /*139a90*/  @P1 STG.E desc[UR40][R32.64], R36 ;  /* 0x0000002420001986 */ /* 0x000fe2000c101928 */
[----:B------:R-:W-:-:S03]  /*139aa0*/  ISETP.GE.AND P1, PT, R0, UR5, PT ;  /* 0x0000000500007c0c */ /* 0x000fc6000bf26270 */
[----:B------:R-:W2:Y:S01]  /*139ab0*/  LDL.LU R0, [R1+0x5cc4] ;  /* 0x005cc40001007983 */ /* 0x000ea20000300800 */
[----:B------:R-:W-:Y:S02]  /*139ac0*/  ISETP.LT.AND P0, PT, R225, UR36, !P2 ;  /* 0x00000024e1007c0c */ /* 0x000fe4000d701270 */
[----:B------:R-:W-:Y:S01]  /*139ad0*/  ISETP.LT.AND P3, PT, R241, UR36, !P2 ;  /* 0x00000024f1007c0c */ /* 0x000fe2000d761270 */
[----:B-1----:R-:W-:Y:S01]  /*139ae0*/  IMAD.WIDE R2, R58, 0x4, R144 ;  /* 0x000000043a027825 */ /* 0x002fe200078e0290 */
[----:B------:R-:W-:-:S03]  /*139af0*/  ISETP.LT.AND P6, PT, R41, UR36, !P2 ;  /* 0x0000002429007c0c */ /* 0x000fc6000d7c1270 */
[----:B---3--:R-:W-:-:S04]  /*139b00*/  IMAD.WIDE R12, R58, 0x4, R142 ;  /* 0x000000043a0c7825 */ /* 0x008fc800078e028e */
[----:B----4-:R-:W-:-:S04]  /*139b10*/  IMAD.WIDE R14, R58, 0x4, R140 ;  /* 0x000000043a0e7825 */ /* 0x010fc800078e028c */
[----:B------:R-:W-:-:S04]  /*139b20*/  IMAD.WIDE R28, R58, 0x4, R138 ;  /* 0x000000043a1c7825 */ /* 0x000fc800078e028a */
[----:B------:R-:W-:Y:S01]  /*139b30*/  IMAD.WIDE R30, R58, 0x4, R136 ;  /* 0x000000043a1e7825 */ /* 0x000fe200078e0288 */
[----:B------:R-:W-:Y:S01]  /*139b40*/  ISETP.LT.AND P5, PT, R224, UR36, !P2 ;  /* 0x00000024e0007c0c */ /* 0x000fe2000d7a1270 */
[----:B------:R1:W-:Y:S01]  /*139b50*/  @P0 STG.E desc[UR40][R2.64], R24 ;  /* 0x0000001802000986 */ /* 0x0003e2000c101928 */
[----:B------:R-:W-:Y:S02]  /*139b60*/  ISETP.LT.AND P4, PT, R240, UR36, !P2 ;  /* 0x00000024f0007c0c */ /* 0x000fe4000d781270 */
[----:B------:R-:W-:Y:S01]  /*139b70*/  ISETP.LT.AND P2, PT, R59, UR36, !P2 ;  /* 0x000000243b007c0c */ /* 0x000fe2000d741270 */
[----:B------:R3:W-:Y:S01]  /*139b80*/  @P3 STG.E desc[UR40][R12.64], R20 ;  /* 0x000000140c003986 */ /* 0x0007e2000c101928 */
[----:B------:R-:W-:-:S03]  /*139b90*/  ISETP.LT.AND P0, PT, R222, UR36, !P1 ;  /* 0x00000024de007c0c */ /* 0x000fc6000cf01270 */
[----:B------:R4:W-:Y:S01]  /*139ba0*/  @P6 STG.E desc[UR40][R14.64], R4 ;  /* 0x000000040e006986 */ /* 0x0009e2000c101928 */
[----:B-1----:R-:W-:-:S03]  /*139bb0*/  IMAD.WIDE R2, R58, 0x4, R134 ;  /* 0x000000043a027825 */ /* 0x002fc600078e0286 */
[----:B------:R-:W2:Y:S01]  /*139bc0*/  LDL.LU R58, [R1+0x7e0] ;  /* 0x0007e000013a7983 */ /* 0x000ea20000300800 */
[----:B------:R-:W-:Y:S01]  /*139bd0*/  ISETP.LT.AND P6, PT, R177, UR36, !P1 ;  /* 0x00000024b1007c0c */ /* 0x000fe2000cfc1270 */
[C---:B--2---:R-:W-:Y:S02]  /*139be0*/  IMAD.WIDE R32, R252.reuse, 0x4, R196 ;  /* 0x00000004fc207825 */ /* 0x044fe400078e02c4 */
[----:B------:R1:W-:Y:S02]  /*139bf0*/  @P5 STG.E desc[UR40][R28.64], R8 ;  /* 0x000000081c005986 */ /* 0x0003e4000c101928 */
[----:B---3--:R-:W-:Y:S02]  /*139c00*/  IMAD.WIDE R12, R252, 0x4, R194 ;  /* 0x00000004fc0c7825 */ /* 0x008fe400078e02c2 */
[----:B------:R2:W-:Y:S01]  /*139c10*/  @P4 STG.E desc[UR40][R30.64], R16 ;  /* 0x000000101e004986 */ /* 0x0005e2000c101928 */
[----:B------:R-:W-:Y:S02]  /*139c20*/  ISETP.LT.AND P5, PT, R221, UR36, !P1 ;  /* 0x00000024dd007c0c */ /* 0x000fe4000cfa1270 */
[----:B------:R-:W-:-:S02]  /*139c30*/  ISETP.LT.AND P4, PT, R176, UR36, !P1 ;  /* 0x00000024b0007c0c */ /* 0x000fc4000cf81270 */
[----:B------:R-:W-:Y:S01]  /*139c40*/  ISETP.LT.AND P3, PT, R220, UR36, !P1 ;  /* 0x00000024dc007c0c */ /* 0x000fe2000cf61270 */
[----:B------:R3:W-:Y:S04]  /*139c50*/  @P2 STG.E desc[UR40][R2.64], R216 ;  /* 0x000000d802002986 */ /* 0x0007e8000c101928 */
[----:B------:R2:W-:Y:S01]  /*139c60*/  @P0 STG.E desc[UR40][R32.64], R237 ;  /* 0x000000ed20000986 */ /* 0x0005e2000c101928 */
[----:B------:R-:W-:Y:S02]  /*139c70*/  ISETP.LT.AND P2, PT, R227, UR36, !P1 ;  /* 0x00000024e3007c0c */ /* 0x000fe4000cf41270 */
[----:B------:R-:W-:Y:S01]  /*139c80*/  ISETP.LT.AND P0, PT, R243, UR36, !P1 ;  /* 0x00000024f3007c0c */ /* 0x000fe2000cf01270 */
[----:B------:R2:W-:Y:S01]  /*139c90*/  @P6 STG.E desc[UR40][R12.64], R233 ;  /* 0x000000e90c006986 */ /* 0x0005e2000c101928 */
[----:B------:R-:W-:Y:S01]  /*139ca0*/  ISETP.LT.AND P6, PT, R40, UR36, !P1 ;  /* 0x0000002428007c0c */ /* 0x000fe2000cfc1270 */
[----:B----4-:R-:W-:-:S04]  /*139cb0*/  IMAD.WIDE R14, R252, 0x4, R192 ;  /* 0x00000004fc0e7825 */ /* 0x010fc800078e02c0 */
[----:B-1----:R-:W-:-:S04]  /*139cc0*/  IMAD.WIDE R28, R252, 0x4, R190 ;  /* 0x00000004fc1c7825 */ /* 0x002fc800078e02be */
[----:B--2---:R-:W-:-:S04]  /*139cd0*/  IMAD.WIDE R30, R252, 0x4, R188 ;  /* 0x00000004fc1e7825 */ /* 0x004fc800078e02bc */
[----:B---3--:R-:W-:-:S04]  /*139ce0*/  IMAD.WIDE R2, R252, 0x4, R186 ;  /* 0x00000004fc027825 */ /* 0x008fc800078e02ba */
[C---:B------:R-:W-:Y:S01]  /*139cf0*/  IMAD.WIDE R32, R252.reuse, 0x4, R184 ;  /* 0x00000004fc207825 */ /* 0x040fe200078e02b8 */
[----:B------:R1:W-:Y:S04]  /*139d00*/  @P5 STG.E desc[UR40][R14.64], R229 ;  /* 0x000000e50e005986 */ /* 0x0003e8000c101928 */
[----:B------:R2:W-:Y:S04]  /*139d10*/  @P4 STG.E desc[UR40][R28.64], R173 ;  /* 0x000000ad1c004986 */ /* 0x0005e8000c101928 */
[----:B------:R3:W-:Y:S01]  /*139d20*/  @P3 STG.E desc[UR40][R30.64], R169 ;  /* 0x000000a91e003986 */ /* 0x0007e2000c101928 */
[----:B------:R-:W-:-:S03]  /*139d30*/  IMAD.WIDE R12, R252, 0x4, R182 ;  /* 0x00000004fc0c7825 */ /* 0x000fc600078e02b6 */
[----:B------:R4:W-:Y:S04]  /*139d40*/  @P2 STG.E desc[UR40][R2.64], R165 ;  /* 0x000000a502002986 */ /* 0x0009e8000c101928 */
[----:B------:R1:W-:Y:S04]  /*139d50*/  @P0 STG.E desc[UR40][R32.64], R161 ;  /* 0x000000a120000986 */ /* 0x0003e8000c101928 */
[----:B------:R1:W-:Y:S01]  /*139d60*/  @P6 STG.E desc[UR40][R12.64], R157 ;  /* 0x0000009d0c006986 */ /* 0x0003e2000c101928 */
[----:B------:R-:W-:Y:S02]  /*139d70*/  ISETP.LT.AND P3, PT, R226, UR36, !P1 ;  /* 0x00000024e2007c0c */ /* 0x000fe4000cf61270 */
[----:B------:R-:W-:-:S02]  /*139d80*/  ISETP.LT.AND P5, PT, R242, UR36, !P1 ;  /* 0x00000024f2007c0c */ /* 0x000fc4000cfa1270 */
[----:B------:R-:W-:Y:S02]  /*139d90*/  ISETP.LT.AND P4, PT, R225, UR36, !P1 ;  /* 0x00000024e1007c0c */ /* 0x000fe4000cf81270 */
[----:B------:R-:W-:Y:S02]  /*139da0*/  ISETP.GE.AND P6, PT, R0, UR5, PT ;  /* 0x0000000500007c0c */ /* 0x000fe4000bfc6270 */
[----:B------:R-:W2:Y:S01]  /*139db0*/  LDL.LU R0, [R1+0x5cc0] ;  /* 0x005cc00001007983 */ /* 0x000ea20000300800 */
[----:B-1----:R-:W-:-:S04]  /*139dc0*/  IMAD.WIDE R14, R252, 0x4, R180 ;  /* 0x00000004fc0e7825 */ /* 0x002fc800078e02b4 */
[----:B--2---:R-:W-:-:S04]  /*139dd0*/  IMAD.WIDE R28, R252, 0x4, R146 ;  /* 0x00000004fc1c7825 */ /* 0x004fc800078e0292 */
[----:B---3--:R-:W-:Y:S01]  /*139de0*/  IMAD.WIDE R30, R252, 0x4, R144 ;  /* 0x00000004fc1e7825 */ /* 0x008fe200078e0290 */
[----:B------:R-:W-:Y:S01]  /*139df0*/  ISETP.LT.AND P2, PT, R241, UR36, !P1 ;  /* 0x00000024f1007c0c */ /* 0x000fe2000cf41270 */
[----:B------:R1:W-:Y:S04]  /*139e00*/  @P3 STG.E desc[UR40][R14.64], R153 ;  /* 0x000000990e003986 */ /* 0x0003e8000c101928 */
[----:B------:R2:W-:Y:S01]  /*139e10*/  @P5 STG.E desc[UR40][R28.64], R149 ;  /* 0x000000951c005986 */ /* 0x0005e2000c101928 */
[----:B------:R-:W-:-:S03]  /*139e20*/  ISETP.LT.AND P0, PT, R41, UR36, !P1 ;  /* 0x0000002429007c0c */ /* 0x000fc6000cf01270 */
[----:B------:R3:W-:Y:S01]  /*139e30*/  @P4 STG.E desc[UR40][R30.64], R129 ;  /* 0x000000811e004986 */ /* 0x0007e2000c101928 */
[----:B------:R-:W-:Y:S02]  /*139e40*/  ISETP.LT.AND P4, PT, R224, UR36, !P1 ;  /* 0x00000024e0007c0c */ /* 0x000fe4000cf81270 */
[----:B------:R-:W-:Y:S02]  /*139e50*/  ISETP.LT.AND P3, PT, R240, UR36, !P1 ;  /* 0x00000024f0007c0c */ /* 0x000fe4000cf61270 */
[----:B------:R-:W-:Y:S02]  /*139e60*/  ISETP.LT.AND P1, PT, R59, UR36, !P1 ;  /* 0x000000243b007c0c */ /* 0x000fe4000cf21270 */
[----:B------:R-:W-:Y:S01]  /*139e70*/  ISETP.LT.AND P5, PT, R222, UR36, !P6 ;  /* 0x00000024de007c0c */ /* 0x000fe2000f7a1270 */
[----:B----4-:R-:W-:-:S04]  /*139e80*/  IMAD.WIDE R2, R252, 0x4, R142 ;  /* 0x00000004fc027825 */ /* 0x010fc800078e028e */
[----:B------:R-:W-:-:S04]  /*139e90*/  IMAD.WIDE R32, R252, 0x4, R140 ;  /* 0x00000004fc207825 */ /* 0x000fc800078e028c */
[----:B------:R-:W-:-:S04]  /*139ea0*/  IMAD.WIDE R12, R252, 0x4, R138 ;  /* 0x00000004fc0c7825 */ /* 0x000fc800078e028a */
[----:B-1----:R-:W-:-:S04]  /*139eb0*/  IMAD.WIDE R14, R252, 0x4, R136 ;  /* 0x00000004fc0e7825 */ /* 0x002fc800078e0288 */
[----:B--2---:R-:W-:Y:S01]  /*139ec0*/  IMAD.WIDE R28, R252, 0x4, R134 ;  /* 0x00000004fc1c7825 */ /* 0x004fe200078e0286 */
[----:B------:R1:W-:Y:S04]  /*139ed0*/  @P2 STG.E desc[UR40][R2.64], R105 ;  /* 0x0000006902002986 */ /* 0x0003e8000c101928 */
[----:B------:R2:W-:Y:S01]  /*139ee0*/  @P0 STG.E desc[UR40][R32.64], R101 ;  /* 0x0000006520000986 */ /* 0x0005e2000c101928 */
[----:B------:R-:W-:-:S03]  /*139ef0*/  ISETP.LT.AND P2, PT, R177, UR36, !P6 ;  /* 0x00000024b1007c0c */ /* 0x000fc6000f741270 */
[----:B------:R-:W4:Y:S04]  /*139f00*/  LDL.LU R252, [R1+0x59c] ;  /* 0x00059c0001fc7983 */ /* 0x000f280000300800 */
[----:B------:R1:W-:Y:S01]  /*139f10*/  @P4 STG.E desc[UR40][R12.64], R97 ;  /* 0x000000610c004986 */ /* 0x0003e2000c101928 */
[----:B---3--:R-:W-:-:S03]  /*139f20*/  IMAD.WIDE R30, R58, 0x4, R196 ;  /* 0x000000043a1e7825 */ /* 0x008fc600078e02c4 */
[----:B------:R3:W-:Y:S04]  /*139f30*/  @P3 STG.E desc[UR40][R14.64], R93 ;  /* 0x0000005d0e003986 */ /* 0x0007e8000c101928 */
[----:B------:R2:W-:Y:S01]  /*139f40*/  @P1 STG.E desc[UR40][R28.64], R89 ;  /* 0x000000591c001986 */ /* 0x0005e2000c101928 */
[----:B------:R-:W-:-:S03]  /*139f50*/  ISETP.LT.AND P0, PT, R221, UR36, !P6 ;  /* 0x00000024dd007c0c */ /* 0x000fc6000f701270 */
[----:B------:R2:W-:Y:S01]  /*139f60*/  @P5 STG.E desc[UR40][R30.64], R85 ;  /* 0x000000551e005986 */ /* 0x0005e2000c101928 */
[----:B------:R-:W-:Y:S02]  /*139f70*/  ISETP.LT.AND P5, PT, R176, UR36, !P6 ;  /* 0x00000024b0007c0c */ /* 0x000fe4000f7a1270 */
[----:B------:R-:W-:Y:S02]  /*139f80*/  ISETP.LT.AND P4, PT, R220, UR36, !P6 ;  /* 0x00000024dc007c0c */ /* 0x000fe4000f781270 */
[----:B------:R-:W-:Y:S01]  /*139f90*/  ISETP.LT.AND P3, PT, R227, UR36, !P6 ;  /* 0x00000024e3007c0c */ /* 0x000fe2000f761270 */
[----:B-1----:R-:W-:-:S04]  /*139fa0*/  IMAD.WIDE R2, R58, 0x4, R194 ;  /* 0x000000043a027825 */ /* 0x002fc800078e02c2 */
[----:B--2---:R-:W-:-:S04]  /*139fb0*/  IMAD.WIDE R32, R58, 0x4, R192 ;  /* 0x000000043a207825 */ /* 0x004fc800078e02c0 */
[----:B------:R-:W-:-:S04]  /*139fc0*/  IMAD.WIDE R12, R58, 0x4, R190 ;  /* 0x000000043a0c7825 */ /* 0x000fc800078e02be */
[----:B---3--:R-:W-:-:S04]  /*139fd0*/  IMAD.WIDE R14, R58, 0x4, R188 ;  /* 0x000000043a0e7825 */ /* 0x008fc800078e02bc */
[----:B------:R-:W-:Y:S01]  /*139fe0*/  IMAD.WIDE R28, R58, 0x4, R186 ;  /* 0x000000043a1c7825 */ /* 0x000fe200078e02ba */
[----:B------:R1:W-:Y:S04]  /*139ff0*/  @P2 STG.E desc[UR40][R2.64], R81 ;  /* 0x0000005102002986 */ /* 0x0003e8000c101928 */
[----:B------:R2:W-:Y:S01]  /*13a000*/  @P0 STG.E desc[UR40][R32.64], R77 ;  /* 0x0000004d20000986 */ /* 0x0005e2000c101928 */
[----:B------:R-:W-:Y:S02]  /*13a010*/  ISETP.LT.AND P1, PT, R243, UR36, !P6 ;  /* 0x00000024f3007c0c */ /* 0x000fe4000f721270 */
[----:B------:R-:W-:Y:S01]  /*13a020*/  ISETP.LT.AND P2, PT, R40, UR36, !P6 ;  /* 0x0000002428007c0c */ /* 0x000fe2000f741270 */
[----:B------:R3:W-:Y:S04]  /*13a030*/  @P5 STG.E desc[UR40][R12.64], R73 ;  /* 0x000000490c005986 */ /* 0x0007e8000c101928 */
[----:B------:R2:W-:Y:S01]  /*13a040*/  @P4 STG.E desc[UR40][R14.64], R69 ;  /* 0x000000450e004986 */ /* 0x0005e2000c101928 */
[----:B------:R-:W-:-:S03]  /*13a050*/  ISETP.LT.AND P0, PT, R226, UR36, !P6 ;  /* 0x00000024e2007c0c */ /* 0x000fc6000f701270 */
[----:B------:R2:W-:Y:S01]  /*13a060*/  @P3 STG.E desc[UR40][R28.64], R65 ;  /* 0x000000411c003986 */ /* 0x0005e2000c101928 */
[----:B------:R-:W-:Y:S01]  /*13a070*/  ISETP.LT.AND P3, PT, R242, UR36, !P6 ;  /* 0x00000024f2007c0c */ /* 0x000fe2000f761270 */
[----:B------:R-:W-:-:S04]  /*13a080*/  IMAD.WIDE R30, R58, 0x4, R184 ;  /* 0x000000043a1e7825 */ /* 0x000fc800078e02b8 */
[----:B-1----:R-:W-:-:S04]  /*13a090*/  IMAD.WIDE R2, R58, 0x4, R182 ;  /* 0x000000043a027825 */ /* 0x002fc800078e02b6 */
[C---:B--2---:R-:W-:Y:S01]  /*13a0a0*/  IMAD.WIDE R32, R58.reuse, 0x4, R180 ;  /* 0x000000043a207825 */ /* 0x044fe200078e02b4 */
[----:B------:R1:W-:Y:S03]  /*13a0b0*/  @P1 STG.E desc[UR40][R30.64], R61 ;  /* 0x0000003d1e001986 */ /* 0x0003e6000c101928 */
[----:B---3--:R-:W-:Y:S01]  /*13a0c0*/  IMAD.WIDE R12, R58, 0x4, R146 ;  /* 0x000000043a0c7825 */ /* 0x008fe200078e0292 */
[----:B------:R2:W-:Y:S04]  /*13a0d0*/  @P2 STG.E desc[UR40][R2.64], R49 ;  /* 0x0000003102002986 */ /* 0x0005e8000c101928 */
[----:B------:R3:W-:Y:S04]  /*13a0e0*/  @P0 STG.E desc[UR40][R32.64], R45 ;  /* 0x0000002d20000986 */ /* 0x0007e8000c101928 */
[----:B------:R1:W-:Y:S01]  /*13a0f0*/  @P3 STG.E desc[UR40][R12.64], R37 ;  /* 0x000000250c003986 */ /* 0x0003e2000c101928 */
[----:B------:R-:W-:-:S03]  /*13a100*/  ISETP.GE.AND P3, PT, R0, UR5, PT ;  /* 0x0000000500007c0c */ /* 0x000fc6000bf66270 */
[----:B------:R-:W4:Y:S01]  /*13a110*/  LDL.LU R0, [R1+0x5cbc] ;  /* 0x005cbc0001007983 */ /* 0x000f220000300800 */
[----:B------:R-:W-:Y:S02]  /*13a120*/  ISETP.LT.AND P1, PT, R225, UR36, !P6 ;  /* 0x00000024e1007c0c */ /* 0x000fe4000f721270 */
[----:B------:R-:W-:Y:S02]  /*13a130*/  ISETP.LT.AND P5, PT, R241, UR36, !P6 ;  /* 0x00000024f1007c0c */ /* 0x000fe4000f7a1270 */
[----:B------:R-:W-:Y:S01]  /*13a140*/  ISETP.LT.AND P4, PT, R41, UR36, !P6 ;  /* 0x0000002429007c0c */ /* 0x000fe2000f781270 */
[----:B------:R-:W-:-:S04]  /*13a150*/  IMAD.WIDE R14, R58, 0x4, R144 ;  /* 0x000000043a0e7825 */ /* 0x000fc800078e0290 */
[----:B------:R-:W-:-:S04]  /*13a160*/  IMAD.WIDE R28, R58, 0x4, R142 ;  /* 0x000000043a1c7825 */ /* 0x000fc800078e028e */
[----:B-1----:R-:W-:Y:S01]  /*13a170*/  IMAD.WIDE R30, R58, 0x4, R140 ;  /* 0x000000043a1e7825 */ /* 0x002fe200078e028c */
[----:B------:R-:W-:Y:S02]  /*13a180*/  ISETP.LT.AND P0, PT, R224, UR36, !P6 ;  /* 0x00000024e0007c0c */ /* 0x000fe4000f701270 */
[----:B------:R-:W-:Y:S02]  /*13a190*/  ISETP.LT.AND P2, PT, R240, UR36, !P6 ;  /* 0x00000024f0007c0c */ /* 0x000fe4000f741270 */
[----:B------:R-:W-:Y:S01]  /*13a1a0*/  ISETP.LT.AND P6, PT, R59, UR36, !P6 ;  /* 0x000000243b007c0c */ /* 0x000fe2000f7c1270 */
[----:B------:R4:W-:Y:S04]  /*13a1b0*/  @P1 STG.E desc[UR40][R14.64], R25 ;  /* 0x000000190e001986 */ /* 0x0009e8000c101928 */
[----:B------:R-:W-:Y:S04]  /*13a1c0*/  @P5 STG.E desc[UR40][R28.64], R21 ;  /* 0x000000151c005986 */ /* 0x000fe8000c101928 */
[----:B------:R1:W-:Y:S01]  /*13a1d0*/  @P4 STG.E desc[UR40][R30.64], R5 ;  /* 0x000000051e004986 */ /* 0x0003e2000c101928 */
[----:B------:R-:W-:-:S02]  /*13a1e0*/  ISETP.LT.AND P5, PT, R222, UR36, !P3 ;  /* 0x00000024de007c0c */ /* 0x000fc4000dfa1270 */
[----:B------:R-:W-:Y:S02]  /*13a1f0*/  ISETP.LT.AND P4, PT, R177, UR36, !P3 ;  /* 0x00000024b1007c0c */ /* 0x000fe4000df81270 */
[----:B------:R-:W-:Y:S01]  /*13a200*/  ISETP.LT.AND P1, PT, R221, UR36, !P3 ;  /* 0x00000024dd007c0c */ /* 0x000fe2000df21270 */
[----:B--2---:R-:W-:-:S04]  /*13a210*/  IMAD.WIDE R2, R58, 0x4, R138 ;  /* 0x000000043a027825 */ /* 0x004fc800078e028a */
[----:B---3--:R-:W-:-:S04]  /*13a220*/  IMAD.WIDE R32, R58, 0x4, R136 ;  /* 0x000000043a207825 */ /* 0x008fc800078e0288 */
[----:B------:R-:W-:Y:S02]  /*13a230*/  IMAD.WIDE R12, R58, 0x4, R134 ;  /* 0x000000043a0c7825 */ /* 0x000fe400078e0286 */
[----:B------:R-:W2:Y:S04]  /*13a240*/  LDL.LU R58, [R1+0x598] ;  /* 0x00059800013a7983 */ /* 0x000ea80000300800 */
[----:B------:R3:W-:Y:S01]  /*13a250*/  @P0 STG.E desc[UR40][R2.64], R9 ;  /* 0x0000000902000986 */ /* 0x0007e2000c101928 */
[----:B----4-:R-:W-:-:S04]  /*13a260*/  IMAD.WIDE R14, R252, 0x4, R196 ;  /* 0x00000004fc0e7825 */ /* 0x010fc800078e02c4 */
[C---:B-1----:R-:W-:Y:S01]  /*13a270*/  IMAD.WIDE R4, R252.reuse, 0x4, R194 ;  /* 0x00000004fc047825 */ /* 0x042fe200078e02c2 */
[----:B------:R-:W-:Y:S03]  /*13a280*/  @P2 STG.E desc[UR40][R32.64], R17 ;  /* 0x0000001120002986 */ /* 0x000fe6000c101928 */
[----:B------:R-:W-:Y:S01]  /*13a290*/  IMAD.WIDE R20, R252, 0x4, R192 ;  /* 0x00000004fc147825 */ /* 0x000fe200078e02c0 */
[----:B------:R-:W-:Y:S02]  /*13a2a0*/  ISETP.LT.AND P2, PT, R176, UR36, !P3 ;  /* 0x00000024b0007c0c */ /* 0x000fe4000df41270 */
[----:B------:R-:W-:Y:S01]  /*13a2b0*/  ISETP.LT.AND P0, PT, R220, UR36, !P3 ;  /* 0x00000024dc007c0c */ /* 0x000fe2000df01270 */
[----:B------:R1:W-:Y:S04]  /*13a2c0*/  @P6 STG.E desc[UR40][R12.64], R217 ;  /* 0x000000d90c006986 */ /* 0x0003e8000c101928 */
[----:B------:R4:W-:Y:S01]  /*13a2d0*/  @P5 STG.E desc[UR40][R14.64], R238 ;  /* 0x000000ee0e005986 */ /* 0x0009e2000c101928 */
[----:B------:R-:W-:-:S03]  /*13a2e0*/  ISETP.LT.AND P6, PT, R227, UR36, !P3 ;  /* 0x00000024e3007c0c */ /* 0x000fc6000dfc1270 */
[----:B------:R1:W-:Y:S01]  /*13a2f0*/  @P4 STG.E desc[UR40][R4.64], R234 ;  /* 0x000000ea04004986 */ /* 0x0003e2000c101928 */
[----:B------:R-:W-:-:S03]  /*13a300*/  ISETP.LT.AND P5, PT, R243, UR36, !P3 ;  /* 0x00000024f3007c0c */ /* 0x000fc6000dfa1270 */
[----:B------:R-:W-:Y:S01]  /*13a310*/  @P1 STG.E desc[UR40][R20.64], R230 ;  /* 0x000000e614001986 */ /* 0x000fe2000c101928 */
[----:B------:R-:W-:Y:S02]  /*13a320*/  ISETP.LT.AND P4, PT, R40, UR36, !P3 ;  /* 0x0000002428007c0c */ /* 0x000fe4000df81270 */
[----:B------:R-:W-:Y:S01]  /*13a330*/  ISETP.LT.AND P1, PT, R226, UR36, !P3 ;  /* 0x00000024e2007c0c */ /* 0x000fe2000df21270 */
[----:B---3--:R-:W-:-:S04]  /*13a340*/  IMAD.WIDE R2, R252, 0x4, R190 ;  /* 0x00000004fc027825 */ /* 0x008fc800078e02be */
[----:B------:R-:W-:-:S04]  /*13a350*/  IMAD.WIDE R8, R252, 0x4, R188 ;  /* 0x00000004fc087825 */ /* 0x000fc800078e02bc */
[----:B-1----:R-:W-:-:S04]  /*13a360*/  IMAD.WIDE R12, R252, 0x4, R186 ;  /* 0x00000004fc0c7825 */ /* 0x002fc800078e02ba */
[----:B----4-:R-:W-:-:S04]  /*13a370*/  IMAD.WIDE R14, R252, 0x4, R182 ;  /* 0x00000004fc0e7825 */ /* 0x010fc800078e02b6 */
[----:B------:R-:W-:-:S04]  /*13a380*/  IMAD.WIDE R16, R252, 0x4, R180 ;  /* 0x00000004fc107825 */ /* 0x000fc800078e02b4 */
[----:B------:R-:W-:Y:S01]  /*13a390*/  IMAD.WIDE R4, R252, 0x4, R184 ;  /* 0x00000004fc047825 */ /* 0x000fe200078e02b8 */
[----:B------:R1:W-:Y:S04]  /*13a3a0*/  @P2 STG.E desc[UR40][R2.64], R174 ;  /* 0x000000ae02002986 */ /* 0x0003e8000c101928 */
[----:B------:R3:W-:Y:S04]  /*13a3b0*/  @P0 STG.E desc[UR40][R8.64], R170 ;  /* 0x000000aa08000986 */ /* 0x0007e8000c101928 */
[----:B------:R-:W-:Y:S04]  /*13a3c0*/  @P6 STG.E desc[UR40][R12.64], R166 ;  /* 0x000000a60c006986 */ /* 0x000fe8000c101928 */
[----:B------:R4:W-:Y:S04]  /*13a3d0*/  @P5 STG.E desc[UR40][R4.64], R162 ;  /* 0x000000a204005986 */ /* 0x0009e8000c101928 */
[----:B------:R1:W-:Y:S04]  /*13a3e0*/  @P4 STG.E desc[UR40][R14.64], R158 ;  /* 0x0000009e0e004986 */ /* 0x0003e8000c101928 */
[----:B------:R-:W-:Y:S01]  /*13a3f0*/  @P1 STG.E desc[UR40][R16.64], R154 ;  /* 0x0000009a10001986 */ /* 0x000fe2000c101928 */
[----:B------:R-:W-:-:S03]  /*13a400*/  ISETP.GE.AND P1, PT, R0, UR5, PT ;  /* 0x0000000500007c0c */ /* 0x000fc6000bf26270 */
[----:B------:R-:W2:Y:S01]  /*13a410*/  LDL.LU R0, [R1+0x5cb8] ;  /* 0x005cb80001007983 */ /* 0x000ea20000300800 */
[----:B------:R-:W-:Y:S02]  /*13a420*/  ISETP.LT.AND P2, PT, R242, UR36, !P3 ;  /* 0x00000024f2007c0c */ /* 0x000fe4000df41270 */
[----:B------:R-:W-:Y:S01]  /*13a430*/  ISETP.LT.AND P0, PT, R225, UR36, !P3 ;  /* 0x00000024e1007c0c */ /* 0x000fe2000df01270 */
[----:B-1----:R-:W-:-:S04]  /*13a440*/  IMAD.WIDE R2, R252, 0x4, R146 ;  /* 0x00000004fc027825 */ /* 0x002fc800078e0292 */
[----:B---3--:R-:W-:Y:S01]  /*13a450*/  IMAD.WIDE R8, R252, 0x4, R144 ;  /* 0x00000004fc087825 */ /* 0x008fe200078e0290 */
[----:B------:R-:W-:Y:S02]  /*13a460*/  ISETP.LT.AND P4, PT, R241, UR36, !P3 ;  /* 0x00000024f1007c0c */ /* 0x000fe4000df81270 */
[----:B------:R-:W-:Y:S02]  /*13a470*/  ISETP.LT.AND P6, PT, R41, UR36, !P3 ;  /* 0x0000002429007c0c */ /* 0x000fe4000dfc1270 */
[----:B------:R-:W-:Y:S01]  /*13a480*/  ISETP.LT.AND P5, PT, R224, UR36, !P3 ;  /* 0x00000024e0007c0c */ /* 0x000fe2000dfa1270 */
[----:B----4-:R-:W-:-:S04]  /*13a490*/  IMAD.WIDE R4, R252, 0x4, R142 ;  /* 0x00000004fc047825 */ /* 0x010fc800078e028e */
[----:B------:R-:W-:-:S04]  /*13a4a0*/  IMAD.WIDE R12, R252, 0x4, R140 ;  /* 0x00000004fc0c7825 */ /* 0x000fc800078e028c */
[----:B------:R-:W-:Y:S01]  /*13a4b0*/  IMAD.WIDE R14, R252, 0x4, R138 ;  /* 0x00000004fc0e7825 */ /* 0x000fe200078e028a */
[----:B------:R1:W-:Y:S04]  /*13a4c0*/  @P2 STG.E desc[UR40][R2.64], R150 ;  /* 0x0000009602002986 */ /* 0x0003e8000c101928 */
[----:B------:R3:W-:Y:S01]  /*13a4d0*/  @P0 STG.E desc[UR40][R8.64], R130 ;  /* 0x0000008208000986 */ /* 0x0007e2000c101928 */
[----:B------:R-:W-:Y:S02]  /*13a4e0*/  ISETP.LT.AND P0, PT, R240, UR36, !P3 ;  /* 0x00000024f0007c0c */ /* 0x000fe4000df01270 */
[----:B------:R-:W-:Y:S02]  /*13a4f0*/  ISETP.LT.AND P3, PT, R59, UR36, !P3 ;  /* 0x000000243b007c0c */ /* 0x000fe4000df61270 */
[----:B------:R-:W-:Y:S01]  /*13a500*/  ISETP.LT.AND P2, PT, R222, UR36, !P1 ;  /* 0x00000024de007c0c */ /* 0x000fe2000cf41270 */
[----:B------:R4:W-:Y:S01]  /*13a510*/  @P4 STG.E desc[UR40][R4.64], R106 ;  /* 0x0000006a04004986 */ /* 0x0009e2000c101928 */
[----:B-1----:R-:W-:-:S04]  /*13a520*/  IMAD.WIDE R2, R252, 0x4, R136 ;  /* 0x00000004fc027825 */ /* 0x002fc800078e0288 */
[----:B---3--:R-:W-:Y:S02]  /*13a530*/  IMAD.WIDE R8, R252, 0x4, R134 ;  /* 0x00000004fc087825 */ /* 0x008fe400078e0286 */
[----:B------:R-:W3:Y:S04]  /*13a540*/  LDL.LU R252, [R1+0x594] ;  /* 0x0005940001fc7983 */ /* 0x000ee80000300800 */
[----:B------:R1:W-:Y:S01]  /*13a550*/  @P6 STG.E desc[UR40][R12.64], R102 ;  /* 0x000000660c006986 */ /* 0x0003e2000c101928 */
[----:B--2---:R-:W-:-:S03]  /*13a560*/  IMAD.WIDE R16, R58, 0x4, R196 ;  /* 0x000000043a107825 */ /* 0x004fc600078e02c4 */
[----:B------:R2:W-:Y:S01]  /*13a570*/  @P5 STG.E desc[UR40][R14.64], R98 ;  /* 0x000000620e005986 */ /* 0x0005e2000c101928 */
[----:B------:R-:W-:Y:S02]  /*13a580*/  ISETP.LT.AND P5, PT, R177, UR36, !P1 ;  /* 0x00000024b1007c0c */ /* 0x000fe4000cfa1270 */
[----:B------:R-:W-:Y:S01]  /*13a590*/  ISETP.LT.AND P4, PT, R221, UR36, !P1 ;  /* 0x00000024dd007c0c */ /* 0x000fe2000cf81270 */
[----:B------:R1:W-:Y:S01]  /*13a5a0*/  @P0 STG.E desc[UR40][R2.64], R94 ;  /* 0x0000005e02000986 */ /* 0x0003e2000c101928 */
[----:B------:R-:W-:-:S03]  /*13a5b0*/  ISETP.LT.AND P6, PT, R176, UR36, !P1 ;  /* 0x00000024b0007c0c */ /* 0x000fc6000cfc1270 */
[----:B------:R1:W-:Y:S04]  /*13a5c0*/  @P3 STG.E desc[UR40][R8.64], R90 ;  /* 0x0000005a08003986 */ /* 0x0003e8000c101928 */
[----:B------:R2:W-:Y:S01]  /*13a5d0*/  @P2 STG.E desc[UR40][R16.64], R86 ;  /* 0x0000005610002986 */ /* 0x0005e2000c101928 */
[----:B------:R-:W-:Y:S02]  /*13a5e0*/  ISETP.LT.AND P2, PT, R220, UR36, !P1 ;  /* 0x00000024dc007c0c */ /* 0x000fe4000cf41270 */
[----:B------:R-:W-:Y:S01]  /*13a5f0*/  ISETP.LT.AND P0, PT, R227, UR36, !P1 ;  /* 0x00000024e3007c0c */ /* 0x000fe2000cf01270 */
[----:B----4-:R-:W-:-:S04]  /*13a600*/  IMAD.WIDE R4, R58, 0x4, R194 ;  /* 0x000000043a047825 */ /* 0x010fc800078e02c2 */
[----:B-1----:R-:W-:-:S04]  /*13a610*/  IMAD.WIDE R12, R58, 0x4, R192 ;  /* 0x000000043a0c7825 */ /* 0x002fc800078e02c0 */
[C---:B--2---:R-:W-:Y:S01]  /*13a620*/  IMAD.WIDE R14, R58.reuse, 0x4, R190 ;  /* 0x000000043a0e7825 */ /* 0x044fe200078e02be */
[----:B------:R-:W-:Y:S01]  /*13a630*/  ISETP.LT.AND P3, PT, R243, UR36, !P1 ;  /* 0x00000024f3007c0c */ /* 0x000fe2000cf61270 */
[----:B------:R1:W-:Y:S02]  /*13a640*/  @P5 STG.E desc[UR40][R4.64], R82 ;  /* 0x0000005204005986 */ /* 0x0003e4000c101928 */
[----:B------:R-:W-:-:S04]  /*13a650*/  IMAD.WIDE R2, R58, 0x4, R188 ;  /* 0x000000043a027825 */ /* 0x000fc800078e02bc */
[----:B------:R-:W-:Y:S01]  /*13a660*/  IMAD.WIDE R8, R58, 0x4, R186 ;  /* 0x000000043a087825 */ /* 0x000fe200078e02ba */
[----:B------:R2:W-:Y:S01]  /*13a670*/  @P4 STG.E desc[UR40][R12.64], R78 ;  /* 0x0000004e0c004986 */ /* 0x0005e2000c101928 */
[----:B------:R-:W-:-:S03]  /*13a680*/  ISETP.LT.AND P5, PT, R40, UR36, !P1 ;  /* 0x0000002428007c0c */ /* 0x000fc6000cfa1270 */
[----:B------:R4:W-:Y:S01]  /*13a690*/  @P6 STG.E desc[UR40][R14.64], R74 ;  /* 0x0000004a0e006986 */ /* 0x0009e2000c101928 */
[----:B------:R-:W-:Y:S02]  /*13a6a0*/  ISETP.LT.AND P6, PT, R226, UR36, !P1 ;  /* 0x00000024e2007c0c */ /* 0x000fe4000cfc1270 */
[----:B------:R-:W-:Y:S01]  /*13a6b0*/  ISETP.LT.AND P4, PT, R242, UR36, !P1 ;  /* 0x00000024f2007c0c */ /* 0x000fe2000cf81270 */
[----:B------:R1:W-:Y:S04]  /*13a6c0*/  @P2 STG.E desc[UR40][R2.64], R70 ;  /* 0x0000004602002986 */ /* 0x0003e8000c101928 */
[----:B------:R2:W-:Y:S01]  /*13a6d0*/  @P0 STG.E desc[UR40][R8.64], R66 ;  /* 0x0000004208000986 */ /* 0x0005e2000c101928 */
[----:B------:R-:W-:-:S04]  /*13a6e0*/  IMAD.WIDE R16, R58, 0x4, R184 ;  /* 0x000000043a107825 */ /* 0x000fc800078e02b8 */
[----:B------:R-:W-:-:S04]  /*13a6f0*/  IMAD.WIDE R20, R58, 0x4, R182 ;  /* 0x000000043a147825 */ /* 0x000fc800078e02b6 */
[----:B-1----:R-:W-:-:S04]  /*13a700*/  IMAD.WIDE R4, R58, 0x4, R180 ;  /* 0x000000043a047825 */ /* 0x002fc800078e02b4 */
[C---:B--2---:R-:W-:Y:S01]  /*13a710*/  IMAD.WIDE R12, R58.reuse, 0x4, R146 ;  /* 0x000000043a0c7825 */ /* 0x044fe200078e0292 */
[----:B------:R1:W-:Y:S04]  /*13a720*/  @P3 STG.E desc[UR40][R16.64], R62 ;  /* 0x0000003e10003986 */ /* 0x0003e8000c101928 */
[----:B------:R-:W-:Y:S01]  /*13a730*/  @P5 STG.E desc[UR40][R20.64], R50 ;  /* 0x0000003214005986 */ /* 0x000fe2000c101928 */
[----:B----4-:R-:W-:-:S03]  /*13a740*/  IMAD.WIDE R14, R58, 0x4, R140 ;  /* 0x000000043a0e7825 */ /* 0x010fc600078e028c */
[----:B------:R2:W-:Y:S04]  /*13a750*/  @P6 STG.E desc[UR40][R4.64], R46 ;  /* 0x0000002e04006986 */ /* 0x0005e8000c101928 */
[----:B------:R4:W-:Y:S01]  /*13a760*/  @P4 STG.E desc[UR40][R12.64], R38 ;  /* 0x000000260c004986 */ /* 0x0009e2000c101928 */
[----:B------:R-:W-:-:S04]  /*13a770*/  IMAD.WIDE R2, R58, 0x4, R144 ;  /* 0x000000043a027825 */ /* 0x000fc800078e0290 */
[----:B------:R-:W-:-:S04]  /*13a780*/  IMAD.WIDE R8, R58, 0x4, R142 ;  /* 0x000000043a087825 */ /* 0x000fc800078e028e */
[----:B-1----:R-:W-:-:S04]  /*13a790*/  IMAD.WIDE R16, R58, 0x4, R138 ;  /* 0x000000043a107825 */ /* 0x002fc800078e028a */
[----:B--2---:R-:W-:-:S04]  /*13a7a0*/  IMAD.WIDE R4, R58, 0x4, R136 ;  /* 0x000000043a047825 */ /* 0x004fc800078e0288 */
[----:B----4-:R-:W-:Y:S01]  /*13a7b0*/  IMAD.WIDE R12, R58, 0x4, R134 ;  /* 0x000000043a0c7825 */ /* 0x010fe200078e0286 */
[----:B------:R-:W-:Y:S02]  /*13a7c0*/  ISETP.GE.AND P0, PT, R0, UR5, PT ;  /* 0x0000000500007c0c */ /* 0x000fe4000bf06270 */
[----:B------:R-:W2:Y:S04]  /*13a7d0*/  LDL.LU R0, [R1+0x5cb4] ;  /* 0x005cb40001007983 */ /* 0x000ea80000300800 */
[----:B------:R-:W4:Y:S01]  /*13a7e0*/  LDL.LU R58, [R1+0xf54] ;  /* 0x000f5400013a7983 */ /* 0x000f220000300800 */
        /* <DEDUP_REMOVED lines=8> */
[----:B------:R1:W-:Y:S04]  /*13a870*/  @P3 STG.E desc[UR40][R8.64], R22 ;  /* 0x0000001608003986 */ /* 0x0003e8000c101928 */
[----:B------:R1:W-:Y:S04]  /*13a880*/  @P5 STG.E desc[UR40][R14.64], R6 ;  /* 0x000000060e005986 */ /* 0x0003e8000c101928 */
[----:B------:R1:W-:Y:S01]  /*13a890*/  @P6 STG.E desc[UR40][R16.64], R10 ;  /* 0x0000000a10006986 */ /* 0x0003e2000c101928 */
[----:B------:R-:W-:Y:S02]  /*13a8a0*/  ISETP.LT.AND P5, PT, R177, UR36, !P0 ;  /* 0x00000024b1007c0c */ /* 0x000fe4000c7a1270 */
[----:B------:R-:W-:Y:S01]  /*13a8b0*/  ISETP.LT.AND P3, PT, R221, UR36, !P0 ;  /* 0x00000024dd007c0c */ /* 0x000fe2000c761270 */
[----:B------:R1:W-:Y:S01]  /*13a8c0*/  @P4 STG.E desc[UR40][R4.64], R18 ;  /* 0x0000001204004986 */ /* 0x0003e2000c101928 */
[----:B------:R-:W-:-:S03]  /*13a8d0*/  ISETP.LT.AND P6, PT, R176, UR36, !P0 ;  /* 0x00000024b0007c0c */ /* 0x000fc6000c7c1270 */
[----:B------:R1:W-:Y:S01]  /*13a8e0*/  @P1 STG.E desc[UR40][R12.64], R218 ;  /* 0x000000da0c001986 */ /* 0x0003e2000c101928 */
[----:B------:R-:W-:Y:S01]  /*13a8f0*/  ISETP.LT.AND P1, PT, R220, UR36, !P0 ;  /* 0x00000024dc007c0c */ /* 0x000fe2000c721270 */
[----:B---3--:R-:W-:Y:S01]  /*13a900*/  IMAD.WIDE R20, R252, 0x4, R196 ;  /* 0x00000004fc147825 */ /* 0x008fe200078e02c4 */
[----:B------:R-:W-:-:S03]  /*13a910*/  ISETP.LT.AND P4, PT, R227, UR36, !P0 ;  /* 0x00000024e3007c0c */ /* 0x000fc6000c781270 */
[C---:B-1----:R-:W-:Y:S01]  /*13a920*/  IMAD.WIDE R2, R252.reuse, 0x4, R194 ;  /* 0x00000004fc027825 */ /* 0x042fe200078e02c2 */
[----:B------:R-:W-:Y:S01]  /*13a930*/  @P2 STG.E desc[UR40][R20.64], R239 ;  /* 0x000000ef14002986 */ /* 0x000fe2000c101928 */
[----:B------:R-:W-:Y:S02]  /*13a940*/  ISETP.LT.AND P2, PT, R243, UR36, !P0 ;  /* 0x00000024f3007c0c */ /* 0x000fe4000c741270 */
[----:B------:R-:W-:-:S04]  /*13a950*/  IMAD.WIDE R8, R252, 0x4, R192 ;  /* 0x00000004fc087825 */ /* 0x000fc800078e02c0 */
[----:B------:R-:W-:-:S04]  /*13a960*/  IMAD.WIDE R14, R252, 0x4, R190 ;  /* 0x00000004fc0e7825 */ /* 0x000fc800078e02be */
[----:B------:R-:W-:-:S04]  /*13a970*/  IMAD.WIDE R16, R252, 0x4, R188 ;  /* 0x00000004fc107825 */ /* 0x000fc800078e02bc */
[----:B------:R-:W-:Y:S01]  /*13a980*/  IMAD.WIDE R4, R252, 0x4, R186 ;  /* 0x00000004fc047825 */ /* 0x000fe200078e02ba */
[----:B------:R1:W-:Y:S04]  /*13a990*/  @P5 STG.E desc[UR40][R2.64], R235 ;  /* 0x000000eb02005986 */ /* 0x0003e8000c101928 */
[----:B------:R3:W-:Y:S04]  /*13a9a0*/  @P3 STG.E desc[UR40][R8.64], R231 ;  /* 0x000000e708003986 */ /* 0x0007e8000c101928 */
[----:B------:R1:W-:Y:S01]  /*13a9b0*/  @P6 STG.E desc[UR40][R14.64], R175 ;  /* 0x000000af0e006986 */ /* 0x0003e2000c101928 */
[----:B------:R-:W-:Y:S01]  /*13a9c0*/  ISETP.LT.AND P3, PT, R40, UR36, !P0 ;  /* 0x0000002428007c0c */ /* 0x000fe2000c761270 */
[----:B------:R-:W-:-:S02]  /*13a9d0*/  IMAD.WIDE R12, R252, 0x4, R184 ;  /* 0x00000004fc0c7825 */ /* 0x000fc400078e02b8 */
[----:B------:R3:W-:Y:S01]  /*13a9e0*/  @P1 STG.E desc[UR40][R16.64], R171 ;  /* 0x000000ab10001986 */ /* 0x0007e2000c101928 */
[----:B------:R-:W-:Y:S02]  /*13a9f0*/  ISETP.LT.AND P5, PT, R226, UR36, !P0 ;  /* 0x00000024e2007c0c */ /* 0x000fe4000c7a1270 */
[----:B------:R-:W-:Y:S01]  /*13aa00*/  ISETP.LT.AND P6, PT, R242, UR36, !P0 ;  /* 0x00000024f2007c0c */ /* 0x000fe2000c7c1270 */
[----:B------:R3:W-:Y:S01]  /*13aa10*/  @P4 STG.E desc[UR40][R4.64], R167 ;  /* 0x000000a704004986 */ /* 0x0007e2000c101928 */
[----:B------:R-:W-:-:S03]  /*13aa20*/  ISETP.LT.AND P4, PT, R225, UR36, !P0 ;  /* 0x00000024e1007c0c */ /* 0x000fc6000c781270 */
[----:B------:R3:W-:Y:S01]  /*13aa30*/  @P2 STG.E desc[UR40][R12.64], R163 ;  /* 0x000000a30c002986 */ /* 0x0007e2000c101928 */
[----:B------:R-:W-:Y:S01]  /*13aa40*/  ISETP.LT.AND P2, PT, R241, UR36, !P0 ;  /* 0x00000024f1007c0c */ /* 0x000fe2000c741270 */
[----:B-1----:R-:W-:-:S04]  /*13aa50*/  IMAD.WIDE R2, R252, 0x4, R182 ;  /* 0x00000004fc027825 */ /* 0x002fc800078e02b6 */
[----:B---3--:R-:W-:-:S04]  /*13aa60*/  IMAD.WIDE R8, R252, 0x4, R180 ;  /* 0x00000004fc087825 */ /* 0x008fc800078e02b4 */
[----:B------:R-:W-:-:S04]  /*13aa70*/  IMAD.WIDE R14, R252, 0x4, R146 ;  /* 0x00000004fc0e7825 */ /* 0x000fc800078e0292 */
[C---:B------:R-:W-:Y:S01]  /*13aa80*/  IMAD.WIDE R16, R252.reuse, 0x4, R144 ;  /* 0x00000004fc107825 */ /* 0x040fe200078e0290 */
[----:B------:R1:W-:Y:S04]  /*13aa90*/  @P3 STG.E desc[UR40][R2.64], R159 ;  /* 0x0000009f02003986 */ /* 0x0003e8000c101928 */
[----:B------:R3:W-:Y:S01]  /*13aaa0*/  @P5 STG.E desc[UR40][R8.64], R155 ;  /* 0x0000009b08005986 */ /* 0x0007e2000c101928 */
[----:B------:R-:W-:Y:S01]  /*13aab0*/  IMAD.WIDE R4, R252, 0x4, R142 ;  /* 0x00000004fc047825 */ /* 0x000fe200078e028e */
[----:B------:R-:W-:Y:S02]  /*13aac0*/  ISETP.LT.AND P3, PT, R41, UR36, !P0 ;  /* 0x0000002429007c0c */ /* 0x000fe4000c761270 */
[----:B------:R1:W-:Y:S01]  /*13aad0*/  @P6 STG.E desc[UR40][R14.64], R151 ;  /* 0x000000970e006986 */ /* 0x0003e2000c101928 */
[----:B------:R-:W-:-:S03]  /*13aae0*/  ISETP.LT.AND P5, PT, R224, UR36, !P0 ;  /* 0x00000024e0007c0c */ /* 0x000fc6000c7a1270 */
[----:B------:R2:W-:Y:S01]  /*13aaf0*/  @P4 STG.E desc[UR40][R16.64], R131 ;  /* 0x0000008310004986 */ /* 0x0005e2000c101928 */
[----:B------:R-:W-:Y:S02]  /*13ab00*/  ISETP.LT.AND P4, PT, R240, UR36, !P0 ;  /* 0x00000024f0007c0c */ /* 0x000fe4000c781270 */
[----:B------:R-:W-:Y:S01]  /*13ab10*/  ISETP.LT.AND P0, PT, R59, UR36, !P0 ;  /* 0x000000243b007c0c */ /* 0x000fe2000c701270 */
[----:B------:R2:W-:Y:S01]  /*13ab20*/  @P2 STG.E desc[UR40][R4.64], R107 ;  /* 0x0000006b04002986 */ /* 0x0005e2000c101928 */
[----:B------:R-:W-:-:S04]  /*13ab30*/  IMAD.WIDE R12, R252, 0x4, R140 ;  /* 0x00000004fc0c7825 */ /* 0x000fc800078e028c */
[----:B-1----:R-:W-:-:S04]  /*13ab40*/  IMAD.WIDE R2, R252, 0x4, R138 ;  /* 0x00000004fc027825 */ /* 0x002fc800078e028a */
[----:B---3--:R-:W-:-:S04]  /*13ab50*/  IMAD.WIDE R8, R252, 0x4, R136 ;  /* 0x00000004fc087825 */ /* 0x008fc800078e0288 */
[----:B------:R-:W-:Y:S01]  /*13ab60*/  IMAD.WIDE R14, R252, 0x4, R134 ;  /* 0x00000004fc0e7825 */ /* 0x000fe200078e0286 */
[----:B------:R1:W-:Y:S04]  /*13ab70*/  @P3 STG.E desc[UR40][R12.64], R103 ;  /* 0x000000670c003986 */ /* 0x0003e8000c101928 */
[----:B------:R1:W-:Y:S04]  /*13ab80*/  @P5 STG.E desc[UR40][R2.64], R99 ;  /* 0x0000006302005986 */ /* 0x0003e8000c101928 */
[----:B------:R1:W-:Y:S04]  /*13ab90*/  @P4 STG.E desc[UR40][R8.64], R95 ;  /* 0x0000005f08004986 */ /* 0x0003e8000c101928 */
[----:B------:R1:W-:Y:S01]  /*13aba0*/  @P0 STG.E desc[UR40][R14.64], R91 ;  /* 0x0000005b0e000986 */ /* 0x0003e2000c101928 */
[----:B--2---:R-:W-:-:S04]  /*13abb0*/  ISETP.GE.AND P1, PT, R0, UR5, PT ;  /* 0x0000000500007c0c */ /* 0x004fc8000bf26270 */
[----:B------:R-:W-:Y:S02]  /*13abc0*/  ISETP.LT.AND P6, PT, R222, UR36, !P1 ;  /* 0x00000024de007c0c */ /* 0x000fe4000cfc1270 */
[----:B------:R-:W-:Y:S01]  /*13abd0*/  ISETP.LT.AND P2, PT, R177, UR36, !P1 ;  /* 0x00000024b1007c0c */ /* 0x000fe2000cf41270 */
[----:B----4-:R-:W-:-:S04]  /*13abe0*/  IMAD.WIDE R196, R58, 0x4, R196 ;  /* 0x000000043ac47825 */ /* 0x010fc800078e02c4 */
[----:B------:R-:W-:Y:S01]  /*13abf0*/  IMAD.WIDE R194, R58, 0x4, R194 ;  /* 0x000000043ac27825 */ /* 0x000fe200078e02c2 */
[----:B------:R-:W-:Y:S02]  /*13ac00*/  ISETP.LT.AND P3, PT, R221, UR36, !P1 ;  /* 0x00000024dd007c0c */ /* 0x000fe4000cf61270 */
[----:B------:R-:W-:Y:S02]  /*13ac10*/  ISETP.LT.AND P5, PT, R176, UR36, !P1 ;  /* 0x00000024b0007c0c */ /* 0x000fe4000cfa1270 */
[----:B------:R-:W-:Y:S02]  /*13ac20*/  ISETP.LT.AND P4, PT, R220, UR36, !P1 ;  /* 0x00000024dc007c0c */ /* 0x000fe4000cf81270 */
[----:B------:R-:W-:Y:S01]  /*13ac30*/  ISETP.LT.AND P0, PT, R227, UR36, !P1 ;  /* 0x00000024e3007c0c */ /* 0x000fe2000cf01270 */
[----:B------:R-:W-:Y:S01]  /*13ac40*/  IMAD.WIDE R192, R58, 0x4, R192 ;  /* 0x000000043ac07825 */ /* 0x000fe200078e02c0 */
[----:B------:R1:W-:Y:S01]  /*13ac50*/  @P6 STG.E desc[UR40][R196.64], R87 ;  /* 0x00000057c4006986 */ /* 0x0003e2000c101928 */
[----:B------:R-:W-:-:S03]  /*13ac60*/  ISETP.LT.AND P6, PT, R243, UR36, !P1 ;  /* 0x00000024f3007c0c */ /* 0x000fc6000cfc1270 */
[----:B------:R1:W-:Y:S01]  /*13ac70*/  @P2 STG.E desc[UR40][R194.64], R83 ;  /* 0x00000053c2002986 */ /* 0x0003e2000c101928 */
[----:B------:R-:W-:Y:S01]  /*13ac80*/  ISETP.LT.AND P2, PT, R40, UR36, !P1 ;  /* 0x0000002428007c0c */ /* 0x000fe2000cf41270 */
[----:B------:R-:W-:-:S04]  /*13ac90*/  IMAD.WIDE R190, R58, 0x4, R190 ;  /* 0x000000043abe7825 */ /* 0x000fc800078e02be */
[----:B------:R-:W-:-:S04]  /*13aca0*/  IMAD.WIDE R188, R58, 0x4, R188 ;  /* 0x000000043abc7825 */ /* 0x000fc800078e02bc */
[----:B------:R-:W-:-:S04]  /*13acb0*/  IMAD.WIDE R186, R58, 0x4, R186 ;  /* 0x000000043aba7825 */ /* 0x000fc800078e02ba */
[C---:B------:R-:W-:Y:S01]  /*13acc0*/  IMAD.WIDE R184, R58.reuse, 0x4, R184 ;  /* 0x000000043ab87825 */ /* 0x040fe200078e02b8 */
[----:B------:R1:W-:Y:S03]  /*13acd0*/  @P3 STG.E desc[UR40][R192.64], R79 ;  /* 0x0000004fc0003986 */ /* 0x0003e6000c101928 */
[----:B------:R-:W-:Y:S01]  /*13ace0*/  IMAD.WIDE R182, R58, 0x4, R182 ;  /* 0x000000043ab67825 */ /* 0x000fe200078e02b6 */
[----:B------:R-:W-:Y:S01]  /*13acf0*/  ISETP.LT.AND P3, PT, R226, UR36, !P1 ;  /* 0x00000024e2007c0c */ /* 0x000fe2000cf61270 */
[----:B------:R1:W-:Y:S01]  /*13ad00*/  @P5 STG.E desc[UR40][R190.64], R75 ;  /* 0x0000004bbe005986 */ /* 0x0003e2000c101928 */
[----:B------:R-:W-:-:S03]  /*13ad10*/  ISETP.LT.AND P5, PT, R242, UR36, !P1 ;  /* 0x00000024f2007c0c */ /* 0x000fc6000cfa1270 */
        /* <DEDUP_REMOVED lines=9> */
[----:B------:R-:W-:-:S04]  /*13adb0*/  IMAD.WIDE R146, R58, 0x4, R146 ;  /* 0x000000043a927825 */ /* 0x000fc800078e0292 */
[----:B------:R-:W-:-:S04]  /*13adc0*/  IMAD.WIDE R144, R58, 0x4, R144 ;  /* 0x000000043a907825 */ /* 0x000fc800078e0290 */
[----:B------:R-:W-:-:S04]  /*13add0*/  IMAD.WIDE R142, R58, 0x4, R142 ;  /* 0x000000043a8e7825 */ /* 0x000fc800078e028e */
[C---:B------:R-:W-:Y:S01]  /*13ade0*/  IMAD.WIDE R140, R58.reuse, 0x4, R140 ;  /* 0x000000043a8c7825 */ /* 0x040fe200078e028c */
[----:B------:R1:W-:Y:S03]  /*13adf0*/  @P3 STG.E desc[UR40][R180.64], R47 ;  /* 0x0000002fb4003986 */ /* 0x0003e6000c101928 */
[----:B------:R-:W-:Y:S01]  /*13ae00*/  IMAD.WIDE R138, R58, 0x4, R138 ;  /* 0x000000043a8a7825 */ /* 0x000fe200078e028a */
[----:B------:R1:W-:Y:S04]  /*13ae10*/  @P5 STG.E desc[UR40][R146.64], R39 ;  /* 0x0000002792005986 */ /* 0x0003e8000c101928 */
[----:B------:R1:W-:Y:S04]  /*13ae20*/  @P4 STG.E desc[UR40][R144.64], R27 ;  /* 0x0000001b90004986 */ /* 0x0003e8000c101928 */
[----:B------:R1:W-:Y:S04]  /*13ae30*/  @P0 STG.E desc[UR40][R142.64], R23 ;  /* 0x000000178e000986 */ /* 0x0003e8000c101928 */
[----:B------:R1:W-:Y:S04]  /*13ae40*/  @P6 STG.E desc[UR40][R140.64], R7 ;  /* 0x000000078c006986 */ /* 0x0003e8000c101928 */
[----:B------:R1:W-:Y:S01]  /*13ae50*/  @P2 STG.E desc[UR40][R138.64], R11 ;  /* 0x0000000b8a002986 */ /* 0x0003e2000c101928 */
[----:B------:R-:W-:Y:S01]  /*13ae60*/  ISETP.LT.AND P3, PT, R240, UR36, !P1 ;  /* 0x00000024f0007c0c */ /* 0x000fe2000cf61270 */
[----:B------:R-:W-:-:S04]  /*13ae70*/  IMAD.WIDE R136, R58, 0x4, R136 ;  /* 0x000000043a887825 */ /* 0x000fc800078e0288 */
[----:B------:R-:W-:Y:S01]  /*13ae80*/  IMAD.WIDE R134, R58, 0x4, R134 ;  /* 0x000000043a867825 */ /* 0x000fe200078e0286 */
[----:B------:R-:W-:-:S07]  /*13ae90*/  ISETP.LT.AND P1, PT, R59, UR36, !P1 ;  /* 0x000000243b007c0c */ /* 0x000fce000cf21270 */
[----:B------:R1:W-:Y:S06]  /*13aea0*/  @P3 STG.E desc[UR40][R136.64], R19 ;  /* 0x0000001388003986 */ /* 0x0003ec000c101928 */
[----:B------:R-:W-:Y:S05]  /*13aeb0*/  @!P1 EXIT ;  /* 0x000000000000994d */ /* 0x000fea0003800000 */
[----:B------:R-:W-:Y:S01]  /*13aec0*/  STG.E desc[UR40][R134.64], R219 ;  /* 0x000000db86007986 */ /* 0x000fe2000c101928 */
[----:B------:R-:W-:Y:S05]  /*13aed0*/  EXIT ;  /* 0x000000000000794d */ /* 0x000fea0003800000 */
.L_x_2:
[----:B------:R-:W-:-:S00]  /*13aee0*/  BRA `(.L_x_2) ;  /* 0xfffffffc00fc7947 */ /* 0x000fc0000383ffff */
[----:B------:R-:W-:-:S00]  /*13aef0*/  NOP ;  /* 0x0000000000007918 */ /* 0x000fc00000000000 */
        /* <DEDUP_REMOVED lines=8> */
.L_x_3:


//--------------------- .nv.shared.matmul_kernel  --------------------------
	.section	.nv.shared.matmul_kernel,"aw",@nobits
	.sectionflags	@""
	.align	16
	.zero		1024


//--------------------- .nv.shared.reserved.0     --------------------------
	.section	.nv.shared.reserved.0,"aw",@nobits
	.weak		__nv_reservedSMEM_offset_0_alias
	.size		__nv_reservedSMEM_offset_0_alias, 0, 64
	.other		__nv_reservedSMEM_offset_0_alias,@"STO_CUDA_RESERVED_SHARED STV_DEFAULT"
__nv_reservedSMEM_offset_0_alias:
	.zero		0
	.zero		64


//--------------------- .nv.constant0.matmul_kernel --------------------------
	.section	.nv.constant0.matmul_kernel,"a",@progbits
	.sectionflags	@""
	.align	4
.nv.constant0.matmul_kernel:
	.zero		976


//--------------------- SYMBOLS --------------------------

	.type		.nv.reservedSmem.offset0,@object
	.size		.nv.reservedSmem.offset0,0x4
	.type		.nv.reservedSmem.cap,@object
	.size		.nv.reservedSmem.cap,0x4
